def matmul_kernel(
    a_ptr,
    b_ptr,
    c_ptr,
    M,
    N,
    K,
    stride_am,
    stride_ak,
    stride_bk,
    stride_bn,
    stride_cm,
    stride_cn,
    BLOCK_M: tl.constexpr,
    BLOCK_N: tl.constexpr,
    BLOCK_K: tl.constexpr,
    GROUP_M: tl.constexpr,
):
    pid = tl.program_id(axis=0)
    num_pid_m = tl.cdiv(M, BLOCK_M)
    num_pid_n = tl.cdiv(N, BLOCK_N)
    num_pid_in_group = GROUP_M * num_pid_n
    group_id = pid // num_pid_in_group
    first_pid_m = group_id * GROUP_M
    group_size_m = min(num_pid_m - first_pid_m, GROUP_M)
    pid_m = first_pid_m + ((pid % num_pid_in_group) % group_size_m)
    pid_n = (pid % num_pid_in_group) // group_size_m

    offs_am = (pid_m * BLOCK_M + tl.arange(0, BLOCK_M)) % M
    offs_bn = (pid_n * BLOCK_N + tl.arange(0, BLOCK_N)) % N
    offs_k = tl.arange(0, BLOCK_K)
    a_ptrs = a_ptr + offs_am[:, None] * stride_am + offs_k[None, :] * stride_ak
    b_ptrs = b_ptr + offs_k[:, None] * stride_bk + offs_bn[None, :] * stride_bn

    acc = tl.zeros((BLOCK_M, BLOCK_N), dtype=tl.float32)
    for kk in range(0, tl.cdiv(K, BLOCK_K)):
        a = tl.load(a_ptrs, mask=offs_k[None, :] < K - kk * BLOCK_K, other=0.0)
        b = tl.load(b_ptrs, mask=offs_k[:, None] < K - kk * BLOCK_K, other=0.0)
        acc = tl.dot(a, b, acc)
        a_ptrs += BLOCK_K * stride_ak
        b_ptrs += BLOCK_K * stride_bk

    c = acc.to(c_ptr.dtype.element_ty)
    offs_cm = pid_m * BLOCK_M + tl.arange(0, BLOCK_M)
    offs_cn = pid_n * BLOCK_N + tl.arange(0, BLOCK_N)
    c_ptrs = c_ptr + offs_cm[:, None] * stride_cm + offs_cn[None, :] * stride_cn
    mask = (offs_cm[:, None] < M) & (offs_cn[None, :] < N)
    tl.store(c_ptrs, c, mask=mask)

# config = {"BLOCK_K": 64, "BLOCK_M": 16, "BLOCK_N": 256, "GROUP_M": 8, "arch": "sm_100", "dtype": "fp8e4m3", "num_ctas": 1, "num_stages": 3, "num_warps": 4}
# arch = sm_100


// ===== COMPILED SASS (sm_100a) =====

	.target	sm_100a

	.elftype	@"ET_EXEC"


//--------------------- .note.nv.tkinfo           --------------------------
	.section	.note.nv.tkinfo,"",@"SHT_NOTE"
	.sectionflags	@"SHF_NOTE_NV_TKINFO"
	.tkinfo
        /*0018*/ 	.word	0x00000081
        /*0030*/ 	.string	""
        /*0030*/ 	.string	"ptxas-blackwell"
        /*0030*/ 	.string	"Cuda compilation tools, release 12.9, V12.9.86"
        /*0030*/ 	.string	"Build cuda_12.9.r12.9/compiler.36037853_0"
        /*0030*/ 	.string	"-v  -suppress-debug-info  -lineinfo  -arch sm_100a "



//--------------------- .note.nv.cuver            --------------------------
	.section	.note.nv.cuver,"",@"SHT_NOTE"
	.sectionflags	@"SHF_NOTE_NV_CUVER"
        /*0018*/ 	.short	0x0001
        /*001a*/ 	.short	0x0064
        /*001c*/ 	.short	0x0001
        /*001e*/ 	.short	0x0000
        /*0020*/ 	.short	0x0001
        /*0022*/ 	.short	0x0000


//--------------------- .nv.info                  --------------------------
	.section	.nv.info,"",@"SHT_CUDA_INFO"
	.align	4


	//----- nvinfo : EIATTR_REGCOUNT
	.align		4
        /*0000*/ 	.byte	0x04, 0x2f
        /*0002*/ 	.short	(.L_1 - .L_0)
	.align		4
.L_0:
        /*0004*/ 	.word	index@(matmul_kernel)
        /*0008*/ 	.word	0x00000020


	//----- nvinfo : EIATTR_FRAME_SIZE
	.align		4
.L_1:
        /*000c*/ 	.byte	0x04, 0x11
        /*000e*/ 	.short	(.L_3 - .L_2)
	.align		4
.L_2:
        /*0010*/ 	.word	index@(matmul_kernel)
        /*0014*/ 	.word	0x00000a60


	//----- nvinfo : EIATTR_MIN_STACK_SIZE
	.align		4
.L_3:
        /*0018*/ 	.byte	0x04, 0x12
        /*001a*/ 	.short	(.L_5 - .L_4)
	.align		4
.L_4:
        /*001c*/ 	.word	index@(matmul_kernel)
        /*0020*/ 	.word	0x00000a60
.L_5:


//--------------------- .nv.info.matmul_kernel    --------------------------
	.section	.nv.info.matmul_kernel,"",@"SHT_CUDA_INFO"
	.sectionflags	@""
	.align	4


	//----- nvinfo : EIATTR_CUDA_API_VERSION
	.align		4
        /*0000*/ 	.byte	0x04, 0x37
        /*0002*/ 	.short	(.L_7 - .L_6)
.L_6:
        /*0004*/ 	.word	0x00000081


	//----- nvinfo : EIATTR_KPARAM_INFO
	.align		4
.L_7:
        /*0008*/ 	.byte	0x04, 0x17
        /*000a*/ 	.short	(.L_9 - .L_8)
.L_8:
        /*000c*/ 	.word	0x00000000
        /*0010*/ 	.short	0x000d
        /*0012*/ 	.short	0x0048
        /*0014*/ 	.byte	0x00, 0xf4, 0x21, 0x00


	//----- nvinfo : EIATTR_KPARAM_INFO
	.align		4
.L_9:
        /*0018*/ 	.byte	0x04, 0x17
        /*001a*/ 	.short	(.L_11 - .L_10)
.L_10:
        /*001c*/ 	.word	0x00000000
        /*0020*/ 	.short	0x000c
        /*0022*/ 	.short	0x0040
        /*0024*/ 	.byte	0x00, 0xf4, 0x21, 0x00


	//----- nvinfo : EIATTR_KPARAM_INFO
	.align		4
.L_11:
        /*0028*/ 	.byte	0x04, 0x17
        /*002a*/ 	.short	(.L_13 - .L_12)
.L_12:
        /*002c*/ 	.word	0x00000000
        /*0030*/ 	.short	0x000b
        /*0032*/ 	.short	0x0038
        /*0034*/ 	.byte	0x00, 0xf0, 0x11, 0x00


	//----- nvinfo : EIATTR_KPARAM_INFO
	.align		4
.L_13:
        /*0038*/ 	.byte	0x04, 0x17
        /*003a*/ 	.short	(.L_15 - .L_14)
.L_14:
        /*003c*/ 	.word	0x00000000
        /*0040*/ 	.short	0x000a
        /*0042*/ 	.short	0x0034
        /*0044*/ 	.byte	0x00, 0xf0, 0x11, 0x00


	//----- nvinfo : EIATTR_KPARAM_INFO
	.align		4
.L_15:
        /*0048*/ 	.byte	0x04, 0x17
        /*004a*/ 	.short	(.L_17 - .L_16)
.L_16:
        /*004c*/ 	.word	0x00000000
        /*0050*/ 	.short	0x0009
        /*0052*/ 	.short	0x0030
        /*0054*/ 	.byte	0x00, 0xf0, 0x11, 0x00


	//----- nvinfo : EIATTR_KPARAM_INFO
	.align		4
.L_17:
        /*0058*/ 	.byte	0x04, 0x17
        /*005a*/ 	.short	(.L_19 - .L_18)
.L_18:
        /*005c*/ 	.word	0x00000000
        /*0060*/ 	.short	0x0008
        /*0062*/ 	.short	0x002c
        /*0064*/ 	.byte	0x00, 0xf0, 0x11, 0x00


	//----- nvinfo : EIATTR_KPARAM_INFO
	.align		4
.L_19:
        /*0068*/ 	.byte	0x04, 0x17
        /*006a*/ 	.short	(.L_21 - .L_20)
.L_20:
        /*006c*/ 	.word	0x00000000
        /*0070*/ 	.short	0x0007
        /*0072*/ 	.short	0x0028
        /*0074*/ 	.byte	0x00, 0xf0, 0x11, 0x00


	//----- nvinfo : EIATTR_KPARAM_INFO
	.align		4
.L_21:
        /*0078*/ 	.byte	0x04, 0x17
        /*007a*/ 	.short	(.L_23 - .L_22)
.L_22:
        /*007c*/ 	.word	0x00000000
        /*0080*/ 	.short	0x0006
        /*0082*/ 	.short	0x0024
        /*0084*/ 	.byte	0x00, 0xf0, 0x11, 0x00


	//----- nvinfo : EIATTR_KPARAM_INFO
	.align		4
.L_23:
        /*0088*/ 	.byte	0x04, 0x17
        /*008a*/ 	.short	(.L_25 - .L_24)
.L_24:
        /*008c*/ 	.word	0x00000000
        /*0090*/ 	.short	0x0005
        /*0092*/ 	.short	0x0020
        /*0094*/ 	.byte	0x00, 0xf0, 0x11, 0x00


	//----- nvinfo : EIATTR_KPARAM_INFO
	.align		4
.L_25:
        /*0098*/ 	.byte	0x04, 0x17
        /*009a*/ 	.short	(.L_27 - .L_26)
.L_26:
        /*009c*/ 	.word	0x00000000
        /*00a0*/ 	.short	0x0004
        /*00a2*/ 	.short	0x001c
        /*00a4*/ 	.byte	0x00, 0xf0, 0x11, 0x00


	//----- nvinfo : EIATTR_KPARAM_INFO
	.align		4
.L_27:
        /*00a8*/ 	.byte	0x04, 0x17
        /*00aa*/ 	.short	(.L_29 - .L_28)
.L_28:
        /*00ac*/ 	.word	0x00000000
        /*00b0*/ 	.short	0x0003
        /*00b2*/ 	.short	0x0018
        /*00b4*/ 	.byte	0x00, 0xf0, 0x11, 0x00


	//----- nvinfo : EIATTR_KPARAM_INFO
	.align		4
.L_29:
        /*00b8*/ 	.byte	0x04, 0x17
        /*00ba*/ 	.short	(.L_31 - .L_30)
.L_30:
        /*00bc*/ 	.word	0x00000000
        /*00c0*/ 	.short	0x0002
        /*00c2*/ 	.short	0x0010
        /*00c4*/ 	.byte	0x00, 0xf4, 0x21, 0x00


	//----- nvinfo : EIATTR_KPARAM_INFO
	.align		4
.L_31:
        /*00c8*/ 	.byte	0x04, 0x17
        /*00ca*/ 	.short	(.L_33 - .L_32)
.L_32:
        /*00cc*/ 	.word	0x00000000
        /*00d0*/ 	.short	0x0001
        /*00d2*/ 	.short	0x0008
        /*00d4*/ 	.byte	0x00, 0xf4, 0x21, 0x00


	//----- nvinfo : EIATTR_KPARAM_INFO
	.align		4
.L_33:
        /*00d8*/ 	.byte	0x04, 0x17
        /*00da*/ 	.short	(.L_35 - .L_34)
.L_34:
        /*00dc*/ 	.word	0x00000000
        /*00e0*/ 	.short	0x0000
        /*00e2*/ 	.short	0x0000
        /*00e4*/ 	.byte	0x00, 0xf4, 0x21, 0x00


	//----- nvinfo : EIATTR_SPARSE_MMA_MASK
	.align		4
.L_35:
        /*00e8*/ 	.byte	0x03, 0x50
        /*00ea*/ 	.short	0x0000


	//----- nvinfo : EIATTR_MAXREG_COUNT
	.align		4
        /*00ec*/ 	.byte	0x03, 0x1b
        /*00ee*/ 	.short	0x00ff


	//----- nvinfo : EIATTR_NUM_BARRIERS
	.align		4
        /*00f0*/ 	.byte	0x02, 0x4c
        /*00f2*/ 	.byte	0x01
	.zero		1


	//----- nvinfo : EIATTR_ANNOTATIONS
	.align		4
        /*00f4*/ 	.byte	0x04, 0x55
        /*00f6*/ 	.short	(.L_37 - .L_36)


	//   ....[0]....
.L_36:
        /*00f8*/ 	.word	0x00000001
        /*00fc*/ 	.byte	0x20, 0x05, 0x00, 0x00, 0x01, 0x00, 0x00, 0x00, 0x50, 0x05, 0x00, 0x00, 0x01, 0x00, 0x00, 0x00
        /* <DEDUP_REMOVED lines=1335> */
        /*547c*/ 	.byte	0xa0, 0x9e, 0x01, 0x00, 0x01, 0x00, 0x00, 0x00, 0xc0, 0x9e, 0x01, 0x00


	//----- nvinfo : EIATTR_VRC_CTA_INIT_COUNT
	.align		4
.L_37:
        /*5488*/ 	.byte	0x02, 0x4a
	.zero		1
	.zero		1


	//----- nvinfo : EIATTR_EXIT_INSTR_OFFSETS
	.align		4
        /*548c*/ 	.byte	0x04, 0x1c
        /*548e*/ 	.short	(.L_39 - .L_38)


	//   ....[0]....
.L_38:
        /*5490*/ 	.word	0x0001a240


	//   ....[1]....
        /*5494*/ 	.word	0x0001a260


	//----- nvinfo : EIATTR_REQNTID
	.align		4
.L_39:
        /*5498*/ 	.byte	0x04, 0x10
        /*549a*/ 	.short	(.L_41 - .L_40)
.L_40:
        /*549c*/ 	.word	0x00000080
        /*54a0*/ 	.word	0x00000001
        /*54a4*/ 	.word	0x00000001


	//----- nvinfo : EIATTR_CBANK_PARAM_SIZE
	.align		4
.L_41:
        /*54a8*/ 	.byte	0x03, 0x19
        /*54aa*/ 	.short	0x0050


	//----- nvinfo : EIATTR_PARAM_CBANK
	.align		4
        /*54ac*/ 	.byte	0x04, 0x0a
        /*54ae*/ 	.short	(.L_43 - .L_42)
	.align		4
.L_42:
        /*54b0*/ 	.word	index@(.nv.constant0.matmul_kernel)
        /*54b4*/ 	.short	0x0380
        /*54b6*/ 	.short	0x0050


	//----- nvinfo : EIATTR_SW_WAR
	.align		4
.L_43:
        /*54b8*/ 	.byte	0x04, 0x36
        /*54ba*/ 	.short	(.L_45 - .L_44)
.L_44:
        /*54bc*/ 	.word	0x00000008
.L_45:


//--------------------- .nv.compat                --------------------------
	.section	.nv.compat,"",@"SHT_CUDA_COMPAT_INFO"
	.align	4
        /*0000*/ 	.byte	0x02, 0x02, 0x02, 0x00, 0x02, 0x05, 0x05, 0x00, 0x02, 0x03, 0x00, 0x00, 0x02, 0x06, 0x01, 0x00


//--------------------- .nv.callgraph             --------------------------
	.section	.nv.callgraph,"",@"SHT_CUDA_CALLGRAPH"
	.align	4
	.sectionentsize	8
	.align		4
        /*0000*/ 	.word	0x00000000
	.align		4
        /*0004*/ 	.word	0xffffffff
	.align		4
        /*0008*/ 	.word	0x00000000
	.align		4
        /*000c*/ 	.word	0xfffffffe
	.align		4
        /*0010*/ 	.word	0x00000000
	.align		4
        /*0014*/ 	.word	0xfffffffd
	.align		4
        /*0018*/ 	.word	0x00000000
	.align		4
        /*001c*/ 	.word	0xfffffffc


//--------------------- .text.matmul_kernel       --------------------------
	.section	.text.matmul_kernel,"ax",@progbits
	.align	128
        .global         matmul_kernel
        .type           matmul_kernel,@function
        .size           matmul_kernel,(.L_x_4 - matmul_kernel)
        .other          matmul_kernel,@"STO_CUDA_ENTRY STV_DEFAULT"
matmul_kernel:
.text.matmul_kernel:
[----:B------:R-:W0:Y:S08]  /*0000*/  LDC R1, c[0x0][0x37c] ;  /* 0x0000df00ff017b82 */ /* 0x000e300000000800 */
[----:B------:R-:W1:Y:S01]  /*0010*/  LDC.64 R4, c[0x0][0x398] ;  /* 0x0000e600ff047b82 */ /* 0x000e620000000a00 */
[----:B------:R-:W2:Y:S01]  /*0020*/  S2R R18, SR_TID.X ;  /* 0x0000000000127919 */ /* 0x000ea20000002100 */
[----:B------:R-:W3:Y:S01]  /*0030*/  LDCU UR4, c[0x0][0x3a0] ;  /* 0x00007400ff0477ac */ /* 0x000ee20008000800 */
[----:B0-----:R-:W-:Y:S01]  /*0040*/  VIADD R1, R1, 0xfffff5a0 ;  /* 0xfffff5a001017836 */ /* 0x001fe20000000000 */
[----:B------:R-:W0:Y:S01]  /*0050*/  LDCU.64 UR10, c[0x0][0x358] ;  /* 0x00006b00ff0a77ac */ /* 0x000e220008000a00 */
[----:B------:R-:W4:Y:S01]  /*0060*/  LDCU UR9, c[0x0][0x3a0] ;  /* 0x00007400ff0977ac */ /* 0x000f220008000800 */
[----:B---3--:R-:W-:Y:S01]  /*0070*/  UIADD3 UR4, UPT, UPT, UR4, 0x3f, URZ ;  /* 0x0000003f04047890 */ /* 0x008fe2000fffe0ff */
[----:B-1----:R-:W-:-:S03]  /*0080*/  VIADD R0, R5, 0xff ;  /* 0x000000ff05007836 */ /* 0x002fc60000000000 */
[----:B------:R-:W-:Y:S02]  /*0090*/  UISETP.GT.AND UP0, UPT, UR4, 0x3f, UPT ;  /* 0x0000003f0400788c */ /* 0x000fe4000bf04270 */
[----:B------:R-:W-:-:S04]  /*00a0*/  SHF.R.S32.HI R3, RZ, 0x1f, R0 ;  /* 0x0000001fff037819 */ /* 0x000fc80000011400 */
[----:B------:R-:W-:-:S04]  /*00b0*/  LEA.HI R3, R3, R0, RZ, 0x8 ;  /* 0x0000000003037211 */ /* 0x000fc800078f40ff */
[----:B------:R-:W-:Y:S02]  /*00c0*/  SHF.R.S32.HI R0, RZ, 0x8, R3 ;  /* 0x00000008ff007819 */ /* 0x000fe40000011403 */
[----:B------:R-:W1:Y:S03]  /*00d0*/  S2R R3, SR_CTAID.X ;  /* 0x0000000000037919 */ /* 0x000e660000002500 */
[----:B------:R-:W-:-:S05]  /*00e0*/  IMAD.SHL.U32 R0, R0, 0x8, RZ ;  /* 0x0000000800007824 */ /* 0x000fca00078e00ff */
[-C--:B------:R-:W-:Y:S02]  /*00f0*/  IABS R9, R0.reuse ;  /* 0x0000000000097213 */ /* 0x080fe40000000000 */
[----:B------:R-:W-:Y:S02]  /*0100*/  IABS R12, R0 ;  /* 0x00000000000c7213 */ /* 0x000fe40000000000 */
[----:B------:R-:W3:Y:S08]  /*0110*/  I2F.RP R2, R9 ;  /* 0x0000000900027306 */ /* 0x000ef00000209400 */
[----:B---3--:R-:W3:Y:S01]  /*0120*/  MUFU.RCP R2, R2 ;  /* 0x0000000200027308 */ /* 0x008ee20000001000 */
[----:B-1----:R-:W-:Y:S01]  /*0130*/  IABS R10, R3 ;  /* 0x00000003000a7213 */ /* 0x002fe20000000000 */
[----:B---3--:R-:W-:-:S02]  /*0140*/  VIADD R6, R2, 0xffffffe ;  /* 0x0ffffffe02067836 */ /* 0x008fc40000000000 */
[----:B------:R-:W-:-:S04]  /*0150*/  IMAD.MOV R2, RZ, RZ, -R12 ;  /* 0x000000ffff027224 */ /* 0x000fc800078e0a0c */
[----:B------:R1:W3:Y:S02]  /*0160*/  F2I.FTZ.U32.TRUNC.NTZ R7, R6 ;  /* 0x0000000600077305 */ /* 0x0002e4000021f000 */
[----:B-1----:R-:W-:Y:S02]  /*0170*/  IMAD.MOV.U32 R6, RZ, RZ, RZ ;  /* 0x000000ffff067224 */ /* 0x002fe400078e00ff */
[----:B---3--:R-:W-:-:S04]  /*0180*/  IMAD.MOV R8, RZ, RZ, -R7 ;  /* 0x000000ffff087224 */ /* 0x008fc800078e0a07 */
[----:B------:R-:W-:Y:S02]  /*0190*/  IMAD R11, R8, R9, RZ ;  /* 0x00000009080b7224 */ /* 0x000fe400078e02ff */
[----:B------:R-:W-:Y:S02]  /*01a0*/  IMAD.MOV.U32 R8, RZ, RZ, R10 ;  /* 0x000000ffff087224 */ /* 0x000fe400078e000a */
[----:B------:R-:W-:-:S06]  /*01b0*/  IMAD.HI.U32 R7, R7, R11, R6 ;  /* 0x0000000b07077227 */ /* 0x000fcc00078e0006 */
[----:B------:R-:W-:-:S04]  /*01c0*/  IMAD.HI.U32 R7, R7, R8, RZ ;  /* 0x0000000807077227 */ /* 0x000fc800078e00ff */
[----:B------:R-:W-:-:S05]  /*01d0*/  IMAD R2, R7, R2, R8 ;  /* 0x0000000207027224 */ /* 0x000fca00078e0208 */
[----:B------:R-:W-:-:S13]  /*01e0*/  ISETP.GT.U32.AND P1, PT, R9, R2, PT ;  /* 0x000000020900720c */ /* 0x000fda0003f24070 */
[----:B------:R-:W-:Y:S02]  /*01f0*/  @!P1 IMAD.IADD R2, R2, 0x1, -R9 ;  /* 0x0000000102029824 */ /* 0x000fe400078e0a09 */
[----:B------:R-:W-:Y:S01]  /*0200*/  @!P1 VIADD R7, R7, 0x1 ;  /* 0x0000000107079836 */ /* 0x000fe20000000000 */
[----:B------:R-:W-:Y:S02]  /*0210*/  ISETP.NE.AND P1, PT, R0, RZ, PT ;  /* 0x000000ff0000720c */ /* 0x000fe40003f25270 */
[----:B------:R-:W-:Y:S02]  /*0220*/  ISETP.GE.U32.AND P0, PT, R2, R9, PT ;  /* 0x000000090200720c */ /* 0x000fe40003f06070 */
[----:B------:R-:W-:-:S04]  /*0230*/  LOP3.LUT R2, R3, R0, RZ, 0x3c, !PT ;  /* 0x0000000003027212 */ /* 0x000fc800078e3cff */
[----:B------:R-:W-:Y:S01]  /*0240*/  ISETP.GE.AND P2, PT, R2, RZ, PT ;  /* 0x000000ff0200720c */ /* 0x000fe20003f46270 */
[----:B------:R-:W-:-:S06]  /*0250*/  VIADD R2, R4, 0xf ;  /* 0x0000000f04027836 */ /* 0x000fcc0000000000 */
[----:B------:R-:W-:-:S04]  /*0260*/  @P0 VIADD R7, R7, 0x1 ;  /* 0x0000000107070836 */ /* 0x000fc80000000000 */
[----:B------:R-:W-:Y:S01]  /*0270*/  IMAD.MOV.U32 R6, RZ, RZ, R7 ;  /* 0x000000ffff067224 */ /* 0x000fe200078e0007 */
[----:B------:R-:W-:-:S03]  /*0280*/  SHF.R.S32.HI R7, RZ, 0x1f, R2 ;  /* 0x0000001fff077819 */ /* 0x000fc60000011402 */
[----:B------:R-:W-:Y:S01]  /*0290*/  @!P2 IMAD.MOV R6, RZ, RZ, -R6 ;  /* 0x000000ffff06a224 */ /* 0x000fe200078e0a06 */
[----:B------:R-:W-:Y:S02]  /*02a0*/  @!P1 LOP3.LUT R6, RZ, R0, RZ, 0x33, !PT ;  /* 0x00000000ff069212 */ /* 0x000fe400078e33ff */
[----:B------:R-:W-:-:S03]  /*02b0*/  LEA.HI R7, R7, R2, RZ, 0x4 ;  /* 0x0000000207077211 */ /* 0x000fc600078f20ff */
[----:B------:R-:W-:Y:S02]  /*02c0*/  IMAD.SHL.U32 R2, R6, 0x8, RZ ;  /* 0x0000000806027824 */ /* 0x000fe400078e00ff */
[----:B------:R-:W-:-:S03]  /*02d0*/  IMAD.MOV R6, RZ, RZ, -R6 ;  /* 0x000000ffff067224 */ /* 0x000fc600078e0a06 */
[----:B------:R-:W-:Y:S01]  /*02e0*/  LEA.HI.SX32 R7, R7, -R2, 0x1c ;  /* 0x8000000207077211 */ /* 0x000fe200078fe2ff */
[----:B------:R-:W-:Y:S02]  /*02f0*/  IMAD R15, R0, R6, R3 ;  /* 0x00000006000f7224 */ /* 0x000fe400078e0203 */
[----:B------:R-:W-:Y:S01]  /*0300*/  IMAD.MOV.U32 R6, RZ, RZ, RZ ;  /* 0x000000ffff067224 */ /* 0x000fe200078e00ff */
[----:B------:R-:W-:Y:S02]  /*0310*/  VIMNMX R8, PT, PT, R7, 0x8, PT ;  /* 0x0000000807087848 */ /* 0x000fe40003fe0100 */
[----:B------:R-:W-:Y:S02]  /*0320*/  IABS R13, R15 ;  /* 0x0000000f000d7213 */ /* 0x000fe40000000000 */
[----:B------:R-:W-:-:S04]  /*0330*/  IABS R11, R8 ;  /* 0x00000008000b7213 */ /* 0x000fc80000000000 */
[----:B------:R-:W1:Y:S08]  /*0340*/  I2F.RP R9, R11 ;  /* 0x0000000b00097306 */ /* 0x000e700000209400 */
[----:B-1----:R-:W1:Y:S02]  /*0350*/  MUFU.RCP R9, R9 ;  /* 0x0000000900097308 */ /* 0x002e640000001000 */
[----:B-1----:R-:W-:-:S06]  /*0360*/  VIADD R7, R9, 0xffffffe ;  /* 0x0ffffffe09077836 */ /* 0x002fcc0000000000 */
[----:B------:R-:W1:Y:S02]  /*0370*/  F2I.FTZ.U32.TRUNC.NTZ R7, R7 ;  /* 0x0000000700077305 */ /* 0x000e64000021f000 */
[----:B-1----:R-:W-:-:S04]  /*0380*/  IMAD.MOV R10, RZ, RZ, -R7 ;  /* 0x000000ffff0a7224 */ /* 0x002fc800078e0a07 */
[----:B------:R-:W-:-:S04]  /*0390*/  IMAD.MOV.U32 R0, RZ, RZ, R10 ;  /* 0x000000ffff007224 */ /* 0x000fc800078e000a */
[----:B------:R-:W-:Y:S01]  /*03a0*/  IMAD R3, R0, R11, RZ ;  /* 0x0000000b00037224 */ /* 0x000fe200078e02ff */
[----:B------:R-:W-:-:S03]  /*03b0*/  IABS R0, R8 ;  /* 0x0000000800007213 */ /* 0x000fc60000000000 */
[----:B------:R-:W-:-:S04]  /*03c0*/  IMAD.HI.U32 R6, R7, R3, R6 ;  /* 0x0000000307067227 */ /* 0x000fc800078e0006 */
[----:B------:R-:W-:Y:S02]  /*03d0*/  IMAD.MOV R0, RZ, RZ, -R0 ;  /* 0x000000ffff007224 */ /* 0x000fe400078e0a00 */
        /* <DEDUP_REMOVED lines=8> */
[----:B------:R-:W-:Y:S02]  /*0460*/  ISETP.GE.AND P2, PT, R0, RZ, PT ;  /* 0x000000ff0000720c */ /* 0x000fe40003f46270 */
[----:B--2---:R-:W-:-:S05]  /*0470*/  LOP3.LUT R0, R18, 0xf, RZ, 0xc0, !PT ;  /* 0x0000000f12007812 */ /* 0x004fca00078ec0ff */
[----:B------:R-:W-:-:S06]  /*0480*/  @P0 VIADD R6, R6, 0x1 ;  /* 0x0000000106060836 */ /* 0x000fcc0000000000 */
[----:B------:R-:W-:Y:S01]  /*0490*/  @!P2 IMAD.MOV R6, RZ, RZ, -R6 ;  /* 0x000000ffff06a224 */ /* 0x000fe200078e0a06 */
[----:B------:R-:W-:-:S05]  /*04a0*/  @!P1 LOP3.LUT R6, RZ, R8, RZ, 0x33, !PT ;  /* 0x00000008ff069212 */ /* 0x000fca00078e33ff */
[----:B------:R-:W-:Y:S02]  /*04b0*/  IMAD.MOV R3, RZ, RZ, -R6 ;  /* 0x000000ffff037224 */ /* 0x000fe400078e0a06 */
[----:B------:R-:W-:Y:S02]  /*04c0*/  IMAD.SHL.U32 R16, R6, 0x100, RZ ;  /* 0x0000010006107824 */ /* 0x000fe400078e00ff */
[----:B------:R-:W-:-:S04]  /*04d0*/  IMAD R3, R8, R3, R15 ;  /* 0x0000000308037224 */ /* 0x000fc800078e020f */
[----:B------:R-:W-:Y:S01]  /*04e0*/  IMAD.IADD R3, R2, 0x1, R3 ;  /* 0x0000000102037824 */ /* 0x000fe200078e0203 */
[----:B------:R-:W-:-:S03]  /*04f0*/  SHF.R.U32.HI R2, RZ, 0x4, R18 ;  /* 0x00000004ff027819 */ /* 0x000fc60000011612 */
[----:B------:R-:W-:Y:S01]  /*0500*/  IMAD R21, R3, 0x10, R0 ;  /* 0x0000001003157824 */ /* 0x000fe200078e0200 */
[----:B------:R-:W-:-:S04]  /*0510*/  SGXT.U32 R2, R2, 0x3 ;  /* 0x000000030202781a */ /* 0x000fc80000000000 */
[----:B------:R1:W-:Y:S01]  /*0520*/  STL [R1+0x6b4], R21 ;  /* 0x0006b41501007387 */ /* 0x0003e20000100800 */
[C---:B------:R-:W-:Y:S02]  /*0530*/  LOP3.LUT R3, R2.reuse, 0x8, RZ, 0xfc, !PT ;  /* 0x0000000802037812 */ /* 0x040fe400078efcff */
[C---:B------:R-:W-:Y:S01]  /*0540*/  LOP3.LUT R0, R2.reuse, 0x10, RZ, 0xfc, !PT ;  /* 0x0000001002007812 */ /* 0x040fe200078efcff */
[----:B------:R1:W-:Y:S01]  /*0550*/  STL [R1+0x6a8], R16 ;  /* 0x0006a81001007387 */ /* 0x0003e20000100800 */
[C---:B------:R-:W-:Y:S02]  /*0560*/  LOP3.LUT R7, R2.reuse, 0x18, RZ, 0xfc, !PT ;  /* 0x0000001802077812 */ /* 0x040fe400078efcff */
[C---:B------:R-:W-:Y:S02]  /*0570*/  LOP3.LUT R3, R2.reuse, 0x20, RZ, 0xfc, !PT ;  /* 0x0000002002037812 */ /* 0x040fe400078efcff */
[----:B------:R-:W-:Y:S01]  /*0580*/  LOP3.LUT R0, R2, 0x28, RZ, 0xfc, !PT ;  /* 0x0000002802007812 */ /* 0x000fe200078efcff */
[----:B0---4-:R-:W-:Y:S06]  /*0590*/  BRA.U UP0, `(.L_x_0) ;  /* 0x0000000100747547 */ /* 0x011fec000b800000 */
[----:B------:R-:W-:Y:S01]  /*05a0*/  IMAD.SHL.U32 R0, R18, 0x8, RZ ;  /* 0x0000000812007824 */ /* 0x000fe200078e00ff */
[----:B------:R2:W-:Y:S01]  /*05b0*/  STL [R1+0xe0], RZ ;  /* 0x0000e0ff01007387 */ /* 0x0005e20000100800 */
[----:B------:R-:W-:Y:S02]  /*05c0*/  CS2R R12, SRZ ;  /* 0x00000000000c7805 */ /* 0x000fe4000001ff00 */
[----:B------:R-:W-:Y:S02]  /*05d0*/  CS2R R14, SRZ ;  /* 0x00000000000e7805 */ /* 0x000fe4000001ff00 */
[----:B------:R-:W-:Y:S01]  /*05e0*/  CS2R R8, SRZ ;  /* 0x0000000000087805 */ /* 0x000fe2000001ff00 */
[----:B------:R2:W-:Y:S01]  /*05f0*/  STL [R1+0x6b0], R0 ;  /* 0x0006b00001007387 */ /* 0x0005e20000100800 */
[----:B------:R-:W-:Y:S02]  /*0600*/  CS2R R10, SRZ ;  /* 0x00000000000a7805 */ /* 0x000fe4000001ff00 */
[----:B------:R-:W-:-:S02]  /*0610*/  CS2R R4, SRZ ;  /* 0x0000000000047805 */ /* 0x000fc4000001ff00 */
[----:B------:R-:W-:Y:S01]  /*0620*/  CS2R R6, SRZ ;  /* 0x0000000000067805 */ /* 0x000fe2000001ff00 */
[----:B------:R2:W-:Y:S04]  /*0630*/  STL [R1+0xe4], RZ ;  /* 0x0000e4ff01007387 */ /* 0x0005e80000100800 */
        /* <DEDUP_REMOVED lines=17> */
[----:B------:R2:W-:Y:S01]  /*0750*/  STL [R1+0xfc], RZ ;  /* 0x0000fcff01007387 */ /* 0x0005e20000100800 */
[----:B------:R-:W-:Y:S05]  /*0760*/  BRA `(.L_x_1) ;  /* 0x0000018000407947 */ /* 0x000fea0003800000 */
.L_x_0:
[----:B------:R-:W-:Y:S01]  /*0770*/  IABS R3, R5 ;  /* 0x0000000500037213 */ /* 0x000fe20000000000 */
[----:B------:R0:W-:Y:S01]  /*0780*/  STL [R1+0x7e0], R5 ;  /* 0x0007e00501007387 */ /* 0x0001e20000100800 */
[----:B------:R-:W-:Y:S01]  /*0790*/  IABS R17, R4 ;  /* 0x0000000400117213 */ /* 0x000fe20000000000 */
[----:B------:R-:W2:Y:S01]  /*07a0*/  LDCU UR7, c[0x0][0x3b0] ;  /* 0x00007600ff0777ac */ /* 0x000ea20008000800 */
[----:B------:R-:W3:Y:S01]  /*07b0*/  I2F.RP R0, R3 ;  /* 0x0000000300007306 */ /* 0x000ee20000209400 */
[----:B------:R-:W-:Y:S02]  /*07c0*/  SHF.R.U32.HI R6, RZ, 0x6, R18 ;  /* 0x00000006ff067819 */ /* 0x000fe40000011612 */
[----:B------:R-:W-:Y:S01]  /*07d0*/  LEA.HI R7, R18, R16, RZ, 0x1a ;  /* 0x0000001012077211 */ /* 0x000fe200078fd0ff */
[----:B------:R-:W4:Y:S01]  /*07e0*/  LDCU UR12, c[0x0][0x3a4] ;  /* 0x00007480ff0c77ac */ /* 0x000f220008000800 */
[----:B------:R-:W-:-:S03]  /*07f0*/  SGXT.U32 R6, R6, 0x1 ;  /* 0x000000010606781a */ /* 0x000fc60000000000 */
[----:B------:R-:W5:Y:S01]  /*0800*/  I2F.RP R2, R17 ;  /* 0x0000001100027306 */ /* 0x000f620000209400 */
[----:B------:R-:W-:Y:S01]  /*0810*/  LOP3.LUT R6, R16, R6, RZ, 0xfc, !PT ;  /* 0x0000000610067212 */ /* 0x000fe200078efcff */
[C---:B------:R-:W-:Y:S01]  /*0820*/  VIADD R14, R7.reuse, 0xfe ;  /* 0x000000fe070e7836 */ /* 0x040fe20000000000 */
[----:B------:R-:W1:Y:S01]  /*0830*/  LDCU.128 UR16, c[0x0][0x380] ;  /* 0x00007000ff1077ac */ /* 0x000e620008000c00 */
[----:B------:R-:W-:-:S03]  /*0840*/  VIADD R25, R7, 0xde ;  /* 0x000000de07197836 */ /* 0x000fc60000000000 */
[----:B------:R-:W-:Y:S01]  /*0850*/  ISETP.GE.AND P1, PT, R14, RZ, PT ;  /* 0x000000ff0e00720c */ /* 0x000fe20003f26270 */
[----:B---3--:R-:W3:Y:S01]  /*0860*/  MUFU.RCP R0, R0 ;  /* 0x0000000000007308 */ /* 0x008ee20000001000 */
[----:B------:R-:W0:Y:S01]  /*0870*/  LDCU UR8, c[0x0][0x3a8] ;  /* 0x00007500ff0877ac */ /* 0x000e220008000800 */
[----:B------:R-:W0:Y:S06]  /*0880*/  LDCU UR13, c[0x0][0x3a8] ;  /* 0x00007500ff0d77ac */ /* 0x000e2c0008000800 */
[----:B-----5:R-:W5:Y:S01]  /*0890*/  MUFU.RCP R2, R2 ;  /* 0x0000000200027308 */ /* 0x020f620000001000 */
[----:B------:R-:W0:Y:S01]  /*08a0*/  LDCU UR14, c[0x0][0x3a8] ;  /* 0x00007500ff0e77ac */ /* 0x000e220008000800 */
[----:B------:R-:W0:Y:S01]  /*08b0*/  LDCU UR15, c[0x0][0x3a8] ;  /* 0x00007500ff0f77ac */ /* 0x000e220008000800 */
[----:B---3--:R-:W-:Y:S01]  /*08c0*/  VIADD R10, R0, 0xffffffe ;  /* 0x0ffffffe000a7836 */ /* 0x008fe20000000000 */
[----:B------:R-:W3:Y:S04]  /*08d0*/  LDCU UR20, c[0x0][0x3a8] ;  /* 0x00007500ff1477ac */ /* 0x000ee80008000800 */
[----:B------:R0:W1:Y:S01]  /*08e0*/  F2I.FTZ.U32.TRUNC.NTZ R11, R10 ;  /* 0x0000000a000b7305 */ /* 0x000062000021f000 */
[----:B------:R-:W2:Y:S01]  /*08f0*/  LDCU UR6, c[0x0][0x3ac] ;  /* 0x00007580ff0677ac */ /* 0x000ea20008000800 */
[----:B-----5:R-:W-:Y:S01]  /*0900*/  VIADD R8, R2, 0xffffffe ;  /* 0x0ffffffe02087836 */ /* 0x020fe20000000000 */
[----:B------:R-:W-:Y:S01]  /*0910*/  USHF.R.S32.HI UR5, URZ, 0x1f, UR4 ;  /* 0x0000001fff057899 */ /* 0x000fe20008011404 */
[----:B------:R-:W2:Y:S04]  /*0920*/  LDCU UR21, c[0x0][0x3a8] ;  /* 0x00007500ff1577ac */ /* 0x000ea80008000800 */
[----:B------:R5:W2:Y:S01]  /*0930*/  F2I.FTZ.U32.TRUNC.NTZ R9, R8 ;  /* 0x0000000800097305 */ /* 0x000aa2000021f000 */
[----:B0-----:R-:W-:-:S02]  /*0940*/  IMAD.MOV.U32 R10, RZ, RZ, RZ ;  /* 0x000000ffff0a7224 */ /* 0x001fc400078e00ff */
[----:B-1----:R-:W-:Y:S02]  /*0950*/  IMAD.MOV R12, RZ, RZ, -R11 ;  /* 0x000000ffff0c7224 */ /* 0x002fe400078e0a0b */
[----:B-----5:R-:W-:Y:S02]  /*0960*/  IMAD.MOV.U32 R8, RZ, RZ, RZ ;  /* 0x000000ffff087224 */ /* 0x020fe400078e00ff */
[----:B------:R-:W-:Y:S01]  /*0970*/  IMAD R13, R12, R3, RZ ;  /* 0x000000030c0d7224 */ /* 0x000fe200078e02ff */
[----:B------:R-:W-:Y:S01]  /*0980*/  IABS R12, R21 ;  /* 0x00000015000c7213 */ /* 0x000fe20000000000 */
[----:B--2---:R-:W-:Y:S02]  /*0990*/  IMAD.MOV R2, RZ, RZ, -R9 ;  /* 0x000000ffff027224 */ /* 0x004fe400078e0a09 */
[----:B------:R-:W-:Y:S01]  /*09a0*/  IMAD.HI.U32 R0, R11, R13, R10 ;  /* 0x0000000d0b007227 */ /* 0x000fe200078e000a */
[----:B------:R-:W-:Y:S02]  /*09b0*/  IABS R10, R6 ;  /* 0x00000006000a7213 */ /* 0x000fe40000000000 */
[----:B------:R-:W-:Y:S01]  /*09c0*/  IABS R13, R14 ;  /* 0x0000000e000d7213 */ /* 0x000fe20000000000 */
[----:B------:R-:W-:-:S04]  /*09d0*/  IMAD R11, R2, R17, RZ ;  /* 0x00000011020b7224 */ /* 0x000fc800078e02ff */
[----:B------:R-:W-:-:S04]  /*09e0*/  IMAD.HI.U32 R9, R9, R11, R8 ;  /* 0x0000000b09097227 */ /* 0x000fc800078e0008 */
[----:B------:R-:W-:-:S04]  /*09f0*/  IMAD.HI.U32 R8, R0, R10, RZ ;  /* 0x0000000a00087227 */ /* 0x000fc800078e00ff */
[----:B------:R-:W-:Y:S02]  /*0a00*/  IMAD.MOV R11, RZ, RZ, -R8 ;  /* 0x000000ffff0b7224 */ /* 0x000fe400078e0a08 */
[----:B------:R-:W-:-:S04]  /*0a10*/  IMAD.HI.U32 R9, R9, R12, RZ ;  /* 0x0000000c09097227 */ /* 0x000fc800078e00ff */
[----:B------:R-:W-:Y:S01]  /*0a20*/  IMAD R10, R3, R11, R10 ;  /* 0x0000000b030a7224 */ /* 0x000fe200078e020a */
[----:B------:R-:W-:Y:S01]  /*0a30*/  LOP3.LUT R11, R6, 0xf6, RZ, 0xfc, !PT ;  /* 0x000000f6060b7812 */ /* 0x000fe200078efcff */
[----:B------:R-:W-:-:S03]  /*0a40*/  IMAD.HI.U32 R2, R0, R13, RZ ;  /* 0x0000000d00027227 */ /* 0x000fc600078e00ff */
[----:B------:R-:W-:Y:S01]  /*0a50*/  ISETP.GT.U32.AND P0, PT, R3, R10, PT ;  /* 0x0000000a0300720c */ /* 0x000fe20003f04070 */
[----:B------:R-:W-:Y:S01]  /*0a60*/  IMAD.MOV R9, RZ, RZ, -R9 ;  /* 0x000000ffff097224 */ /* 0x000fe200078e0a09 */
[----:B------:R-:W-:Y:S01]  /*0a70*/  IABS R20, R11 ;  /* 0x0000000b00147213 */ /* 0x000fe20000000000 */
[----:B------:R-:W-:Y:S02]  /*0a80*/  IMAD.MOV R8, RZ, RZ, -R2 ;  /* 0x000000ffff087224 */ /* 0x000fe400078e0a02 */
[----:B------:R-:W-:Y:S01]  /*0a90*/  IMAD R2, R17, R9, R12 ;  /* 0x0000000911027224 */ /* 0x000fe200078e020c */
[C---:B------:R-:W-:Y:S01]  /*0aa0*/  LOP3.LUT R12, R6.reuse, 0xf8, RZ, 0xfc, !PT ;  /* 0x000000f8060c7812 */ /* 0x040fe200078efcff */
[----:B------:R-:W-:Y:S01]  /*0ab0*/  IMAD R13, R3, R8, R13 ;  /* 0x00000008030d7224 */ /* 0x000fe200078e020d */
[----:B------:R-:W-:Y:S02]  /*0ac0*/  LOP3.LUT R8, R6, 0xfc, RZ, 0xfc, !PT ;  /* 0x000000fc06087812 */ /* 0x000fe400078efcff */
[----:B------:R-:W-:-:S02]  /*0ad0*/  ISETP.GT.U32.AND P4, PT, R17, R2, PT ;  /* 0x000000021100720c */ /* 0x000fc40003f84070 */
[----:B------:R-:W-:Y:S01]  /*0ae0*/  IABS R14, R8 ;  /* 0x00000008000e7213 */ /* 0x000fe20000000000 */
[----:B------:R-:W-:Y:S01]  /*0af0*/  @!P0 IMAD.IADD R10, R10, 0x1, -R3 ;  /* 0x000000010a0a8824 */ /* 0x000fe200078e0a03 */
[----:B------:R-:W-:Y:S02]  /*0b00*/  ISETP.GE.AND P2, PT, R8, RZ, PT ;  /* 0x000000ff0800720c */ /* 0x000fe40003f46270 */
[----:B------:R-:W-:Y:S01]  /*0b10*/  LOP3.LUT R9, R6, 0xfa, RZ, 0xfc, !PT ;  /* 0x000000fa06097812 */ /* 0x000fe200078efcff */
[----:B------:R-:W-:Y:S01]  /*0b20*/  IMAD.HI.U32 R8, R0, R14, RZ ;  /* 0x0000000e00087227 */ /* 0x000fe200078e00ff */
[----:B------:R-:W-:Y:S02]  /*0b30*/  ISETP.GT.U32.AND P0, PT, R3, R10, PT ;  /* 0x0000000a0300720c */ /* 0x000fe40003f04070 */
[----:B------:R-:W-:Y:S01]  /*0b40*/  IABS R16, R12 ;  /* 0x0000000c00107213 */ /* 0x000fe20000000000 */
[----:B------:R-:W-:Y:S01]  /*0b50*/  IMAD.MOV R19, RZ, RZ, -R8 ;  /* 0x000000ffff137224 */ /* 0x000fe200078e0a08 */
[----:B------:R-:W-:Y:S01]  /*0b60*/  ISETP.GE.AND P3, PT, R9, RZ, PT ;  /* 0x000000ff0900720c */ /* 0x000fe20003f66270 */
[----:B------:R-:W-:Y:S01]  /*0b70*/  @!P4 IMAD.IADD R2, R2, 0x1, -R17 ;  /* 0x000000010202c824 */ /* 0x000fe200078e0a11 */
[----:B------:R-:W-:Y:S01]  /*0b80*/  IABS R15, R9 ;  /* 0x00000009000f7213 */ /* 0x000fe20000000000 */
[----:B------:R-:W-:Y:S01]  /*0b90*/  IMAD R14, R3, R19, R14 ;  /* 0x00000013030e7224 */ /* 0x000fe200078e020e */
[----:B------:R-:W-:Y:S01]  /*0ba0*/  ISETP.GE.AND P4, PT, R6, RZ, PT ;  /* 0x000000ff0600720c */ /* 0x000fe20003f86270 */
[----:B------:R-:W-:Y:S01]  /*0bb0*/  IMAD.HI.U32 R9, R0, R16, RZ ;  /* 0x0000001000097227 */ /* 0x000fe200078e00ff */
[----:B------:R-:W-:-:S02]  /*0bc0*/  ISETP.GT.U32.AND P5, PT, R17, R2, PT ;  /* 0x000000021100720c */ /* 0x000fc40003fa4070 */
[C---:B------:R-:W-:Y:S01]  /*0bd0*/  ISETP.GT.U32.AND P6, PT, R3.reuse, R14, PT ;  /* 0x0000000e0300720c */ /* 0x040fe20003fc4070 */
[----:B------:R-:W-:Y:S01]  /*0be0*/  @!P0 IMAD.IADD R10, R10, 0x1, -R3 ;  /* 0x000000010a0a8824 */ /* 0x000fe200078e0a03 */
[----:B------:R-:W-:Y:S01]  /*0bf0*/  ISETP.GT.U32.AND P0, PT, R3, R13, PT ;  /* 0x0000000d0300720c */ /* 0x000fe20003f04070 */
[----:B------:R-:W-:Y:S02]  /*0c00*/  IMAD.MOV.U32 R8, RZ, RZ, R20 ;  /* 0x000000ffff087224 */ /* 0x000fe400078e0014 */
[----:B------:R-:W-:Y:S02]  /*0c10*/  IMAD.MOV R19, RZ, RZ, -R9 ;  /* 0x000000ffff137224 */ /* 0x000fe400078e0a09 */
[----:B------:R-:W-:-:S04]  /*0c20*/  IMAD.HI.U32 R18, R0, R15, RZ ;  /* 0x0000000f00127227 */ /* 0x000fc800078e00ff */
[----:B------:R-:W-:Y:S01]  /*0c30*/  @!P5 IMAD.IADD R2, R2, 0x1, -R17 ;  /* 0x000000010202d824 */ /* 0x000fe200078e0a11 */
[----:B------:R-:W-:Y:S01]  /*0c40*/  ISETP.GE.AND P5, PT, R21, RZ, PT ;  /* 0x000000ff1500720c */ /* 0x000fe20003fa6270 */
[----:B------:R-:W-:-:S04]  /*0c50*/  IMAD.HI.U32 R9, R0, R8, RZ ;  /* 0x0000000800097227 */ /* 0x000fc800078e00ff */
[----:B------:R-:W-:Y:S02]  /*0c60*/  IMAD.MOV R18, RZ, RZ, -R18 ;  /* 0x000000ffff127224 */ /* 0x000fe400078e0a12 */
[----:B------:R-:W-:Y:S01]  /*0c70*/  IMAD.MOV R17, RZ, RZ, -R9 ;  /* 0x000000ffff117224 */ /* 0x000fe200078e0a09 */
[----:B------:R-:W-:Y:S01]  /*0c80*/  LOP3.LUT R9, R6, 0xf4, RZ, 0xfc, !PT ;  /* 0x000000f406097812 */ /* 0x000fe200078efcff */
[----:B------:R-:W-:Y:S01]  /*0c90*/  @!P0 IMAD.IADD R13, R13, 0x1, -R3 ;  /* 0x000000010d0d8824 */ /* 0x000fe200078e0a03 */
[----:B------:R-:W-:Y:S01]  /*0ca0*/  ISETP.NE.AND P0, PT, R4, RZ, PT ;  /* 0x000000ff0400720c */ /* 0x000fe20003f05270 */
[C---:B------:R-:W-:Y:S01]  /*0cb0*/  IMAD R15, R3.reuse, R18, R15 ;  /* 0x00000012030f7224 */ /* 0x040fe200078e020f */
[----:B------:R-:W-:Y:S01]  /*0cc0*/  IABS R21, R9 ;  /* 0x0000000900157213 */ /* 0x000fe20000000000 */
[----:B------:R-:W-:Y:S02]  /*0cd0*/  IMAD.MOV.U32 R5, RZ, RZ, R10 ;  /* 0x000000ffff057224 */ /* 0x000fe400078e000a */
[----:B------:R-:W-:Y:S01]  /*0ce0*/  @!P6 IMAD.IADD R14, R14, 0x1, -R3 ;  /* 0x000000010e0ee824 */ /* 0x000fe200078e0a03 */
[C---:B------:R-:W-:Y:S01]  /*0cf0*/  ISETP.GT.U32.AND P6, PT, R3.reuse, R13, PT ;  /* 0x0000000d0300720c */ /* 0x040fe20003fc4070 */
[----:B------:R-:W-:Y:S01]  /*0d00*/  @!P4 IMAD.MOV R5, RZ, RZ, -R5 ;  /* 0x000000ffff05c224 */ /* 0x000fe200078e0a05 */
[C---:B------:R-:W-:Y:S01]  /*0d10*/  ISETP.GT.U32.AND P4, PT, R3.reuse, R15, PT ;  /* 0x0000000f0300720c */ /* 0x040fe20003f84070 */
[----:B------:R-:W-:Y:S01]  /*0d20*/  @!P5 IMAD.MOV R2, RZ, RZ, -R2 ;  /* 0x000000ffff02d224 */ /* 0x000fe200078e0a02 */
[----:B------:R-:W-:Y:S01]  /*0d30*/  ISETP.GT.U32.AND P5, PT, R3, R14, PT ;  /* 0x0000000e0300720c */ /* 0x000fe20003fa4070 */
[----:B------:R-:W-:Y:S01]  /*0d40*/  IMAD.HI.U32 R10, R0, R21, RZ ;  /* 0x00000015000a7227 */ /* 0x000fe200078e00ff */
[----:B------:R0:W-:Y:S01]  /*0d50*/  STL [R1+0x4], R5 ;  /* 0x0000040501007387 */ /* 0x0001e20000100800 */
[----:B------:R-:W-:-:S02]  /*0d60*/  @!P0 LOP3.LUT R2, RZ, R4, RZ, 0x33, !PT ;  /* 0x00000004ff028212 */ /* 0x000fc400078e33ff */
[C---:B------:R-:W-:Y:S01]  /*0d70*/  IMAD R16, R3.reuse, R19, R16 ;  /* 0x0000001303107224 */ /* 0x040fe200078e0210 */
[C---:B------:R-:W-:Y:S01]  /*0d80*/  LOP3.LUT R4, R6.reuse, 0xf0, RZ, 0xfc, !PT ;  /* 0x000000f006047812 */ /* 0x040fe200078efcff */
[----:B------:R-:W-:Y:S01]  /*0d90*/  IMAD.MOV R10, RZ, RZ, -R10 ;  /* 0x000000ffff0a7224 */ /* 0x000fe200078e0a0a */
[----:B------:R1:W-:Y:S01]  /*0da0*/  STL [R1+0x748], R2 ;  /* 0x0007480201007387 */ /* 0x0003e20000100800 */
[C---:B------:R-:W-:Y:S01]  /*0db0*/  IMAD R17, R3.reuse, R17, R8 ;  /* 0x0000001103117224 */ /* 0x040fe200078e0208 */
[C---:B------:R-:W-:Y:S01]  /*0dc0*/  ISETP.GT.U32.AND P0, PT, R3.reuse, R16, PT ;  /* 0x000000100300720c */ /* 0x040fe20003f04070 */
[----:B------:R-:W-:Y:S01]  /*0dd0*/  IMAD R21, R3, R10, R21 ;  /* 0x0000000a03157224 */ /* 0x000fe200078e0215 */
[----:B------:R-:W-:Y:S01]  /*0de0*/  LOP3.LUT R8, R6, 0xf2, RZ, 0xfc, !PT ;  /* 0x000000f206087812 */ /* 0x000fe200078efcff */
[--C-:B------:R-:W-:Y:S01]  /*0df0*/  @!P6 IMAD.IADD R13, R13, 0x1, -R3.reuse ;  /* 0x000000010d0de824 */ /* 0x100fe200078e0a03 */
[----:B------:R-:W-:Y:S01]  /*0e00*/  ISETP.GT.U32.AND P6, PT, R3, R17, PT ;  /* 0x000000110300720c */ /* 0x000fe20003fc4070 */
[--C-:B------:R-:W-:Y:S01]  /*0e10*/  @!P4 IMAD.IADD R15, R15, 0x1, -R3.reuse ;  /* 0x000000010f0fc824 */ /* 0x100fe200078e0a03 */
[----:B------:R-:W-:Y:S01]  /*0e20*/  IABS R19, R8 ;  /* 0x0000000800137213 */ /* 0x000fe20000000000 */
[----:B------:R-:W-:Y:S01]  /*0e30*/  @!P5 IMAD.IADD R14, R14, 0x1, -R3 ;  /* 0x000000010e0ed824 */ /* 0x000fe200078e0a03 */
[C---:B------:R-:W-:Y:S01]  /*0e40*/  ISETP.GT.U32.AND P5, PT, R3.reuse, R21, PT ;  /* 0x000000150300720c */ /* 0x040fe20003fa4070 */
[----:B0-----:R-:W-:Y:S01]  /*0e50*/  IMAD.MOV.U32 R5, RZ, RZ, R13 ;  /* 0x000000ffff057224 */ /* 0x001fe200078e000d */
[----:B------:R-:W-:Y:S01]  /*0e60*/  ISETP.GT.U32.AND P4, PT, R3, R15, PT ;  /* 0x0000000f0300720c */ /* 0x000fe20003f84070 */
[----:B------:R-:W-:Y:S01]  /*0e70*/  IMAD.HI.U32 R18, R0, R19, RZ ;  /* 0x0000001300127227 */ /* 0x000fe200078e00ff */
[----:B------:R-:W-:-:S03]  /*0e80*/  IABS R10, R4 ;  /* 0x00000004000a7213 */ /* 0x000fc60000000000 */
[--C-:B------:R-:W-:Y:S01]  /*0e90*/  @!P0 IMAD.IADD R16, R16, 0x1, -R3.reuse ;  /* 0x0000000110108824 */ /* 0x100fe200078e0a03 */
[----:B------:R-:W-:Y:S01]  /*0ea0*/  ISETP.GE.AND P0, PT, R11, RZ, PT ;  /* 0x000000ff0b00720c */ /* 0x000fe20003f06270 */
[--C-:B------:R-:W-:Y:S02]  /*0eb0*/  @!P6 IMAD.IADD R17, R17, 0x1, -R3.reuse ;  /* 0x000000011111e824 */ /* 0x100fe400078e0a03 */
[----:B------:R-:W-:Y:S01]  /*0ec0*/  VIADD R11, R7, 0xee ;  /* 0x000000ee070b7836 */ /* 0x000fe20000000000 */
[----:B------:R-:W-:Y:S01]  /*0ed0*/  ISETP.GT.U32.AND P6, PT, R3, R16, PT ;  /* 0x000000100300720c */ /* 0x000fe20003fc4070 */
[--C-:B------:R-:W-:Y:S02]  /*0ee0*/  @!P5 IMAD.IADD R21, R21, 0x1, -R3.reuse ;  /* 0x000000011515d824 */ /* 0x100fe400078e0a03 */
[----:B------:R-:W-:Y:S01]  /*0ef0*/  @!P4 IMAD.IADD R15, R15, 0x1, -R3 ;  /* 0x000000010f0fc824 */ /* 0x000fe200078e0a03 */
[----:B------:R-:W-:Y:S01]  /*0f00*/  ISETP.GE.AND P4, PT, R12, RZ, PT ;  /* 0x000000ff0c00720c */ /* 0x000fe20003f86270 */
[----:B------:R-:W-:Y:S01]  /*0f10*/  IMAD.HI.U32 R12, R0, R10, RZ ;  /* 0x0000000a000c7227 */ /* 0x000fe200078e00ff */
[----:B------:R-:W-:-:S02]  /*0f20*/  ISETP.GT.U32.AND P5, PT, R3, R21, PT ;  /* 0x000000150300720c */ /* 0x000fc40003fa4070 */
[----:B------:R-:W-:Y:S01]  /*0f30*/  IABS R13, R11 ;  /* 0x0000000b000d7213 */ /* 0x000fe20000000000 */
[----:B------:R-:W-:Y:S02]  /*0f40*/  IMAD.MOV R18, RZ, RZ, -R18 ;  /* 0x000000ffff127224 */ /* 0x000fe400078e0a12 */
[----:B------:R-:W-:Y:S01]  /*0f50*/  @!P2 IMAD.MOV R14, RZ, RZ, -R14 ;  /* 0x000000ffff0ea224 */ /* 0x000fe200078e0a0e */
[----:B------:R-:W-:Y:S01]  /*0f60*/  ISETP.GE.AND P2, PT, R11, RZ, PT ;  /* 0x000000ff0b00720c */ /* 0x000fe20003f46270 */
[----:B------:R-:W-:Y:S02]  /*0f70*/  IMAD.MOV R11, RZ, RZ, -R12 ;  /* 0x000000ffff0b7224 */ /* 0x000fe400078e0a0c */
[----:B------:R-:W-:Y:S01]  /*0f80*/  IMAD R19, R3, R18, R19 ;  /* 0x0000001203137224 */ /* 0x000fe200078e0213 */
[----:B------:R-:W-:Y:S01]  /*0f90*/  LOP3.LUT R18, R6, 0xec, RZ, 0xfc, !PT ;  /* 0x000000ec06127812 */ /* 0x000fe200078efcff */
[----:B------:R-:W-:Y:S01]  /*0fa0*/  @!P6 IMAD.IADD R16, R16, 0x1, -R3 ;  /* 0x000000011010e824 */ /* 0x000fe200078e0a03 */
[----:B------:R-:W-:Y:S01]  /*0fb0*/  ISETP.GE.AND P6, PT, R9, RZ, PT ;  /* 0x000000ff0900720c */ /* 0x000fe20003fc6270 */
[C---:B------:R-:W-:Y:S01]  /*0fc0*/  IMAD R9, R3.reuse, R11, R10 ;  /* 0x0000000b03097224 */ /* 0x040fe200078e020a */
[----:B------:R-:W-:Y:S01]  /*0fd0*/  LOP3.LUT R11, R6, 0xea, RZ, 0xfc, !PT ;  /* 0x000000ea060b7812 */ /* 0x000fe200078efcff */
[----:B------:R-:W-:Y:S01]  /*0fe0*/  @!P3 IMAD.MOV R15, RZ, RZ, -R15 ;  /* 0x000000ffff0fb224 */ /* 0x000fe200078e0a0f */
[C---:B------:R-:W-:Y:S01]  /*0ff0*/  ISETP.GT.U32.AND P3, PT, R3.reuse, R19, PT ;  /* 0x000000130300720c */ /* 0x040fe20003f64070 */
[----:B------:R-:W-:Y:S01]  /*1000*/  @!P1 IMAD.MOV R5, RZ, RZ, -R5 ;  /* 0x000000ffff059224 */ /* 0x000fe200078e0a05 */
[----:B------:R-:W-:Y:S01]  /*1010*/  ISETP.GT.U32.AND P1, PT, R3, R17, PT ;  /* 0x000000110300720c */ /* 0x000fe20003f24070 */
[----:B------:R-:W-:Y:S01]  /*1020*/  @!P5 IMAD.IADD R21, R21, 0x1, -R3 ;  /* 0x000000011515d824 */ /* 0x000fe200078e0a03 */
[----:B------:R-:W-:Y:S01]  /*1030*/  ISETP.GT.U32.AND P5, PT, R3, R9, PT ;  /* 0x000000090300720c */ /* 0x000fe20003fa4070 */
[----:B------:R-:W-:Y:S01]  /*1040*/  IMAD.MOV.U32 R12, RZ, RZ, R13 ;  /* 0x000000ffff0c7224 */ /* 0x000fe200078e000d */
[----:B------:R-:W-:Y:S01]  /*1050*/  IABS R10, R11 ;  /* 0x0000000b000a7213 */ /* 0x000fe20000000000 */
[----:B------:R-:W-:Y:S01]  /*1060*/  @!P4 IMAD.MOV R16, RZ, RZ, -R16 ;  /* 0x000000ffff10c224 */ /* 0x000fe200078e0a10 */
[----:B------:R0:W-:Y:S01]  /*1070*/  STL [R1], R5 ;  /* 0x0000000501007387 */ /* 0x0001e20000100800 */
[----:B------:R-:W-:-:S04]  /*1080*/  IMAD.HI.U32 R13, R0, R12, RZ ;  /* 0x0000000c000d7227 */ /* 0x000fc800078e00ff */
[----:B------:R-:W-:Y:S02]  /*1090*/  IMAD.MOV R13, RZ, RZ, -R13 ;  /* 0x000000ffff0d7224 */ /* 0x000fe400078e0a0d */
[--C-:B------:R-:W-:Y:S01]  /*10a0*/  @!P3 IMAD.IADD R19, R19, 0x1, -R3.reuse ;  /* 0x000000011313b824 */ /* 0x100fe200078e0a03 */
[----:B------:R-:W-:Y:S01]  /*10b0*/  ISETP.GE.AND P3, PT, R4, RZ, PT ;  /* 0x000000ff0400720c */ /* 0x000fe20003f66270 */
[--C-:B------:R-:W-:Y:S01]  /*10c0*/  @!P1 IMAD.IADD R17, R17, 0x1, -R3.reuse ;  /* 0x0000000111119824 */ /* 0x100fe200078e0a03 */
[----:B------:R-:W-:Y:S01]  /*10d0*/  ISETP.GE.AND P1, PT, R8, RZ, PT ;  /* 0x000000ff0800720c */ /* 0x000fe20003f26270 */
[----:B------:R-:W-:Y:S01]  /*10e0*/  @!P5 IMAD.IADD R9, R9, 0x1, -R3 ;  /* 0x000000010909d824 */ /* 0x000fe200078e0a03 */
[----:B------:R-:W-:Y:S01]  /*10f0*/  IABS R8, R18 ;  /* 0x0000001200087213 */ /* 0x000fe20000000000 */
[C---:B------:R-:W-:Y:S01]  /*1100*/  IMAD R12, R3.reuse, R13, R12 ;  /* 0x0000000d030c7224 */ /* 0x040fe200078e020c */
[C---:B------:R-:W-:Y:S01]  /*1110*/  ISETP.GT.U32.AND P5, PT, R3.reuse, R19, PT ;  /* 0x000000130300720c */ /* 0x040fe20003fa4070 */
[----:B------:R-:W-:Y:S01]  /*1120*/  @!P0 IMAD.MOV R17, RZ, RZ, -R17 ;  /* 0x000000ffff118224 */ /* 0x000fe200078e0a11 */
[C---:B------:R-:W-:Y:S01]  /*1130*/  ISETP.GT.U32.AND P4, PT, R3.reuse, R9, PT ;  /* 0x000000090300720c */ /* 0x040fe20003f84070 */
[----:B------:R-:W-:Y:S01]  /*1140*/  IMAD.HI.U32 R20, R0, R8, RZ ;  /* 0x0000000800147227 */ /* 0x000fe200078e00ff */
[----:B------:R-:W-:-:S02]  /*1150*/  ISETP.GT.U32.AND P0, PT, R3, R12, PT ;  /* 0x0000000c0300720c */ /* 0x000fc40003f04070 */
[C---:B------:R-:W-:Y:S01]  /*1160*/  LOP3.LUT R4, R6.reuse, 0xe8, RZ, 0xfc, !PT ;  /* 0x000000e806047812 */ /* 0x040fe200078efcff */
[----:B-1----:R-:W-:Y:S01]  /*1170*/  IMAD.MOV.U32 R2, RZ, RZ, R21 ;  /* 0x000000ffff027224 */ /* 0x002fe200078e0015 */
[----:B------:R-:W-:Y:S01]  /*1180*/  LOP3.LUT R21, R6, 0xd6, RZ, 0xfc, !PT ;  /* 0x000000d606157812 */ /* 0x000fe200078efcff */
[----:B------:R-:W-:Y:S02]  /*1190*/  IMAD.MOV R20, RZ, RZ, -R20 ;  /* 0x000000ffff147224 */ /* 0x000fe400078e0a14 */
[----:B------:R-:W-:-:S04]  /*11a0*/  IMAD.HI.U32 R13, R0, R10, RZ ;  /* 0x0000000a000d7227 */ /* 0x000fc800078e00ff */
[----:B------:R-:W-:Y:S01]  /*11b0*/  @!P6 IMAD.MOV R2, RZ, RZ, -R2 ;  /* 0x000000ffff02e224 */ /* 0x000fe200078e0a02 */
[----:B------:R-:W-:Y:S01]  /*11c0*/  ISETP.GE.AND P6, PT, R18, RZ, PT ;  /* 0x000000ff1200720c */ /* 0x000fe20003fc6270 */
[----:B------:R-:W-:Y:S01]  /*11d0*/  IMAD R8, R3, R20, R8 ;  /* 0x0000001403087224 */ /* 0x000fe200078e0208 */
[----:B------:R-:W-:Y:S01]  /*11e0*/  IABS R18, R4 ;  /* 0x0000000400127213 */ /* 0x000fe20000000000 */
[----:B------:R-:W-:Y:S01]  /*11f0*/  IMAD.MOV R13, RZ, RZ, -R13 ;  /* 0x000000ffff0d7224 */ /* 0x000fe200078e0a0d */
[----:B------:R1:W-:Y:S01]  /*1200*/  STL [R1+0x60], R2 ;  /* 0x0000600201007387 */ /* 0x0003e20000100800 */
[--C-:B------:R-:W-:Y:S01]  /*1210*/  @!P5 IMAD.IADD R19, R19, 0x1, -R3.reuse ;  /* 0x000000011313d824 */ /* 0x100fe200078e0a03 */
[----:B------:R-:W-:Y:S01]  /*1220*/  ISETP.GE.AND P5, PT, R11, RZ, PT ;  /* 0x000000ff0b00720c */ /* 0x000fe20003fa6270 */
[--C-:B------:R-:W-:Y:S01]  /*1230*/  @!P4 IMAD.IADD R9, R9, 0x1, -R3.reuse ;  /* 0x000000010909c824 */ /* 0x100fe200078e0a03 */
[C---:B------:R-:W-:Y:S01]  /*1240*/  ISETP.GT.U32.AND P4, PT, R3.reuse, R8, PT ;  /* 0x000000080300720c */ /* 0x040fe20003f84070 */
[----:B------:R-:W-:Y:S01]  /*1250*/  IMAD R10, R3, R13, R10 ;  /* 0x0000000d030a7224 */ /* 0x000fe200078e020a */
[----:B------:R-:W-:Y:S01]  /*1260*/  LOP3.LUT R13, R6, 0xe6, RZ, 0xfc, !PT ;  /* 0x000000e6060d7812 */ /* 0x000fe200078efcff */
[----:B------:R-:W-:Y:S01]  /*1270*/  @!P0 IMAD.IADD R12, R12, 0x1, -R3 ;  /* 0x000000010c0c8824 */ /* 0x000fe200078e0a03 */
[----:B------:R-:W-:Y:S01]  /*1280*/  LOP3.LUT R20, R6, 0xdc, RZ, 0xfc, !PT ;  /* 0x000000dc06147812 */ /* 0x000fe200078efcff */
[----:B0-----:R-:W-:-:S02]  /*1290*/  IMAD.MOV.U32 R5, RZ, RZ, R19 ;  /* 0x000000ffff057224 */ /* 0x001fc400078e0013 */
[----:B------:R-:W-:Y:S01]  /*12a0*/  IMAD.MOV.U32 R11, RZ, RZ, R18 ;  /* 0x000000ffff0b7224 */ /* 0x000fe200078e0012 */
[C---:B------:R-:W-:Y:S01]  /*12b0*/  ISETP.GT.U32.AND P0, PT, R3.reuse, R12, PT ;  /* 0x0000000c0300720c */ /* 0x040fe20003f04070 */
[----:B------:R-:W-:Y:S01]  /*12c0*/  @!P1 IMAD.MOV R5, RZ, RZ, -R5 ;  /* 0x000000ffff059224 */ /* 0x000fe200078e0a05 */
[----:B------:R-:W-:Y:S01]  /*12d0*/  ISETP.GT.U32.AND P1, PT, R3, R10, PT ;  /* 0x0000000a0300720c */ /* 0x000fe20003f24070 */
[----:B------:R-:W-:-:S03]  /*12e0*/  IMAD.HI.U32 R18, R0, R11, RZ ;  /* 0x0000000b00127227 */ /* 0x000fc600078e00ff */
[----:B------:R-:W-:Y:S01]  /*12f0*/  STL [R1+0x64], R5 ;  /* 0x0000640501007387 */ /* 0x000fe20000100800 */
[----:B------:R-:W-:Y:S02]  /*1300*/  IMAD.MOV R18, RZ, RZ, -R18 ;  /* 0x000000ffff127224 */ /* 0x000fe400078e0a12 */
[----:B-1----:R-:W-:Y:S01]  /*1310*/  IMAD.MOV.U32 R2, RZ, RZ, R9 ;  /* 0x000000ffff027224 */ /* 0x002fe200078e0009 */
[----:B------:R-:W-:Y:S01]  /*1320*/  LOP3.LUT R9, R6, 0xe4, RZ, 0xfc, !PT ;  /* 0x000000e406097812 */ /* 0x000fe200078efcff */
[----:B------:R-:W-:Y:S02]  /*1330*/  @!P4 IMAD.IADD R8, R8, 0x1, -R3 ;  /* 0x000000010808c824 */ /* 0x000fe400078e0a03 */
[C---:B------:R-:W-:Y:S01]  /*1340*/  IMAD R11, R3.reuse, R18, R11 ;  /* 0x00000012030b7224 */ /* 0x040fe200078e020b */
[----:B------:R-:W-:Y:S01]  /*1350*/  IABS R19, R9 ;  /* 0x0000000900137213 */ /* 0x000fe20000000000 */
[----:B------:R-:W-:Y:S01]  /*1360*/  @!P3 IMAD.MOV R2, RZ, RZ, -R2 ;  /* 0x000000ffff02b224 */ /* 0x000fe200078e0a02 */
[----:B------:R-:W-:Y:S01]  /*1370*/  ISETP.GE.AND P3, PT, R4, RZ, PT ;  /* 0x000000ff0400720c */ /* 0x000fe20003f66270 */
[--C-:B------:R-:W-:Y:S01]  /*1380*/  @!P0 IMAD.IADD R12, R12, 0x1, -R3.reuse ;  /* 0x000000010c0c8824 */ /* 0x100fe200078e0a03 */
[C---:B------:R-:W-:Y:S01]  /*1390*/  ISETP.GT.U32.AND P4, PT, R3.reuse, R8, PT ;  /* 0x000000080300720c */ /* 0x040fe20003f84070 */
[----:B------:R-:W-:Y:S01]  /*13a0*/  @!P1 IMAD.IADD R10, R10, 0x1, -R3 ;  /* 0x000000010a0a9824 */ /* 0x000fe200078e0a03 */
[----:B------:R-:W-:Y:S01]  /*13b0*/  IABS R4, R13 ;  /* 0x0000000d00047213 */ /* 0x000fe20000000000 */
[----:B------:R0:W-:Y:S01]  /*13c0*/  STL [R1+0x6c], R2 ;  /* 0x00006c0201007387 */ /* 0x0001e20000100800 */
[----:B------:R-:W-:-:S02]  /*13d0*/  ISETP.GT.U32.AND P0, PT, R3, R11, PT ;  /* 0x0000000b0300720c */ /* 0x000fc40003f04070 */
[----:B------:R-:W-:Y:S01]  /*13e0*/  ISETP.GT.U32.AND P1, PT, R3, R10, PT ;  /* 0x0000000a0300720c */ /* 0x000fe20003f24070 */
[----:B------:R-:W-:-:S04]  /*13f0*/  IMAD.HI.U32 R18, R0, R4, RZ ;  /* 0x0000000400127227 */ /* 0x000fc800078e00ff */
[----:B0-----:R-:W-:Y:S02]  /*1400*/  IMAD.MOV.U32 R2, RZ, RZ, R12 ;  /* 0x000000ffff027224 */ /* 0x001fe400078e000c */
[----:B------:R-:W-:-:S04]  /*1410*/  IMAD.HI.U32 R12, R0, R19, RZ ;  /* 0x00000013000c7227 */ /* 0x000fc800078e00ff */
[----:B------:R-:W-:Y:S01]  /*1420*/  @!P2 IMAD.MOV R2, RZ, RZ, -R2 ;  /* 0x000000ffff02a224 */ /* 0x000fe200078e0a02 */
[----:B------:R-:W-:Y:S01]  /*1430*/  ISETP.GE.AND P2, PT, R13, RZ, PT ;  /* 0x000000ff0d00720c */ /* 0x000fe20003f46270 */
[----:B------:R-:W-:Y:S02]  /*1440*/  IMAD.MOV R13, RZ, RZ, -R18 ;  /* 0x000000ffff0d7224 */ /* 0x000fe400078e0a12 */
[--C-:B------:R-:W-:Y:S01]  /*1450*/  @!P4 IMAD.IADD R8, R8, 0x1, -R3.reuse ;  /* 0x000000010808c824 */ /* 0x100fe200078e0a03 */
[----:B------:R-:W-:Y:S01]  /*1460*/  ISETP.GE.AND P4, PT, R9, RZ, PT ;  /* 0x000000ff0900720c */ /* 0x000fe20003f86270 */
[----:B------:R-:W-:Y:S01]  /*1470*/  IMAD.MOV R12, RZ, RZ, -R12 ;  /* 0x000000ffff0c7224 */ /* 0x000fe200078e0a0c */
[----:B------:R-:W-:Y:S01]  /*1480*/  LOP3.LUT R9, R6, 0xe2, RZ, 0xfc, !PT ;  /* 0x000000e206097812 */ /* 0x000fe200078efcff */
[----:B------:R-:W-:Y:S01]  /*1490*/  @!P0 IMAD.IADD R11, R11, 0x1, -R3 ;  /* 0x000000010b0b8824 */ /* 0x000fe200078e0a03 */
[----:B------:R0:W-:Y:S01]  /*14a0*/  STL [R1+0x74], R2 ;  /* 0x0000740201007387 */ /* 0x0001e20000100800 */
[----:B------:R-:W-:-:S02]  /*14b0*/  IMAD R4, R3, R13, R4 ;  /* 0x0000000d03047224 */ /* 0x000fc400078e0204 */
[C---:B------:R-:W-:Y:S01]  /*14c0*/  IMAD R19, R3.reuse, R12, R19 ;  /* 0x0000000c03137224 */ /* 0x040fe200078e0213 */
[----:B------:R-:W-:Y:S01]  /*14d0*/  IABS R12, R9 ;  /* 0x00000009000c7213 */ /* 0x000fe20000000000 */
[----:B------:R-:W-:Y:S01]  /*14e0*/  @!P1 IMAD.IADD R10, R10, 0x1, -R3 ;  /* 0x000000010a0a9824 */ /* 0x000fe200078e0a03 */
[C---:B------:R-:W-:Y:S01]  /*14f0*/  ISETP.GT.U32.AND P0, PT, R3.reuse, R11, PT ;  /* 0x0000000b0300720c */ /* 0x040fe20003f04070 */
[----:B------:R-:W-:Y:S01]  /*1500*/  IMAD.MOV.U32 R5, RZ, RZ, R8 ;  /* 0x000000ffff057224 */ /* 0x000fe200078e0008 */
[----:B------:R-:W-:Y:S01]  /*1510*/  ISETP.GT.U32.AND P1, PT, R3, R4, PT ;  /* 0x000000040300720c */ /* 0x000fe20003f24070 */
[----:B------:R-:W-:Y:S02]  /*1520*/  IMAD.MOV.U32 R8, RZ, RZ, R12 ;  /* 0x000000ffff087224 */ /* 0x000fe400078e000c */
[----:B0-----:R-:W-:Y:S02]  /*1530*/  IMAD.MOV.U32 R2, RZ, RZ, R10 ;  /* 0x000000ffff027224 */ /* 0x001fe400078e000a */
[----:B------:R-:W-:-:S04]  /*1540*/  IMAD.HI.U32 R12, R0, R8, RZ ;  /* 0x00000008000c7227 */ /* 0x000fc800078e00ff */
[----:B------:R-:W-:Y:S01]  /*1550*/  @!P6 IMAD.MOV R5, RZ, RZ, -R5 ;  /* 0x000000ffff05e224 */ /* 0x000fe200078e0a05 */
[----:B------:R-:W-:Y:S01]  /*1560*/  ISETP.GE.AND P6, PT, R9, RZ, PT ;  /* 0x000000ff0900720c */ /* 0x000fe20003fc6270 */
[----:B------:R-:W-:Y:S01]  /*1570*/  @!P5 IMAD.MOV R2, RZ, RZ, -R2 ;  /* 0x000000ffff02d224 */ /* 0x000fe200078e0a02 */
[----:B------:R-:W-:Y:S01]  /*1580*/  ISETP.GT.U32.AND P5, PT, R3, R19, PT ;  /* 0x000000130300720c */ /* 0x000fe20003fa4070 */
[----:B------:R-:W-:Y:S01]  /*1590*/  IMAD.MOV R12, RZ, RZ, -R12 ;  /* 0x000000ffff0c7224 */ /* 0x000fe200078e0a0c */
[----:B------:R-:W-:Y:S01]  /*15a0*/  STL [R1+0x7c], R5 ;  /* 0x00007c0501007387 */ /* 0x000fe20000100800 */
[--C-:B------:R-:W-:Y:S01]  /*15b0*/  @!P0 IMAD.IADD R11, R11, 0x1, -R3.reuse ;  /* 0x000000010b0b8824 */ /* 0x100fe200078e0a03 */
[----:B------:R-:W-:Y:S01]  /*15c0*/  LOP3.LUT R9, R6, 0xe0, RZ, 0xfc, !PT ;  /* 0x000000e006097812 */ /* 0x000fe200078efcff */
[----:B------:R-:W-:Y:S01]  /*15d0*/  @!P1 IMAD.IADD R4, R4, 0x1, -R3 ;  /* 0x0000000104049824 */ /* 0x000fe200078e0a03 */
[----:B------:R0:W-:Y:S01]  /*15e0*/  STL [R1+0x1c4], R2 ;  /* 0x0001c40201007387 */ /* 0x0001e20000100800 */
[----:B------:R-:W-:Y:S01]  /*15f0*/  IMAD R8, R3, R12, R8 ;  /* 0x0000000c03087224 */ /* 0x000fe200078e0208 */
[----:B------:R-:W-:-:S02]  /*1600*/  IABS R10, R9 ;  /* 0x00000009000a7213 */ /* 0x000fc40000000000 */
[----:B------:R-:W-:Y:S02]  /*1610*/  ISETP.GT.U32.AND P1, PT, R3, R4, PT ;  /* 0x000000040300720c */ /* 0x000fe40003f24070 */
[----:B------:R-:W-:Y:S01]  /*1620*/  ISETP.GE.AND P0, PT, R25, RZ, PT ;  /* 0x000000ff1900720c */ /* 0x000fe20003f06270 */
[----:B------:R-:W-:Y:S01]  /*1630*/  @!P5 IMAD.IADD R19, R19, 0x1, -R3 ;  /* 0x000000011313d824 */ /* 0x000fe200078e0a03 */
[----:B------:R-:W-:Y:S01]  /*1640*/  IABS R25, R25 ;  /* 0x0000001900197213 */ /* 0x000fe20000000000 */
[----:B------:R-:W-:Y:S01]  /*1650*/  IMAD.HI.U32 R18, R0, R10, RZ ;  /* 0x0000000a00127227 */ /* 0x000fe200078e00ff */
[----:B------:R-:W-:Y:S02]  /*1660*/  IABS R12, R20 ;  /* 0x00000014000c7213 */ /* 0x000fe40000000000 */
[----:B------:R-:W-:Y:S01]  /*1670*/  ISETP.GT.U32.AND P5, PT, R3, R19, PT ;  /* 0x000000130300720c */ /* 0x000fe20003fa4070 */
[----:B0-----:R-:W-:Y:S01]  /*1680*/  IMAD.MOV.U32 R2, RZ, RZ, R11 ;  /* 0x000000ffff027224 */ /* 0x001fe200078e000b */
[----:B------:R-:W-:Y:S01]  /*1690*/  LOP3.LUT R11, R6, 0xda, RZ, 0xfc, !PT ;  /* 0x000000da060b7812 */ /* 0x000fe200078efcff */
[----:B------:R-:W-:-:S02]  /*16a0*/  IMAD.MOV R18, RZ, RZ, -R18 ;  /* 0x000000ffff127224 */ /* 0x000fc400078e0a12 */
[----:B------:R-:W-:Y:S01]  /*16b0*/  @!P3 IMAD.MOV R2, RZ, RZ, -R2 ;  /* 0x000000ffff02b224 */ /* 0x000fe200078e0a02 */
[----:B------:R-:W-:Y:S01]  /*16c0*/  ISETP.GT.U32.AND P3, PT, R3, R8, PT ;  /* 0x000000080300720c */ /* 0x000fe20003f64070 */
[----:B------:R-:W-:Y:S01]  /*16d0*/  @!P1 IMAD.IADD R4, R4, 0x1, -R3 ;  /* 0x0000000104049824 */ /* 0x000fe200078e0a03 */
[----:B------:R-:W-:Y:S01]  /*16e0*/  ISETP.GE.AND P1, PT, R9, RZ, PT ;  /* 0x000000ff0900720c */ /* 0x000fe20003f26270 */
[----:B------:R-:W-:Y:S01]  /*16f0*/  IMAD R10, R3, R18, R10 ;  /* 0x00000012030a7224 */ /* 0x000fe200078e020a */
[----:B------:R0:W-:Y:S01]  /*1700*/  STL [R1+0x1c8], R2 ;  /* 0x0001c80201007387 */ /* 0x0001e20000100800 */
[----:B------:R-:W-:Y:S01]  /*1710*/  IMAD.HI.U32 R18, R0, R25, RZ ;  /* 0x0000001900127227 */ /* 0x000fe200078e00ff */
[----:B------:R-:W-:-:S03]  /*1720*/  IABS R13, R11 ;  /* 0x0000000b000d7213 */ /* 0x000fc60000000000 */
[----:B------:R-:W-:Y:S01]  /*1730*/  @!P5 IMAD.IADD R19, R19, 0x1, -R3 ;  /* 0x000000011313d824 */ /* 0x000fe200078e0a03 */
[----:B------:R-:W-:Y:S01]  /*1740*/  ISETP.GT.U32.AND P5, PT, R3, R10, PT ;  /* 0x0000000a0300720c */ /* 0x000fe20003fa4070 */
[----:B------:R-:W-:-:S04]  /*1750*/  IMAD.HI.U32 R9, R0, R12, RZ ;  /* 0x0000000c00097227 */ /* 0x000fc800078e00ff */
[----:B0-----:R-:W-:Y:S02]  /*1760*/  IMAD.MOV.U32 R2, RZ, RZ, R4 ;  /* 0x000000ffff027224 */ /* 0x001fe400078e0004 */
[----:B------:R-:W-:Y:S01]  /*1770*/  @!P3 IMAD.IADD R8, R8, 0x1, -R3 ;  /* 0x000000010808b824 */ /* 0x000fe200078e0a03 */
[----:B------:R-:W-:Y:S01]  /*1780*/  ISETP.GE.AND P3, PT, R20, RZ, PT ;  /* 0x000000ff1400720c */ /* 0x000fe20003f66270 */
[----:B------:R-:W-:Y:S02]  /*1790*/  @!P2 IMAD.MOV R2, RZ, RZ, -R2 ;  /* 0x000000ffff02a224 */ /* 0x000fe400078e0a02 */
[----:B------:R-:W-:Y:S01]  /*17a0*/  IMAD.MOV R18, RZ, RZ, -R18 ;  /* 0x000000ffff127224 */ /* 0x000fe200078e0a12 */
[C---:B------:R-:W-:Y:S01]  /*17b0*/  ISETP.GT.U32.AND P2, PT, R3.reuse, R8, PT ;  /* 0x000000080300720c */ /* 0x040fe20003f44070 */
[----:B------:R-:W-:Y:S01]  /*17c0*/  IMAD.MOV R9, RZ, RZ, -R9 ;  /* 0x000000ffff097224 */ /* 0x000fe200078e0a09 */
[----:B------:R0:W-:Y:S01]  /*17d0*/  STL [R1+0x1c0], R2 ;  /* 0x0001c00201007387 */ /* 0x0001e20000100800 */
[----:B------:R-:W-:-:S02]  /*17e0*/  IMAD R25, R3, R18, R25 ;  /* 0x0000001203197224 */ /* 0x000fc400078e0219 */
[----:B------:R-:W-:Y:S02]  /*17f0*/  IMAD R12, R3, R9, R12 ;  /* 0x00000009030c7224 */ /* 0x000fe400078e020c */
[----:B------:R-:W-:-:S04]  /*1800*/  IMAD.HI.U32 R4, R0, R13, RZ ;  /* 0x0000000d00047227 */ /* 0x000fc800078e00ff */
[----:B------:R-:W-:Y:S02]  /*1810*/  @!P5 IMAD.IADD R10, R10, 0x1, -R3 ;  /* 0x000000010a0ad824 */ /* 0x000fe400078e0a03 */
[----:B0-----:R-:W-:Y:S01]  /*1820*/  IMAD.MOV.U32 R2, RZ, RZ, R19 ;  /* 0x000000ffff027224 */ /* 0x001fe200078e0013 */
[----:B------:R-:W-:Y:S01]  /*1830*/  LOP3.LUT R19, R6, 0xd4, RZ, 0xfc, !PT ;  /* 0x000000d406137812 */ /* 0x000fe200078efcff */
[----:B------:R-:W-:Y:S01]  /*1840*/  @!P2 IMAD.IADD R8, R8, 0x1, -R3 ;  /* 0x000000010808a824 */ /* 0x000fe200078e0a03 */
[C---:B------:R-:W-:Y:S01]  /*1850*/  ISETP.GT.U32.AND P2, PT, R3.reuse, R25, PT ;  /* 0x000000190300720c */ /* 0x040fe20003f44070 */
[----:B------:R-:W-:Y:S01]  /*1860*/  @!P4 IMAD.MOV R2, RZ, RZ, -R2 ;  /* 0x000000ffff02c224 */ /* 0x000fe200078e0a02 */
[C---:B------:R-:W-:Y:S01]  /*1870*/  ISETP.GT.U32.AND P5, PT, R3.reuse, R10, PT ;  /* 0x0000000a0300720c */ /* 0x040fe20003fa4070 */
[----:B------:R-:W-:Y:S01]  /*1880*/  IMAD.MOV R4, RZ, RZ, -R4 ;  /* 0x000000ffff047224 */ /* 0x000fe200078e0a04 */
[----:B------:R-:W-:Y:S02]  /*1890*/  IABS R9, R19 ;  /* 0x0000001300097213 */ /* 0x000fe40000000000 */
[----:B------:R0:W-:Y:S01]  /*18a0*/  STL [R1+0x114], R2 ;  /* 0x0001140201007387 */ /* 0x0001e20000100800 */
[----:B------:R-:W-:Y:S01]  /*18b0*/  IMAD R13, R3, R4, R13 ;  /* 0x00000004030d7224 */ /* 0x000fe200078e020d */
[----:B------:R-:W-:-:S02]  /*18c0*/  LOP3.LUT R4, R6, 0xd8, RZ, 0xfc, !PT ;  /* 0x000000d806047812 */ /* 0x000fc400078efcff */
[----:B------:R-:W-:Y:S02]  /*18d0*/  ISETP.GE.AND P4, PT, R11, RZ, PT ;  /* 0x000000ff0b00720c */ /* 0x000fe40003f86270 */
[----:B------:R-:W-:Y:S01]  /*18e0*/  IABS R18, R4 ;  /* 0x0000000400127213 */ /* 0x000fe20000000000 */
[--C-:B------:R-:W-:Y:S01]  /*18f0*/  @!P2 IMAD.IADD R25, R25, 0x1, -R3.reuse ;  /* 0x000000011919a824 */ /* 0x100fe200078e0a03 */
[----:B------:R-:W-:Y:S01]  /*1900*/  ISETP.GE.AND P2, PT, R4, RZ, PT ;  /* 0x000000ff0400720c */ /* 0x000fe20003f46270 */
[----:B------:R-:W-:Y:S01]  /*1910*/  @!P5 IMAD.IADD R10, R10, 0x1, -R3 ;  /* 0x000000010a0ad824 */ /* 0x000fe200078e0a03 */
[----:B------:R-:W-:Y:S01]  /*1920*/  ISETP.GT.U32.AND P5, PT, R3, R13, PT ;  /* 0x0000000d0300720c */ /* 0x000fe20003fa4070 */
[----:B0-----:R-:W-:Y:S01]  /*1930*/  IMAD.MOV.U32 R2, RZ, RZ, R8 ;  /* 0x000000ffff027224 */ /* 0x001fe200078e0008 */
[----:B------:R-:W-:Y:S01]  /*1940*/  IABS R11, R21 ;  /* 0x00000015000b7213 */ /* 0x000fe20000000000 */
[----:B------:R-:W-:-:S04]  /*1950*/  IMAD.HI.U32 R8, R0, R18, RZ ;  /* 0x0000001200087227 */ /* 0x000fc800078e00ff */
[----:B------:R-:W-:Y:S01]  /*1960*/  @!P6 IMAD.MOV R2, RZ, RZ, -R2 ;  /* 0x000000ffff02e224 */ /* 0x000fe200078e0a02 */
[C---:B------:R-:W-:Y:S01]  /*1970*/  ISETP.GT.U32.AND P6, PT, R3.reuse, R12, PT ;  /* 0x0000000c0300720c */ /* 0x040fe20003fc4070 */
[----:B------:R-:W-:Y:S02]  /*1980*/  IMAD.MOV R8, RZ, RZ, -R8 ;  /* 0x000000ffff087224 */ /* 0x000fe400078e0a08 */
[----:B------:R-:W-:Y:S01]  /*1990*/  IMAD.HI.U32 R4, R0, R9, RZ ;  /* 0x0000000900047227 */ /* 0x000fe200078e00ff */
[----:B------:R0:W-:Y:S03]  /*19a0*/  STL [R1+0x1bc], R2 ;  /* 0x0001bc0201007387 */ /* 0x0001e60000100800 */
[----:B------:R-:W-:Y:S01]  /*19b0*/  IMAD R18, R3, R8, R18 ;  /* 0x0000000803127224 */ /* 0x000fe200078e0212 */
[----:B------:R-:W-:Y:S01]  /*19c0*/  LOP3.LUT R8, R6, 0xd2, RZ, 0xfc, !PT ;  /* 0x000000d206087812 */ /* 0x000fe200078efcff */
[----:B------:R-:W-:-:S02]  /*19d0*/  @!P5 IMAD.IADD R13, R13, 0x1, -R3 ;  /* 0x000000010d0dd824 */ /* 0x000fc400078e0a03 */
[----:B------:R-:W-:Y:S01]  /*19e0*/  IMAD.MOV R4, RZ, RZ, -R4 ;  /* 0x000000ffff047224 */ /* 0x000fe200078e0a04 */
[----:B------:R-:W-:Y:S01]  /*19f0*/  IABS R24, R8 ;  /* 0x0000000800187213 */ /* 0x000fe20000000000 */
[----:B------:R-:W-:Y:S01]  /*1a00*/  @!P6 IMAD.IADD R12, R12, 0x1, -R3 ;  /* 0x000000010c0ce824 */ /* 0x000fe200078e0a03 */
[----:B------:R-:W-:Y:S01]  /*1a10*/  ISETP.GT.U32.AND P6, PT, R3, R25, PT ;  /* 0x000000190300720c */ /* 0x000fe20003fc4070 */
[----:B------:R-:W-:-:S03]  /*1a20*/  IMAD.HI.U32 R20, R0, R11, RZ ;  /* 0x0000000b00147227 */ /* 0x000fc600078e00ff */
[C---:B------:R-:W-:Y:S01]  /*1a30*/  ISETP.GT.U32.AND P5, PT, R3.reuse, R12, PT ;  /* 0x0000000c0300720c */ /* 0x040fe20003fa4070 */
[----:B0-----:R-:W-:Y:S02]  /*1a40*/  IMAD.MOV.U32 R2, RZ, RZ, R10 ;  /* 0x000000ffff027224 */ /* 0x001fe400078e000a */
[C---:B------:R-:W-:Y:S01]  /*1a50*/  IMAD R9, R3.reuse, R4, R9 ;  /* 0x0000000403097224 */ /* 0x040fe200078e0209 */
[----:B------:R-:W-:Y:S01]  /*1a60*/  LOP3.LUT R4, R6, 0xcc, RZ, 0xfc, !PT ;  /* 0x000000cc06047812 */ /* 0x000fe200078efcff */
[----:B------:R-:W-:Y:S02]  /*1a70*/  IMAD.MOV R10, RZ, RZ, -R20 ;  /* 0x000000ffff0a7224 */ /* 0x000fe400078e0a14 */
[----:B------:R-:W-:Y:S01]  /*1a80*/  @!P1 IMAD.MOV R2, RZ, RZ, -R2 ;  /* 0x000000ffff029224 */ /* 0x000fe200078e0a02 */
[----:B------:R-:W-:Y:S01]  /*1a90*/  ISETP.GT.U32.AND P1, PT, R3, R13, PT ;  /* 0x0000000d0300720c */ /* 0x000fe20003f24070 */
[----:B------:R-:W-:Y:S01]  /*1aa0*/  @!P6 IMAD.IADD R25, R25, 0x1, -R3 ;  /* 0x000000011919e824 */ /* 0x000fe200078e0a03 */
[C---:B------:R-:W-:Y:S01]  /*1ab0*/  ISETP.GT.U32.AND P6, PT, R3.reuse, R18, PT ;  /* 0x000000120300720c */ /* 0x040fe20003fc4070 */
[----:B------:R-:W-:Y:S01]  /*1ac0*/  IMAD R11, R3, R10, R11 ;  /* 0x0000000a030b7224 */ /* 0x000fe200078e020b */
[----:B------:R0:W-:Y:S01]  /*1ad0*/  STL [R1+0xac], R2 ;  /* 0x0000ac0201007387 */ /* 0x0001e20000100800 */
[----:B------:R-:W-:Y:S01]  /*1ae0*/  @!P5 IMAD.IADD R12, R12, 0x1, -R3 ;  /* 0x000000010c0cd824 */ /* 0x000fe200078e0a03 */
[----:B------:R-:W-:Y:S01]  /*1af0*/  LOP3.LUT R10, R6, 0xd0, RZ, 0xfc, !PT ;  /* 0x000000d0060a7812 */ /* 0x000fe200078efcff */
[----:B------:R-:W-:Y:S01]  /*1b00*/  VIADD R20, R7, 0xce ;  /* 0x000000ce07147836 */ /* 0x000fe20000000000 */
[----:B------:R-:W-:Y:S01]  /*1b10*/  ISETP.GT.U32.AND P5, PT, R3, R11, PT ;  /* 0x0000000b0300720c */ /* 0x000fe20003fa4070 */
[----:B------:R-:W-:Y:S01]  /*1b20*/  IMAD.HI.U32 R26, R0, R24, RZ ;  /* 0x00000018001a7227 */ /* 0x000fe200078e00ff */
[----:B------:R-:W-:-:S03]  /*1b30*/  IABS R22, R10 ;  /* 0x0000000a00167213 */ /* 0x000fc60000000000 */
        /* <DEDUP_REMOVED lines=8> */
[----:B------:R-:W-:Y:S01]  /*1bc0*/  ISETP.GT.U32.AND P0, PT, R3, R18, PT ;  /* 0x000000120300720c */ /* 0x000fe20003f04070 */
[--C-:B------:R-:W-:Y:S01]  /*1bd0*/  @!P5 IMAD.IADD R11, R11, 0x1, -R3.reuse ;  /* 0x000000010b0bd824 */ /* 0x100fe200078e0a03 */
[----:B------:R-:W-:Y:S01]  /*1be0*/  ISETP.GE.AND P5, PT, R21, RZ, PT ;  /* 0x000000ff1500720c */ /* 0x000fe20003fa6270 */
[----:B------:R-:W-:Y:S01]  /*1bf0*/  IMAD.MOV R26, RZ, RZ, -R26 ;  /* 0x000000ffff1a7224 */ /* 0x000fe200078e0a1a */
[----:B------:R0:W-:Y:S01]  /*1c00*/  STL [R1+0x80], R2 ;  /* 0x0000800201007387 */ /* 0x0001e20000100800 */
[----:B------:R-:W-:Y:S01]  /*1c10*/  @!P6 IMAD.IADD R9, R9, 0x1, -R3 ;  /* 0x000000010909e824 */ /* 0x000fe200078e0a03 */
[----:B------:R-:W-:Y:S01]  /*1c20*/  IABS R21, R4 ;  /* 0x0000000400157213 */ /* 0x000fe20000000000 */
[----:B------:R-:W-:Y:S02]  /*1c30*/  IMAD.MOV R23, RZ, RZ, -R23 ;  /* 0x000000ffff177224 */ /* 0x000fe400078e0a17 */
[C---:B------:R-:W-:Y:S01]  /*1c40*/  IMAD R24, R3.reuse, R26, R24 ;  /* 0x0000001a03187224 */ /* 0x040fe200078e0218 */
[----:B------:R-:W-:Y:S01]  /*1c50*/  ISETP.GT.U32.AND P6, PT, R3, R9, PT ;  /* 0x000000090300720c */ /* 0x000fe20003fc4070 */
[----:B------:R-:W-:-:S02]  /*1c60*/  IMAD.MOV.U32 R5, RZ, RZ, R13 ;  /* 0x000000ffff057224 */ /* 0x000fc400078e000d */
[----:B------:R-:W-:Y:S01]  /*1c70*/  @!P0 IMAD.IADD R18, R18, 0x1, -R3 ;  /* 0x0000000112128824 */ /* 0x000fe200078e0a03 */
[----:B------:R-:W-:Y:S01]  /*1c80*/  ISETP.GT.U32.AND P0, PT, R3, R24, PT ;  /* 0x000000180300720c */ /* 0x000fe20003f04070 */
[----:B0-----:R-:W-:Y:S02]  /*1c90*/  IMAD.MOV.U32 R2, RZ, RZ, R12 ;  /* 0x000000ffff027224 */ /* 0x001fe400078e000c */
[----:B------:R-:W-:-:S04]  /*1ca0*/  IMAD.HI.U32 R12, R0, R20, RZ ;  /* 0x00000014000c7227 */ /* 0x000fc800078e00ff */
[----:B------:R-:W-:Y:S01]  /*1cb0*/  @!P3 IMAD.MOV R2, RZ, RZ, -R2 ;  /* 0x000000ffff02b224 */ /* 0x000fe200078e0a02 */
[C---:B------:R-:W-:Y:S01]  /*1cc0*/  ISETP.GT.U32.AND P3, PT, R3.reuse, R11, PT ;  /* 0x0000000b0300720c */ /* 0x040fe20003f64070 */
[----:B------:R-:W-:Y:S02]  /*1cd0*/  IMAD.MOV R12, RZ, RZ, -R12 ;  /* 0x000000ffff0c7224 */ /* 0x000fe400078e0a0c */
[C---:B------:R-:W-:Y:S01]  /*1ce0*/  IMAD R22, R3.reuse, R23, R22 ;  /* 0x0000001703167224 */ /* 0x040fe200078e0216 */
[----:B------:R0:W-:Y:S01]  /*1cf0*/  STL [R1+0x90], R2 ;  /* 0x0000900201007387 */ /* 0x0001e20000100800 */
[----:B------:R-:W-:Y:S02]  /*1d00*/  IMAD R12, R3, R12, R20 ;  /* 0x0000000c030c7224 */ /* 0x000fe400078e0214 */
[----:B------:R-:W-:Y:S02]  /*1d10*/  @!P6 IMAD.IADD R9, R9, 0x1, -R3 ;  /* 0x000000010909e824 */ /* 0x000fe400078e0a03 */
[----:B------:R-:W-:Y:S01]  /*1d20*/  @!P4 IMAD.MOV R5, RZ, RZ, -R5 ;  /* 0x000000ffff05c224 */ /* 0x000fe200078e0a05 */
[----:B------:R-:W-:Y:S01]  /*1d30*/  ISETP.GT.U32.AND P6, PT, R3, R12, PT ;  /* 0x0000000c0300720c */ /* 0x000fe20003fc4070 */
[----:B------:R-:W-:Y:S01]  /*1d40*/  IMAD.HI.U32 R13, R0, R21, RZ ;  /* 0x00000015000d7227 */ /* 0x000fe200078e00ff */
[----:B------:R-:W-:-:S02]  /*1d50*/  ISETP.GE.AND P4, PT, R19, RZ, PT ;  /* 0x000000ff1300720c */ /* 0x000fc40003f86270 */
[----:B------:R-:W-:Y:S01]  /*1d60*/  STL [R1+0x94], R5 ;  /* 0x0000940501007387 */ /* 0x000fe20000100800 */
[----:B0-----:R-:W-:Y:S01]  /*1d70*/  IMAD.MOV.U32 R2, RZ, RZ, R18 ;  /* 0x000000ffff027224 */ /* 0x001fe200078e0012 */
[----:B------:R-:W-:Y:S01]  /*1d80*/  LOP3.LUT R18, R6, 0xc8, RZ, 0xfc, !PT ;  /* 0x000000c806127812 */ /* 0x000fe200078efcff */
[----:B------:R-:W-:Y:S01]  /*1d90*/  @!P3 IMAD.IADD R11, R11, 0x1, -R3 ;  /* 0x000000010b0bb824 */ /* 0x000fe200078e0a03 */
[----:B------:R-:W-:Y:S01]  /*1da0*/  ISETP.GE.AND P3, PT, R8, RZ, PT ;  /* 0x000000ff0800720c */ /* 0x000fe20003f66270 */
[----:B------:R-:W-:Y:S01]  /*1db0*/  @!P2 IMAD.MOV R2, RZ, RZ, -R2 ;  /* 0x000000ffff02a224 */ /* 0x000fe200078e0a02 */
[C---:B------:R-:W-:Y:S01]  /*1dc0*/  ISETP.GT.U32.AND P2, PT, R3.reuse, R22, PT ;  /* 0x000000160300720c */ /* 0x040fe20003f44070 */
[----:B------:R-:W-:Y:S01]  /*1dd0*/  IMAD.MOV R8, RZ, RZ, -R13 ;  /* 0x000000ffff087224 */ /* 0x000fe200078e0a0d */
[----:B------:R-:W-:Y:S01]  /*1de0*/  LOP3.LUT R13, R6, 0xca, RZ, 0xfc, !PT ;  /* 0x000000ca060d7812 */ /* 0x000fe200078efcff */
[----:B------:R-:W-:Y:S01]  /*1df0*/  @!P0 IMAD.IADD R24, R24, 0x1, -R3 ;  /* 0x0000000118188824 */ /* 0x000fe200078e0a03 */
[----:B------:R0:W-:Y:S01]  /*1e00*/  STL [R1+0x98], R2 ;  /* 0x0000980201007387 */ /* 0x0001e20000100800 */
[----:B------:R-:W-:Y:S01]  /*1e10*/  IMAD R8, R3, R8, R21 ;  /* 0x0000000803087224 */ /* 0x000fe200078e0215 */
[----:B------:R-:W-:Y:S01]  /*1e20*/  IABS R21, R13 ;  /* 0x0000000d00157213 */ /* 0x000fe20000000000 */
[----:B------:R-:W-:Y:S01]  /*1e30*/  @!P6 IMAD.IADD R12, R12, 0x1, -R3 ;  /* 0x000000010c0ce824 */ /* 0x000fe200078e0a03 */
[----:B------:R-:W-:-:S02]  /*1e40*/  ISETP.GE.AND P0, PT, R10, RZ, PT ;  /* 0x000000ff0a00720c */ /* 0x000fc40003f06270 */
[----:B------:R-:W-:Y:S02]  /*1e50*/  LOP3.LUT R10, R6, 0xc6, RZ, 0xfc, !PT ;  /* 0x000000c6060a7812 */ /* 0x000fe400078efcff */
[----:B------:R-:W-:Y:S01]  /*1e60*/  IABS R20, R18 ;  /* 0x0000001200147213 */ /* 0x000fe20000000000 */
[----:B------:R-:W-:Y:S01]  /*1e70*/  @!P2 IMAD.IADD R22, R22, 0x1, -R3 ;  /* 0x000000011616a824 */ /* 0x000fe200078e0a03 */
[C---:B------:R-:W-:Y:S01]  /*1e80*/  ISETP.GT.U32.AND P2, PT, R3.reuse, R24, PT ;  /* 0x000000180300720c */ /* 0x040fe20003f44070 */
[----:B0-----:R-:W-:Y:S01]  /*1e90*/  IMAD.MOV.U32 R2, RZ, RZ, R11 ;  /* 0x000000ffff027224 */ /* 0x001fe200078e000b */
[----:B------:R-:W-:Y:S02]  /*1ea0*/  IABS R11, R10 ;  /* 0x0000000a000b7213 */ /* 0x000fe40000000000 */
[C---:B------:R-:W-:Y:S01]  /*1eb0*/  ISETP.GT.U32.AND P6, PT, R3.reuse, R22, PT ;  /* 0x000000160300720c */ /* 0x040fe20003fc4070 */
[----:B------:R-:W-:Y:S01]  /*1ec0*/  @!P5 IMAD.MOV R2, RZ, RZ, -R2 ;  /* 0x000000ffff02d224 */ /* 0x000fe200078e0a02 */
[----:B------:R-:W-:-:S02]  /*1ed0*/  ISETP.GT.U32.AND P5, PT, R3, R12, PT ;  /* 0x0000000c0300720c */ /* 0x000fc40003fa4070 */
[----:B------:R-:W-:Y:S02]  /*1ee0*/  LOP3.LUT R19, R6, 0xc2, RZ, 0xfc, !PT ;  /* 0x000000c206137812 */ /* 0x000fe400078efcff */
[----:B------:R0:W-:Y:S02]  /*1ef0*/  STL [R1+0x70], R2 ;  /* 0x0000700201007387 */ /* 0x0001e40000100800 */
[----:B------:R-:W-:Y:S01]  /*1f00*/  IABS R23, R19 ;  /* 0x0000001300177213 */ /* 0x000fe20000000000 */
[----:B------:R-:W-:Y:S01]  /*1f10*/  @!P2 IMAD.IADD R24, R24, 0x1, -R3 ;  /* 0x000000011818a824 */ /* 0x000fe200078e0a03 */
[----:B------:R-:W-:Y:S01]  /*1f20*/  ISETP.GE.AND P2, PT, R4, RZ, PT ;  /* 0x000000ff0400720c */ /* 0x000fe20003f46270 */
[----:B------:R-:W-:Y:S02]  /*1f30*/  IMAD.MOV.U32 R4, RZ, RZ, R11 ;  /* 0x000000ffff047224 */ /* 0x000fe400078e000b */
[----:B------:R-:W-:-:S04]  /*1f40*/  IMAD.HI.U32 R11, R0, R20, RZ ;  /* 0x00000014000b7227 */ /* 0x000fc800078e00ff */
[----:B0-----:R-:W-:Y:S02]  /*1f50*/  IMAD.MOV.U32 R2, RZ, RZ, R9 ;  /* 0x000000ffff027224 */ /* 0x001fe400078e0009 */
[----:B------:R-:W-:-:S04]  /*1f60*/  IMAD.HI.U32 R9, R0, R21, RZ ;  /* 0x0000001500097227 */ /* 0x000fc800078e00ff */
[----:B------:R-:W-:Y:S02]  /*1f70*/  IMAD.MOV R9, RZ, RZ, -R9 ;  /* 0x000000ffff097224 */ /* 0x000fe400078e0a09 */
[----:B------:R-:W-:Y:S02]  /*1f80*/  @!P5 IMAD.IADD R12, R12, 0x1, -R3 ;  /* 0x000000010c0cd824 */ /* 0x000fe400078e0a03 */
[C---:B------:R-:W-:Y:S02]  /*1f90*/  IMAD R21, R3.reuse, R9, R21 ;  /* 0x0000000903157224 */ /* 0x040fe400078e0215 */
[----:B------:R-:W-:Y:S01]  /*1fa0*/  @!P4 IMAD.MOV R2, RZ, RZ, -R2 ;  /* 0x000000ffff02c224 */ /* 0x000fe200078e0a02 */
[C---:B------:R-:W-:Y:S01]  /*1fb0*/  ISETP.GT.U32.AND P4, PT, R3.reuse, R8, PT ;  /* 0x000000080300720c */ /* 0x040fe20003f84070 */
[----:B------:R-:W-:Y:S01]  /*1fc0*/  @!P6 IMAD.IADD R22, R22, 0x1, -R3 ;  /* 0x000000011616e824 */ /* 0x000fe200078e0a03 */
[----:B------:R-:W-:Y:S01]  /*1fd0*/  ISETP.GT.U32.AND P5, PT, R3, R21, PT ;  /* 0x000000150300720c */ /* 0x000fe20003fa4070 */
[----:B------:R-:W-:Y:S01]  /*1fe0*/  IMAD.HI.U32 R9, R0, R4, RZ ;  /* 0x0000000400097227 */ /* 0x000fe200078e00ff */
[----:B------:R0:W-:Y:S01]  /*1ff0*/  STL [R1+0xcc], R2 ;  /* 0x0000cc0201007387 */ /* 0x0001e20000100800 */
[----:B------:R-:W-:-:S02]  /*2000*/  ISETP.GE.AND P6, PT, R13, RZ, PT ;  /* 0x000000ff0d00720c */ /* 0x000fc40003fc6270 */
[----:B------:R-:W-:Y:S01]  /*2010*/  IMAD.MOV R11, RZ, RZ, -R11 ;  /* 0x000000ffff0b7224 */ /* 0x000fe200078e0a0b */
[----:B------:R-:W-:Y:S01]  /*2020*/  LOP3.LUT R13, R6, 0xc4, RZ, 0xfc, !PT ;  /* 0x000000c4060d7812 */ /* 0x000fe200078efcff */
[----:B------:R-:W-:Y:S02]  /*2030*/  IMAD.MOV R9, RZ, RZ, -R9 ;  /* 0x000000ffff097224 */ /* 0x000fe400078e0a09 */
[C---:B------:R-:W-:Y:S02]  /*2040*/  IMAD R20, R3.reuse, R11, R20 ;  /* 0x0000000b03147224 */ /* 0x040fe400078e0214 */
[----:B------:R-:W-:Y:S02]  /*2050*/  IMAD.MOV.U32 R5, RZ, RZ, R24 ;  /* 0x000000ffff057224 */ /* 0x000fe400078e0018 */
[----:B0-----:R-:W-:Y:S02]  /*2060*/  IMAD.MOV.U32 R2, RZ, RZ, R22 ;  /* 0x000000ffff027224 */ /* 0x001fe400078e0016 */
[----:B------:R-:W-:Y:S01]  /*2070*/  IMAD R4, R3, R9, R4 ;  /* 0x0000000903047224 */ /* 0x000fe200078e0204 */
[----:B------:R-:W-:Y:S01]  /*2080*/  IABS R9, R13 ;  /* 0x0000000d00097213 */ /* 0x000fe20000000000 */
[----:B------:R-:W-:-:S02]  /*2090*/  @!P5 IMAD.IADD R21, R21, 0x1, -R3 ;  /* 0x000000011515d824 */ /* 0x000fc400078e0a03 */
[----:B------:R-:W-:Y:S01]  /*20a0*/  @!P0 IMAD.MOV R2, RZ, RZ, -R2 ;  /* 0x000000ffff028224 */ /* 0x000fe200078e0a02 */
[C---:B------:R-:W-:Y:S01]  /*20b0*/  ISETP.GT.U32.AND P0, PT, R3.reuse, R20, PT ;  /* 0x000000140300720c */ /* 0x040fe20003f04070 */
[----:B------:R-:W-:Y:S01]  /*20c0*/  @!P3 IMAD.MOV R5, RZ, RZ, -R5 ;  /* 0x000000ffff05b224 */ /* 0x000fe200078e0a05 */
[C---:B------:R-:W-:Y:S01]  /*20d0*/  ISETP.GT.U32.AND P5, PT, R3.reuse, R21, PT ;  /* 0x000000150300720c */ /* 0x040fe20003fa4070 */
[--C-:B------:R-:W-:Y:S01]  /*20e0*/  @!P4 IMAD.IADD R8, R8, 0x1, -R3.reuse ;  /* 0x000000010808c824 */ /* 0x100fe200078e0a03 */
[----:B------:R-:W-:Y:S01]  /*20f0*/  ISETP.GE.AND P4, PT, R18, RZ, PT ;  /* 0x000000ff1200720c */ /* 0x000fe20003f86270 */
[----:B------:R-:W-:Y:S01]  /*2100*/  IMAD.HI.U32 R22, R0, R9, RZ ;  /* 0x0000000900167227 */ /* 0x000fe200078e00ff */
[----:B------:R-:W-:Y:S01]  /*2110*/  STL [R1+0x12c], R5 ;  /* 0x00012c0501007387 */ /* 0x000fe20000100800 */
[----:B------:R-:W-:Y:S02]  /*2120*/  LOP3.LUT R18, R6, 0xc0, RZ, 0xfc, !PT ;  /* 0x000000c006127812 */ /* 0x000fe400078efcff */
[----:B------:R-:W-:Y:S01]  /*2130*/  ISETP.GT.U32.AND P3, PT, R3, R8, PT ;  /* 0x000000080300720c */ /* 0x000fe20003f64070 */
[----:B------:R0:W-:Y:S01]  /*2140*/  STL [R1+0x138], R2 ;  /* 0x0001380201007387 */ /* 0x0001e20000100800 */
[----:B------:R-:W-:Y:S01]  /*2150*/  IMAD.MOV R22, RZ, RZ, -R22 ;  /* 0x000000ffff167224 */ /* 0x000fe200078e0a16 */
[----:B------:R-:W-:Y:S01]  /*2160*/  IABS R11, R18 ;  /* 0x00000012000b7213 */ /* 0x000fe20000000000 */
[----:B------:R-:W-:-:S02]  /*2170*/  @!P0 IMAD.IADD R20, R20, 0x1, -R3 ;  /* 0x0000000114148824 */ /* 0x000fc400078e0a03 */
[----:B------:R-:W-:Y:S02]  /*2180*/  IMAD R9, R3, R22, R9 ;  /* 0x0000001603097224 */ /* 0x000fe400078e0209 */
[--C-:B------:R-:W-:Y:S01]  /*2190*/  @!P5 IMAD.IADD R21, R21, 0x1, -R3.reuse ;  /* 0x000000011515d824 */ /* 0x100fe200078e0a03 */
[C---:B------:R-:W-:Y:S01]  /*21a0*/  ISETP.GT.U32.AND P0, PT, R3.reuse, R20, PT ;  /* 0x000000140300720c */ /* 0x040fe20003f04070 */
[----:B0-----:R-:W-:Y:S01]  /*21b0*/  IMAD.MOV.U32 R2, RZ, RZ, R12 ;  /* 0x000000ffff027224 */ /* 0x001fe200078e000c */
[C---:B------:R-:W-:Y:S02]  /*21c0*/  ISETP.GT.U32.AND P5, PT, R3.reuse, R9, PT ;  /* 0x000000090300720c */ /* 0x040fe40003fa4070 */
[----:B------:R-:W-:Y:S01]  /*21d0*/  @!P3 IMAD.IADD R8, R8, 0x1, -R3 ;  /* 0x000000010808b824 */ /* 0x000fe200078e0a03 */
[----:B------:R-:W-:Y:S01]  /*21e0*/  ISETP.GE.AND P3, PT, R10, RZ, PT ;  /* 0x000000ff0a00720c */ /* 0x000fe20003f66270 */
[----:B------:R-:W-:Y:S01]  /*21f0*/  @!P1 IMAD.MOV R2, RZ, RZ, -R2 ;  /* 0x000000ffff029224 */ /* 0x000fe200078e0a02 */
[----:B------:R-:W-:Y:S01]  /*2200*/  ISETP.GT.U32.AND P1, PT, R3, R4, PT ;  /* 0x000000040300720c */ /* 0x000fe20003f24070 */
[----:B------:R-:W-:-:S03]  /*2210*/  IMAD.HI.U32 R12, R0, R23, RZ ;  /* 0x00000017000c7227 */ /* 0x000fc600078e00ff */
[----:B------:R0:W-:Y:S01]  /*2220*/  STL [R1+0x15c], R2 ;  /* 0x00015c0201007387 */ /* 0x0001e20000100800 */
[----:B------:R-:W-:Y:S02]  /*2230*/  IMAD.MOV R12, RZ, RZ, -R12 ;  /* 0x000000ffff0c7224 */ /* 0x000fe400078e0a0c */
[----:B------:R-:W-:-:S04]  /*2240*/  IMAD.HI.U32 R10, R0, R11, RZ ;  /* 0x0000000b000a7227 */ /* 0x000fc800078e00ff */
[----:B------:R-:W-:Y:S02]  /*2250*/  IMAD R23, R3, R12, R23 ;  /* 0x0000000c03177224 */ /* 0x000fe400078e0217 */
[--C-:B------:R-:W-:Y:S02]  /*2260*/  @!P1 IMAD.IADD R4, R4, 0x1, -R3.reuse ;  /* 0x0000000104049824 */ /* 0x100fe400078e0a03 */
[----:B0-----:R-:W-:Y:S02]  /*2270*/  IMAD.MOV.U32 R2, RZ, RZ, R8 ;  /* 0x000000ffff027224 */ /* 0x001fe400078e0008 */
[----:B------:R-:W-:Y:S02]  /*2280*/  IMAD.MOV R10, RZ, RZ, -R10 ;  /* 0x000000ffff0a7224 */ /* 0x000fe400078e0a0a */
[----:B------:R-:W-:Y:S02]  /*2290*/  @!P2 IMAD.MOV R2, RZ, RZ, -R2 ;  /* 0x000000ffff02a224 */ /* 0x000fe400078e0a02 */
[--C-:B------:R-:W-:Y:S01]  /*22a0*/  @!P5 IMAD.IADD R9, R9, 0x1, -R3.reuse ;  /* 0x000000010909d824 */ /* 0x100fe200078e0a03 */
[C---:B------:R-:W-:Y:S01]  /*22b0*/  ISETP.GT.U32.AND P5, PT, R3.reuse, R4, PT ;  /* 0x000000040300720c */ /* 0x040fe20003fa4070 */
[----:B------:R-:W-:Y:S01]  /*22c0*/  @!P0 IMAD.IADD R20, R20, 0x1, -R3 ;  /* 0x0000000114148824 */ /* 0x000fe200078e0a03 */
[----:B------:R0:W-:Y:S01]  /*22d0*/  STL [R1+0x160], R2 ;  /* 0x0001600201007387 */ /* 0x0001e20000100800 */
[C---:B------:R-:W-:Y:S01]  /*22e0*/  IMAD R11, R3.reuse, R10, R11 ;  /* 0x0000000a030b7224 */ /* 0x040fe200078e020b */
[C---:B------:R-:W-:Y:S01]  /*22f0*/  ISETP.GT.U32.AND P0, PT, R3.reuse, R23, PT ;  /* 0x000000170300720c */ /* 0x040fe20003f04070 */
[----:B------:R-:W-:Y:S01]  /*2300*/  IMAD.MOV.U32 R5, RZ, RZ, R21 ;  /* 0x000000ffff057224 */ /* 0x000fe200078e0015 */
[----:B------:R-:W-:Y:S01]  /*2310*/  ISETP.GT.U32.AND P2, PT, R3, R9, PT ;  /* 0x000000090300720c */ /* 0x000fe20003f44070 */
[----:B------:R-:W-:Y:S01]  /*2320*/  VIADD R12, R7, 0xbe ;  /* 0x000000be070c7836 */ /* 0x000fe20000000000 */
[----:B------:R-:W-:Y:S01]  /*2330*/  LOP3.LUT R10, R6, 0xbc, RZ, 0xfc, !PT ;  /* 0x000000bc060a7812 */ /* 0x000fe200078efcff */
[----:B------:R-:W-:Y:S01]  /*2340*/  @!P6 IMAD.MOV R5, RZ, RZ, -R5 ;  /* 0x000000ffff05e224 */ /* 0x000fe200078e0a05 */
[----:B------:R-:W-:Y:S01]  /*2350*/  ISETP.GE.AND P6, PT, R13, RZ, PT ;  /* 0x000000ff0d00720c */ /* 0x000fe20003fc6270 */
[----:B0-----:R-:W-:Y:S01]  /*2360*/  IMAD.MOV.U32 R2, RZ, RZ, R20 ;  /* 0x000000ffff027224 */ /* 0x001fe200078e0014 */
[----:B------:R-:W-:Y:S01]  /*2370*/  ISETP.GE.AND P1, PT, R12, RZ, PT ;  /* 0x000000ff0c00720c */ /* 0x000fe20003f26270 */
[--C-:B------:R-:W-:Y:S01]  /*2380*/  @!P5 IMAD.IADD R4, R4, 0x1, -R3.reuse ;  /* 0x000000010404d824 */ /* 0x100fe200078e0a03 */
[----:B------:R-:W-:Y:S01]  /*2390*/  IABS R12, R12 ;  /* 0x0000000c000c7213 */ /* 0x000fe20000000000 */
[----:B------:R-:W-:Y:S01]  /*23a0*/  @!P4 IMAD.MOV R2, RZ, RZ, -R2 ;  /* 0x000000ffff02c224 */ /* 0x000fe200078e0a02 */
[----:B------:R-:W-:Y:S01]  /*23b0*/  ISETP.GT.U32.AND P4, PT, R3, R11, PT ;  /* 0x0000000b0300720c */ /* 0x000fe20003f84070 */
[----:B------:R-:W-:Y:S01]  /*23c0*/  STL [R1+0x168], R5 ;  /* 0x0001680501007387 */ /* 0x000fe20000100800 */
[----:B------:R-:W-:Y:S01]  /*23d0*/  @!P0 IMAD.IADD R23, R23, 0x1, -R3 ;  /* 0x0000000117178824 */ /* 0x000fe200078e0a03 */
[----:B------:R-:W-:Y:S01]  /*23e0*/  IABS R8, R10 ;  /* 0x0000000a00087213 */ /* 0x000fe20000000000 */
[----:B------:R-:W-:Y:S01]  /*23f0*/  IMAD.HI.U32 R20, R0, R12, RZ ;  /* 0x0000000c00147227 */ /* 0x000fe200078e00ff */
[----:B------:R0:W-:Y:S01]  /*2400*/  STL [R1+0x1b4], R2 ;  /* 0x0001b40201007387 */ /* 0x0001e20000100800 */
[----:B------:R-:W-:-:S02]  /*2410*/  ISETP.GE.AND P0, PT, R10, RZ, PT ;  /* 0x000000ff0a00720c */ /* 0x000fc40003f06270 */
[----:B------:R-:W-:Y:S01]  /*2420*/  IMAD.HI.U32 R13, R0, R8, RZ ;  /* 0x00000008000d7227 */ /* 0x000fe200078e00ff */
[----:B------:R-:W-:Y:S02]  /*2430*/  ISETP.GE.AND P5, PT, R19, RZ, PT ;  /* 0x000000ff1300720c */ /* 0x000fe40003fa6270 */
[C---:B------:R-:W-:Y:S01]  /*2440*/  LOP3.LUT R21, R6.reuse, 0xb4, RZ, 0xfc, !PT ;  /* 0x000000b406157812 */ /* 0x040fe200078efcff */
[----:B------:R-:W-:Y:S02]  /*2450*/  IMAD.MOV R20, RZ, RZ, -R20 ;  /* 0x000000ffff147224 */ /* 0x000fe400078e0a14 */
[--C-:B------:R-:W-:Y:S01]  /*2460*/  @!P4 IMAD.IADD R11, R11, 0x1, -R3.reuse ;  /* 0x000000010b0bc824 */ /* 0x100fe200078e0a03 */
[----:B------:R-:W-:Y:S01]  /*2470*/  ISETP.GT.U32.AND P4, PT, R3, R23, PT ;  /* 0x000000170300720c */ /* 0x000fe20003f84070 */
[----:B0-----:R-:W-:Y:S01]  /*2480*/  IMAD.MOV.U32 R2, RZ, RZ, R4 ;  /* 0x000000ffff027224 */ /* 0x001fe200078e0004 */
[----:B------:R-:W-:Y:S01]  /*2490*/  LOP3.LUT R4, R6, 0xba, RZ, 0xfc, !PT ;  /* 0x000000ba06047812 */ /* 0x000fe200078efcff */
[----:B------:R-:W-:Y:S01]  /*24a0*/  @!P2 IMAD.IADD R9, R9, 0x1, -R3 ;  /* 0x000000010909a824 */ /* 0x000fe200078e0a03 */
[----:B------:R-:W-:Y:S01]  /*24b0*/  ISETP.GE.AND P2, PT, R18, RZ, PT ;  /* 0x000000ff1200720c */ /* 0x000fe20003f46270 */
[----:B------:R-:W-:Y:S01]  /*24c0*/  @!P3 IMAD.MOV R2, RZ, RZ, -R2 ;  /* 0x000000ffff02b224 */ /* 0x000fe200078e0a02 */
[----:B------:R-:W-:Y:S01]  /*24d0*/  IABS R19, R4 ;  /* 0x0000000400137213 */ /* 0x000fe20000000000 */
[----:B------:R-:W-:Y:S01]  /*24e0*/  IMAD.MOV R13, RZ, RZ, -R13 ;  /* 0x000000ffff0d7224 */ /* 0x000fe200078e0a0d */
[C---:B------:R-:W-:Y:S01]  /*24f0*/  ISETP.GT.U32.AND P3, PT, R3.reuse, R11, PT ;  /* 0x0000000b0300720c */ /* 0x040fe20003f64070 */
[C---:B------:R-:W-:Y:S01]  /*2500*/  IMAD R10, R3.reuse, R20, R12 ;  /* 0x00000014030a7224 */ /* 0x040fe200078e020c */
[----:B------:R0:W-:Y:S01]  /*2510*/  STL [R1+0x1b0], R2 ;  /* 0x0001b00201007387 */ /* 0x0001e20000100800 */
[----:B------:R-:W-:Y:S01]  /*2520*/  IMAD R8, R3, R13, R8 ;  /* 0x0000000d03087224 */ /* 0x000fe200078e0208 */
[----:B------:R-:W-:Y:S01]  /*2530*/  LOP3.LUT R12, R6, 0xb8, RZ, 0xfc, !PT ;  /* 0x000000b8060c7812 */ /* 0x000fe200078efcff */
[----:B------:R-:W-:Y:S01]  /*2540*/  IMAD.HI.U32 R20, R0, R19, RZ ;  /* 0x0000001300147227 */ /* 0x000fe200078e00ff */
[----:B------:R-:W-:-:S02]  /*2550*/  LOP3.LUT R13, R6, 0xb6, RZ, 0xfc, !PT ;  /* 0x000000b6060d7812 */ /* 0x000fc400078efcff */
[----:B------:R-:W-:Y:S01]  /*2560*/  IABS R18, R12 ;  /* 0x0000000c00127213 */ /* 0x000fe20000000000 */
[----:B------:R-:W-:Y:S01]  /*2570*/  @!P4 IMAD.IADD R23, R23, 0x1, -R3 ;  /* 0x000000011717c824 */ /* 0x000fe200078e0a03 */
[C---:B------:R-:W-:Y:S01]  /*2580*/  ISETP.GT.U32.AND P4, PT, R3.reuse, R8, PT ;  /* 0x000000080300720c */ /* 0x040fe20003f84070 */
[----:B------:R-:W-:Y:S02]  /*2590*/  IMAD.MOV R20, RZ, RZ, -R20 ;  /* 0x000000ffff147224 */ /* 0x000fe400078e0a14 */
[----:B0-----:R-:W-:Y:S01]  /*25a0*/  IMAD.MOV.U32 R2, RZ, RZ, R9 ;  /* 0x000000ffff027224 */ /* 0x001fe200078e0009 */
[----:B------:R-:W-:Y:S01]  /*25b0*/  IABS R9, R13 ;  /* 0x0000000d00097213 */ /* 0x000fe20000000000 */
[C---:B------:R-:W-:Y:S02]  /*25c0*/  IMAD R19, R3.reuse, R20, R19 ;  /* 0x0000001403137224 */ /* 0x040fe400078e0213 */
[----:B------:R-:W-:Y:S01]  /*25d0*/  @!P6 IMAD.MOV R2, RZ, RZ, -R2 ;  /* 0x000000ffff02e224 */ /* 0x000fe200078e0a02 */
[----:B------:R-:W-:Y:S01]  /*25e0*/  ISETP.GT.U32.AND P6, PT, R3, R10, PT ;  /* 0x0000000a0300720c */ /* 0x000fe20003fc4070 */
[----:B------:R-:W-:-:S02]  /*25f0*/  IMAD.MOV.U32 R5, RZ, RZ, R23 ;  /* 0x000000ffff057224 */ /* 0x000fc400078e0017 */
[----:B------:R-:W-:Y:S01]  /*2600*/  IMAD.HI.U32 R20, R0, R18, RZ ;  /* 0x0000001200147227 */ /* 0x000fe200078e00ff */
[----:B------:R0:W-:Y:S03]  /*2610*/  STL [R1+0x1b8], R2 ;  /* 0x0001b80201007387 */ /* 0x0001e60000100800 */
[----:B------:R-:W-:Y:S01]  /*2620*/  @!P5 IMAD.MOV R5, RZ, RZ, -R5 ;  /* 0x000000ffff05d224 */ /* 0x000fe200078e0a05 */
[----:B------:R-:W-:Y:S01]  /*2630*/  ISETP.GT.U32.AND P5, PT, R3, R19, PT ;  /* 0x000000130300720c */ /* 0x000fe20003fa4070 */
[--C-:B------:R-:W-:Y:S02]  /*2640*/  @!P4 IMAD.IADD R8, R8, 0x1, -R3.reuse ;  /* 0x000000010808c824 */ /* 0x100fe400078e0a03 */
[--C-:B------:R-:W-:Y:S01]  /*2650*/  @!P3 IMAD.IADD R11, R11, 0x1, -R3.reuse ;  /* 0x000000010b0bb824 */ /* 0x100fe200078e0a03 */
[----:B------:R-:W-:Y:S01]  /*2660*/  ISETP.GE.AND P3, PT, R4, RZ, PT ;  /* 0x000000ff0400720c */ /* 0x000fe20003f66270 */
[----:B------:R-:W-:Y:S01]  /*2670*/  @!P6 IMAD.IADD R10, R10, 0x1, -R3 ;  /* 0x000000010a0ae824 */ /* 0x000fe200078e0a03 */
[C---:B------:R-:W-:Y:S01]  /*2680*/  ISETP.GT.U32.AND P4, PT, R3.reuse, R8, PT ;  /* 0x000000080300720c */ /* 0x040fe20003f84070 */
[----:B------:R-:W-:Y:S01]  /*2690*/  IMAD.HI.U32 R22, R0, R9, RZ ;  /* 0x0000000900167227 */ /* 0x000fe200078e00ff */
[----:B------:R-:W-:Y:S01]  /*26a0*/  IABS R4, R21 ;  /* 0x0000001500047213 */ /* 0x000fe20000000000 */
[----:B------:R1:W-:Y:S01]  /*26b0*/  STL [R1+0x1ac], R5 ;  /* 0x0001ac0501007387 */ /* 0x0003e20000100800 */
[----:B------:R-:W-:Y:S01]  /*26c0*/  ISETP.GT.U32.AND P6, PT, R3, R10, PT ;  /* 0x0000000a0300720c */ /* 0x000fe20003fc4070 */
[----:B------:R-:W-:-:S02]  /*26d0*/  IMAD.MOV R20, RZ, RZ, -R20 ;  /* 0x000000ffff147224 */ /* 0x000fc400078e0a14 */
[----:B------:R-:W-:Y:S02]  /*26e0*/  @!P5 IMAD.IADD R19, R19, 0x1, -R3 ;  /* 0x000000011313d824 */ /* 0x000fe400078e0a03 */
[----:B0-----:R-:W-:Y:S02]  /*26f0*/  IMAD.MOV.U32 R2, RZ, RZ, R11 ;  /* 0x000000ffff027224 */ /* 0x001fe400078e000b */
[----:B------:R-:W-:Y:S01]  /*2700*/  IMAD.MOV R22, RZ, RZ, -R22 ;  /* 0x000000ffff167224 */ /* 0x000fe200078e0a16 */
[C---:B------:R-:W-:Y:S01]  /*2710*/  ISETP.GT.U32.AND P5, PT, R3.reuse, R19, PT ;  /* 0x000000130300720c */ /* 0x040fe20003fa4070 */
[----:B------:R-:W-:Y:S02]  /*2720*/  IMAD R11, R3, R20, R18 ;  /* 0x00000014030b7224 */ /* 0x000fe400078e0212 */
[----:B------:R-:W-:-:S04]  /*2730*/  IMAD.HI.U32 R23, R0, R4, RZ ;  /* 0x0000000400177227 */ /* 0x000fc800078e00ff */
[----:B------:R-:W-:Y:S01]  /*2740*/  @!P6 IMAD.IADD R10, R10, 0x1, -R3 ;  /* 0x000000010a0ae824 */ /* 0x000fe200078e0a03 */
[----:B------:R-:W-:Y:S01]  /*2750*/  ISETP.GE.AND P6, PT, R13, RZ, PT ;  /* 0x000000ff0d00720c */ /* 0x000fe20003fc6270 */
[C---:B------:R-:W-:Y:S01]  /*2760*/  IMAD R9, R3.reuse, R22, R9 ;  /* 0x0000001603097224 */ /* 0x040fe200078e0209 */
[----:B------:R-:W-:Y:S01]  /*2770*/  LOP3.LUT R13, R6, 0xb2, RZ, 0xfc, !PT ;  /* 0x000000b2060d7812 */ /* 0x000fe200078efcff */
[----:B------:R-:W-:Y:S01]  /*2780*/  @!P4 IMAD.IADD R8, R8, 0x1, -R3 ;  /* 0x000000010808c824 */ /* 0x000fe200078e0a03 */
[C---:B------:R-:W-:Y:S01]  /*2790*/  ISETP.GT.U32.AND P4, PT, R3.reuse, R11, PT ;  /* 0x0000000b0300720c */ /* 0x040fe20003f84070 */
[----:B-1----:R-:W-:Y:S01]  /*27a0*/  IMAD.MOV.U32 R5, RZ, RZ, R10 ;  /* 0x000000ffff057224 */ /* 0x002fe200078e000a */
[----:B------:R-:W-:Y:S01]  /*27b0*/  IABS R18, R13 ;  /* 0x0000000d00127213 */ /* 0x000fe20000000000 */
[----:B------:R-:W-:Y:S02]  /*27c0*/  IMAD.MOV R23, RZ, RZ, -R23 ;  /* 0x000000ffff177224 */ /* 0x000fe400078e0a17 */
[----:B------:R-:W-:Y:S01]  /*27d0*/  @!P1 IMAD.MOV R5, RZ, RZ, -R5 ;  /* 0x000000ffff059224 */ /* 0x000fe200078e0a05 */
[C---:B------:R-:W-:Y:S01]  /*27e0*/  ISETP.GT.U32.AND P1, PT, R3.reuse, R9, PT ;  /* 0x000000090300720c */ /* 0x040fe20003f24070 */
[----:B------:R-:W-:-:S02]  /*27f0*/  IMAD R4, R3, R23, R4 ;  /* 0x0000001703047224 */ /* 0x000fc400078e0204 */
[----:B------:R-:W-:Y:S01]  /*2800*/  @!P2 IMAD.MOV R2, RZ, RZ, -R2 ;  /* 0x000000ffff02a224 */ /* 0x000fe200078e0a02 */
[----:B------:R-:W-:Y:S01]  /*2810*/  ISETP.GE.AND P2, PT, R12, RZ, PT ;  /* 0x000000ff0c00720c */ /* 0x000fe20003f46270 */
[--C-:B------:R-:W-:Y:S01]  /*2820*/  @!P5 IMAD.IADD R19, R19, 0x1, -R3.reuse ;  /* 0x000000011313d824 */ /* 0x100fe200078e0a03 */
[----:B------:R-:W-:Y:S01]  /*2830*/  ISETP.GT.U32.AND P5, PT, R3, R4, PT ;  /* 0x000000040300720c */ /* 0x000fe20003fa4070 */
[--C-:B------:R-:W-:Y:S01]  /*2840*/  @!P4 IMAD.IADD R11, R11, 0x1, -R3.reuse ;  /* 0x000000010b0bc824 */ /* 0x100fe200078e0a03 */
[----:B------:R0:W-:Y:S01]  /*2850*/  STL [R1+0x1a8], R2 ;  /* 0x0001a80201007387 */ /* 0x0001e20000100800 */
[----:B------:R-:W-:Y:S02]  /*2860*/  VIADD R12, R7, 0xae ;  /* 0x000000ae070c7836 */ /* 0x000fe40000000000 */
[----:B------:R-:W-:Y:S01]  /*2870*/  IMAD.HI.U32 R20, R0, R18, RZ ;  /* 0x0000001200147227 */ /* 0x000fe200078e00ff */
[----:B------:R-:W-:Y:S01]  /*2880*/  ISETP.GT.U32.AND P4, PT, R3, R11, PT ;  /* 0x0000000b0300720c */ /* 0x000fe20003f84070 */
[----:B------:R1:W-:Y:S01]  /*2890*/  STL [R1+0x18c], R5 ;  /* 0x00018c0501007387 */ /* 0x0003e20000100800 */
[----:B------:R-:W-:Y:S01]  /*28a0*/  IABS R10, R12 ;  /* 0x0000000c000a7213 */ /* 0x000fe20000000000 */
[----:B------:R-:W-:-:S02]  /*28b0*/  @!P1 IMAD.IADD R9, R9, 0x1, -R3 ;  /* 0x0000000109099824 */ /* 0x000fc400078e0a03 */
[----:B------:R-:W-:Y:S02]  /*28c0*/  IMAD.MOV R20, RZ, RZ, -R20 ;  /* 0x000000ffff147224 */ /* 0x000fe400078e0a14 */
[----:B0-----:R-:W-:Y:S01]  /*28d0*/  IMAD.MOV.U32 R2, RZ, RZ, R8 ;  /* 0x000000ffff027224 */ /* 0x001fe200078e0008 */
[----:B------:R-:W-:Y:S01]  /*28e0*/  LOP3.LUT R8, R6, 0xb0, RZ, 0xfc, !PT ;  /* 0x000000b006087812 */ /* 0x000fe200078efcff */
[--C-:B------:R-:W-:Y:S01]  /*28f0*/  @!P5 IMAD.IADD R4, R4, 0x1, -R3.reuse ;  /* 0x000000010404d824 */ /* 0x100fe200078e0a03 */
[----:B------:R-:W-:Y:S01]  /*2900*/  ISETP.GT.U32.AND P1, PT, R3, R9, PT ;  /* 0x000000090300720c */ /* 0x000fe20003f24070 */
[----:B------:R-:W-:Y:S01]  /*2910*/  @!P0 IMAD.MOV R2, RZ, RZ, -R2 ;  /* 0x000000ffff028224 */ /* 0x000fe200078e0a02 */
[----:B------:R-:W-:Y:S01]  /*2920*/  ISETP.GE.AND P0, PT, R12, RZ, PT ;  /* 0x000000ff0c00720c */ /* 0x000fe20003f06270 */
[----:B------:R-:W-:Y:S01]  /*2930*/  @!P4 IMAD.IADD R11, R11, 0x1, -R3 ;  /* 0x000000010b0bc824 */ /* 0x000fe200078e0a03 */
[----:B------:R-:W-:Y:S01]  /*2940*/  IABS R12, R8 ;  /* 0x00000008000c7213 */ /* 0x000fe20000000000 */
[C---:B------:R-:W-:Y:S01]  /*2950*/  IMAD R18, R3.reuse, R20, R18 ;  /* 0x0000001403127224 */ /* 0x040fe200078e0212 */
[----:B------:R0:W-:Y:S01]  /*2960*/  STL [R1+0x194], R2 ;  /* 0x0001940201007387 */ /* 0x0001e20000100800 */
[----:B------:R-:W-:Y:S01]  /*2970*/  ISETP.GT.U32.AND P5, PT, R3, R4, PT ;  /* 0x000000040300720c */ /* 0x000fe20003fa4070 */
[----:B-1----:R-:W-:Y:S01]  /*2980*/  IMAD.MOV.U32 R5, RZ, RZ, R11 ;  /* 0x000000ffff057224 */ /* 0x002fe200078e000b */
[----:B------:R-:W-:-:S02]  /*2990*/  ISETP.GE.AND P4, PT, R13, RZ, PT ;  /* 0x000000ff0d00720c */ /* 0x000fc40003f86270 */
[----:B------:R-:W-:Y:S01]  /*29a0*/  LOP3.LUT R20, R6, 0xa4, RZ, 0xfc, !PT ;  /* 0x000000a406147812 */ /* 0x000fe200078efcff */
[----:B------:R-:W-:Y:S02]  /*29b0*/  @!P2 IMAD.MOV R5, RZ, RZ, -R5 ;  /* 0x000000ffff05a224 */ /* 0x000fe400078e0a05 */
[----:B------:R-:W-:Y:S01]  /*29c0*/  @!P1 IMAD.IADD R9, R9, 0x1, -R3 ;  /* 0x0000000109099824 */ /* 0x000fe200078e0a03 */
[----:B------:R-:W-:Y:S01]  /*29d0*/  ISETP.GT.U32.AND P1, PT, R3, R18, PT ;  /* 0x000000120300720c */ /* 0x000fe20003f24070 */
[----:B0-----:R-:W-:Y:S02]  /*29e0*/  IMAD.MOV.U32 R2, RZ, RZ, R19 ;  /* 0x000000ffff027224 */ /* 0x001fe400078e0013 */
[----:B------:R-:W-:-:S04]  /*29f0*/  IMAD.HI.U32 R19, R0, R12, RZ ;  /* 0x0000000c00137227 */ /* 0x000fc800078e00ff */
[----:B------:R-:W-:Y:S01]  /*2a00*/  @!P3 IMAD.MOV R2, RZ, RZ, -R2 ;  /* 0x000000ffff02b224 */ /* 0x000fe200078e0a02 */
[----:B------:R-:W-:Y:S01]  /*2a10*/  ISETP.GE.AND P3, PT, R21, RZ, PT ;  /* 0x000000ff1500720c */ /* 0x000fe20003f66270 */
[----:B------:R-:W-:-:S03]  /*2a20*/  IMAD.HI.U32 R21, R0, R10, RZ ;  /* 0x0000000a00157227 */ /* 0x000fc600078e00ff */
[----:B------:R0:W-:Y:S01]  /*2a30*/  STL [R1+0x1a4], R2 ;  /* 0x0001a40201007387 */ /* 0x0001e20000100800 */
[----:B------:R-:W-:Y:S02]  /*2a40*/  IMAD.MOV R19, RZ, RZ, -R19 ;  /* 0x000000ffff137224 */ /* 0x000fe400078e0a13 */
[----:B------:R-:W-:Y:S01]  /*2a50*/  IMAD.MOV R13, RZ, RZ, -R21 ;  /* 0x000000ffff0d7224 */ /* 0x000fe200078e0a15 */
[----:B------:R-:W-:Y:S01]  /*2a60*/  STL [R1+0x198], R5 ;  /* 0x0001980501007387 */ /* 0x000fe20000100800 */
[C---:B------:R-:W-:Y:S01]  /*2a70*/  IMAD R12, R3.reuse, R19, R12 ;  /* 0x00000013030c7224 */ /* 0x040fe200078e020c */
[C---:B------:R-:W-:Y:S01]  /*2a80*/  LOP3.LUT R19, R6.reuse, 0xac, RZ, 0xfc, !PT ;  /* 0x000000ac06137812 */ /* 0x040fe200078efcff */
[C---:B------:R-:W-:Y:S01]  /*2a90*/  IMAD R10, R3.reuse, R13, R10 ;  /* 0x0000000d030a7224 */ /* 0x040fe200078e020a */
[----:B------:R-:W-:Y:S01]  /*2aa0*/  LOP3.LUT R13, R6, 0xaa, RZ, 0xfc, !PT ;  /* 0x000000aa060d7812 */ /* 0x000fe200078efcff */
[----:B------:R-:W-:Y:S01]  /*2ab0*/  @!P5 IMAD.IADD R4, R4, 0x1, -R3 ;  /* 0x000000010404d824 */ /* 0x000fe200078e0a03 */
[C---:B------:R-:W-:Y:S01]  /*2ac0*/  ISETP.GT.U32.AND P2, PT, R3.reuse, R12, PT ;  /* 0x0000000c0300720c */ /* 0x040fe20003f44070 */
[----:B0-----:R-:W-:Y:S01]  /*2ad0*/  IMAD.MOV.U32 R2, RZ, RZ, R9 ;  /* 0x000000ffff027224 */ /* 0x001fe200078e0009 */
[----:B------:R-:W-:Y:S01]  /*2ae0*/  ISETP.GT.U32.AND P5, PT, R3, R10, PT ;  /* 0x0000000a0300720c */ /* 0x000fe20003fa4070 */
[----:B------:R-:W-:Y:S01]  /*2af0*/  @!P1 IMAD.IADD R18, R18, 0x1, -R3 ;  /* 0x0000000112129824 */ /* 0x000fe200078e0a03 */
[----:B------:R-:W-:Y:S01]  /*2b00*/  IABS R9, R19 ;  /* 0x0000001300097213 */ /* 0x000fe20000000000 */
[----:B------:R-:W-:Y:S01]  /*2b10*/  @!P6 IMAD.MOV R2, RZ, RZ, -R2 ;  /* 0x000000ffff02e224 */ /* 0x000fe200078e0a02 */
[----:B------:R-:W-:-:S02]  /*2b20*/  ISETP.GE.AND P6, PT, R8, RZ, PT ;  /* 0x000000ff0800720c */ /* 0x000fc40003fc6270 */
[----:B------:R-:W-:Y:S01]  /*2b30*/  IABS R11, R13 ;  /* 0x0000000d000b7213 */ /* 0x000fe20000000000 */
[----:B------:R-:W-:Y:S01]  /*2b40*/  IMAD.HI.U32 R8, R0, R9, RZ ;  /* 0x0000000900087227 */ /* 0x000fe200078e00ff */
[----:B------:R0:W-:Y:S01]  /*2b50*/  STL [R1+0x19c], R2 ;  /* 0x00019c0201007387 */ /* 0x0001e20000100800 */
[----:B------:R-:W-:Y:S02]  /*2b60*/  LOP3.LUT R21, R6, 0xa8, RZ, 0xfc, !PT ;  /* 0x000000a806157812 */ /* 0x000fe400078efcff */
[--C-:B------:R-:W-:Y:S01]  /*2b70*/  @!P2 IMAD.IADD R12, R12, 0x1, -R3.reuse ;  /* 0x000000010c0ca824 */ /* 0x100fe200078e0a03 */
[C---:B------:R-:W-:Y:S01]  /*2b80*/  ISETP.GT.U32.AND P2, PT, R3.reuse, R18, PT ;  /* 0x000000120300720c */ /* 0x040fe20003f44070 */
[----:B------:R-:W-:Y:S01]  /*2b90*/  @!P5 IMAD.IADD R10, R10, 0x1, -R3 ;  /* 0x000000010a0ad824 */ /* 0x000fe200078e0a03 */
[----:B------:R-:W-:Y:S01]  /*2ba0*/  IABS R22, R21 ;  /* 0x0000001500167213 */ /* 0x000fe20000000000 */
[----:B------:R-:W-:Y:S01]  /*2bb0*/  IMAD.MOV R8, RZ, RZ, -R8 ;  /* 0x000000ffff087224 */ /* 0x000fe200078e0a08 */
[----:B------:R-:W-:Y:S01]  /*2bc0*/  ISETP.GT.U32.AND P5, PT, R3, R12, PT ;  /* 0x0000000c0300720c */ /* 0x000fe20003fa4070 */
[----:B0-----:R-:W-:Y:S01]  /*2bd0*/  IMAD.MOV.U32 R2, RZ, RZ, R4 ;  /* 0x000000ffff027224 */ /* 0x001fe200078e0004 */
[----:B------:R-:W-:Y:S01]  /*2be0*/  ISETP.GE.AND P1, PT, R19, RZ, PT ;  /* 0x000000ff1300720c */ /* 0x000fe20003f26270 */
[----:B------:R-:W-:Y:S01]  /*2bf0*/  IMAD.HI.U32 R4, R0, R11, RZ ;  /* 0x0000000b00047227 */ /* 0x000fe200078e00ff */
[----:B------:R-:W-:-:S03]  /*2c00*/  IABS R19, R20 ;  /* 0x0000001400137213 */ /* 0x000fc60000000000 */
[C---:B------:R-:W-:Y:S01]  /*2c10*/  IMAD R9, R3.reuse, R8, R9 ;  /* 0x0000000803097224 */ /* 0x040fe200078e0209 */
[----:B------:R-:W-:Y:S01]  /*2c20*/  LOP3.LUT R8, R6, 0xa6, RZ, 0xfc, !PT ;  /* 0x000000a606087812 */ /* 0x000fe200078efcff */
[----:B------:R-:W-:Y:S02]  /*2c30*/  IMAD.MOV R4, RZ, RZ, -R4 ;  /* 0x000000ffff047224 */ /* 0x000fe400078e0a04 */
[----:B------:R-:W-:Y:S01]  /*2c40*/  @!P2 IMAD.IADD R18, R18, 0x1, -R3 ;  /* 0x000000011212a824 */ /* 0x000fe200078e0a03 */
[C---:B------:R-:W-:Y:S01]  /*2c50*/  ISETP.GT.U32.AND P2, PT, R3.reuse, R9, PT ;  /* 0x000000090300720c */ /* 0x040fe20003f44070 */
[C---:B------:R-:W-:Y:S01]  /*2c60*/  IMAD R11, R3.reuse, R4, R11 ;  /* 0x00000004030b7224 */ /* 0x040fe200078e020b */
[----:B------:R-:W-:Y:S01]  /*2c70*/  IABS R4, R8 ;  /* 0x0000000800047213 */ /* 0x000fe20000000000 */
[----:B------:R-:W-:Y:S01]  /*2c80*/  @!P3 IMAD.MOV R2, RZ, RZ, -R2 ;  /* 0x000000ffff02b224 */ /* 0x000fe200078e0a02 */
[C---:B------:R-:W-:Y:S01]  /*2c90*/  ISETP.GT.U32.AND P3, PT, R3.reuse, R10, PT ;  /* 0x0000000a0300720c */ /* 0x040fe20003f64070 */
[----:B------:R-:W-:Y:S01]  /*2ca0*/  @!P5 IMAD.IADD R12, R12, 0x1, -R3 ;  /* 0x000000010c0cd824 */ /* 0x000fe200078e0a03 */
[----:B------:R-:W-:Y:S01]  /*2cb0*/  ISETP.GT.U32.AND P5, PT, R3, R11, PT ;  /* 0x0000000b0300720c */ /* 0x000fe20003fa4070 */
[----:B------:R-:W-:Y:S01]  /*2cc0*/  IMAD.HI.U32 R23, R0, R22, RZ ;  /* 0x0000001600177227 */ /* 0x000fe200078e00ff */
[----:B------:R0:W-:Y:S03]  /*2cd0*/  STL [R1+0x1a0], R2 ;  /* 0x0001a00201007387 */ /* 0x0001e60000100800 */
[----:B------:R-:W-:-:S02]  /*2ce0*/  IMAD.MOV R23, RZ, RZ, -R23 ;  /* 0x000000ffff177224 */ /* 0x000fc400078e0a17 */
[--C-:B------:R-:W-:Y:S01]  /*2cf0*/  @!P2 IMAD.IADD R9, R9, 0x1, -R3.reuse ;  /* 0x000000010909a824 */ /* 0x100fe200078e0a03 */
[----:B------:R-:W-:Y:S01]  /*2d00*/  ISETP.GE.AND P2, PT, R21, RZ, PT ;  /* 0x000000ff1500720c */ /* 0x000fe20003f46270 */
[----:B------:R-:W-:Y:S01]  /*2d10*/  IMAD R21, R3, R23, R22 ;  /* 0x0000001703157224 */ /* 0x000fe200078e0216 */
[----:B------:R-:W-:Y:S01]  /*2d20*/  LOP3.LUT R22, R6, 0xa2, RZ, 0xfc, !PT ;  /* 0x000000a206167812 */ /* 0x000fe200078efcff */
[--C-:B------:R-:W-:Y:S01]  /*2d30*/  @!P3 IMAD.IADD R10, R10, 0x1, -R3.reuse ;  /* 0x000000010a0ab824 */ /* 0x100fe200078e0a03 */
[----:B------:R-:W-:Y:S01]  /*2d40*/  ISETP.GE.AND P3, PT, R13, RZ, PT ;  /* 0x000000ff0d00720c */ /* 0x000fe20003f66270 */
[----:B0-----:R-:W-:Y:S02]  /*2d50*/  IMAD.MOV.U32 R2, RZ, RZ, R18 ;  /* 0x000000ffff027224 */ /* 0x001fe400078e0012 */
[----:B------:R-:W-:Y:S01]  /*2d60*/  @!P5 IMAD.IADD R11, R11, 0x1, -R3 ;  /* 0x000000010b0bd824 */ /* 0x000fe200078e0a03 */
[----:B------:R-:W-:Y:S01]  /*2d70*/  ISETP.GT.U32.AND P5, PT, R3, R9, PT ;  /* 0x000000090300720c */ /* 0x000fe20003fa4070 */
        /* <DEDUP_REMOVED lines=8> */
[----:B------:R-:W-:-:S02]  /*2e00*/  IMAD.MOV R13, RZ, RZ, -R13 ;  /* 0x000000ffff0d7224 */ /* 0x000fc400078e0a0d */
[----:B------:R-:W-:Y:S02]  /*2e10*/  IMAD.MOV.U32 R5, RZ, RZ, R12 ;  /* 0x000000ffff057224 */ /* 0x000fe400078e000c */
[----:B------:R-:W-:Y:S01]  /*2e20*/  IMAD R19, R3, R13, R19 ;  /* 0x0000000d03137224 */ /* 0x000fe200078e0213 */
[----:B------:R-:W-:Y:S01]  /*2e30*/  IABS R13, R18 ;  /* 0x00000012000d7213 */ /* 0x000fe20000000000 */
[----:B------:R-:W-:Y:S01]  /*2e40*/  @!P5 IMAD.IADD R9, R9, 0x1, -R3 ;  /* 0x000000010909d824 */ /* 0x000fe200078e0a03 */
[C---:B------:R-:W-:Y:S01]  /*2e50*/  ISETP.GT.U32.AND P5, PT, R3.reuse, R4, PT ;  /* 0x000000040300720c */ /* 0x040fe20003fa4070 */
[----:B------:R-:W-:Y:S01]  /*2e60*/  @!P6 IMAD.MOV R5, RZ, RZ, -R5 ;  /* 0x000000ffff05e224 */ /* 0x000fe200078e0a05 */
[----:B------:R-:W-:Y:S01]  /*2e70*/  ISETP.GT.U32.AND P6, PT, R3, R21, PT ;  /* 0x000000150300720c */ /* 0x000fe20003fc4070 */
[--C-:B------:R-:W-:Y:S01]  /*2e80*/  @!P4 IMAD.IADD R11, R11, 0x1, -R3.reuse ;  /* 0x000000010b0bc824 */ /* 0x100fe200078e0a03 */
[----:B------:R-:W-:Y:S01]  /*2e90*/  ISETP.GT.U32.AND P4, PT, R3, R19, PT ;  /* 0x000000130300720c */ /* 0x000fe20003f84070 */
[----:B0-----:R-:W-:Y:S01]  /*2ea0*/  IMAD.MOV.U32 R2, RZ, RZ, R10 ;  /* 0x000000ffff027224 */ /* 0x001fe200078e000a */
[----:B------:R-:W-:Y:S01]  /*2eb0*/  IABS R10, R22 ;  /* 0x00000016000a7213 */ /* 0x000fe20000000000 */
[----:B------:R-:W-:Y:S01]  /*2ec0*/  IMAD.HI.U32 R23, R0, R13, RZ ;  /* 0x0000000d00177227 */ /* 0x000fe200078e00ff */
[----:B------:R-:W-:Y:S03]  /*2ed0*/  STL [R1+0x180], R5 ;  /* 0x0001800501007387 */ /* 0x000fe60000100800 */
[----:B------:R-:W-:Y:S01]  /*2ee0*/  @!P0 IMAD.MOV R2, RZ, RZ, -R2 ;  /* 0x000000ffff028224 */ /* 0x000fe200078e0a02 */
[----:B------:R-:W-:Y:S01]  /*2ef0*/  ISETP.GE.AND P0, PT, R8, RZ, PT ;  /* 0x000000ff0800720c */ /* 0x000fe20003f06270 */
[----:B------:R-:W-:-:S02]  /*2f00*/  @!P5 IMAD.IADD R4, R4, 0x1, -R3 ;  /* 0x000000010404d824 */ /* 0x000fc400078e0a03 */
[--C-:B------:R-:W-:Y:S01]  /*2f10*/  @!P6 IMAD.IADD R21, R21, 0x1, -R3.reuse ;  /* 0x000000011515e824 */ /* 0x100fe200078e0a03 */
[----:B------:R0:W-:Y:S01]  /*2f20*/  STL [R1+0x188], R2 ;  /* 0x0001880201007387 */ /* 0x0001e20000100800 */
[----:B------:R-:W-:Y:S01]  /*2f30*/  @!P4 IMAD.IADD R19, R19, 0x1, -R3 ;  /* 0x000000011313c824 */ /* 0x000fe200078e0a03 */
[C---:B------:R-:W-:Y:S01]  /*2f40*/  ISETP.GT.U32.AND P4, PT, R3.reuse, R4, PT ;  /* 0x000000040300720c */ /* 0x040fe20003f84070 */
[----:B------:R-:W-:Y:S01]  /*2f50*/  IMAD.HI.U32 R8, R0, R10, RZ ;  /* 0x0000000a00087227 */ /* 0x000fe200078e00ff */
[----:B------:R-:W-:-:S03]  /*2f60*/  ISETP.GT.U32.AND P5, PT, R3, R21, PT ;  /* 0x000000150300720c */ /* 0x000fc60003fa4070 */
[----:B------:R-:W-:Y:S02]  /*2f70*/  IMAD.MOV R23, RZ, RZ, -R23 ;  /* 0x000000ffff177224 */ /* 0x000fe400078e0a17 */
[----:B------:R-:W-:Y:S02]  /*2f80*/  IMAD.MOV R8, RZ, RZ, -R8 ;  /* 0x000000ffff087224 */ /* 0x000fe400078e0a08 */
[C---:B------:R-:W-:Y:S02]  /*2f90*/  IMAD R13, R3.reuse, R23, R13 ;  /* 0x00000017030d7224 */ /* 0x040fe400078e020d */
[----:B------:R-:W-:Y:S01]  /*2fa0*/  IMAD R10, R3, R8, R10 ;  /* 0x00000008030a7224 */ /* 0x000fe200078e020a */
[----:B------:R-:W-:Y:S01]  /*2fb0*/  LOP3.LUT R8, R6, 0x9c, RZ, 0xfc, !PT ;  /* 0x0000009c06087812 */ /* 0x000fe200078efcff */
[----:B------:R-:W-:Y:S02]  /*2fc0*/  VIADD R12, R7, 0x9e ;  /* 0x0000009e070c7836 */ /* 0x000fe40000000000 */
[----:B0-----:R-:W-:Y:S01]  /*2fd0*/  IMAD.MOV.U32 R2, RZ, RZ, R9 ;  /* 0x000000ffff027224 */ /* 0x001fe200078e0009 */
[----:B------:R-:W-:Y:S01]  /*2fe0*/  IABS R25, R8 ;  /* 0x0000000800197213 */ /* 0x000fe20000000000 */
[--C-:B------:R-:W-:Y:S01]  /*2ff0*/  @!P4 IMAD.IADD R4, R4, 0x1, -R3.reuse ;  /* 0x000000010404c824 */ /* 0x100fe200078e0a03 */
[----:B------:R-:W-:Y:S01]  /*3000*/  ISETP.GT.U32.AND P4, PT, R3, R13, PT ;  /* 0x0000000d0300720c */ /* 0x000fe20003f84070 */
[----:B------:R-:W-:Y:S01]  /*3010*/  @!P5 IMAD.IADD R21, R21, 0x1, -R3 ;  /* 0x000000011515d824 */ /* 0x000fe200078e0a03 */
[C---:B------:R-:W-:Y:S01]  /*3020*/  ISETP.GT.U32.AND P5, PT, R3.reuse, R10, PT ;  /* 0x0000000a0300720c */ /* 0x040fe20003fa4070 */
[----:B------:R-:W-:Y:S01]  /*3030*/  @!P1 IMAD.MOV R2, RZ, RZ, -R2 ;  /* 0x000000ffff029224 */ /* 0x000fe200078e0a02 */
[----:B------:R-:W-:Y:S01]  /*3040*/  ISETP.GE.AND P6, PT, R12, RZ, PT ;  /* 0x000000ff0c00720c */ /* 0x000fe20003fc6270 */
[----:B------:R-:W-:Y:S01]  /*3050*/  IMAD.MOV.U32 R5, RZ, RZ, R21 ;  /* 0x000000ffff057224 */ /* 0x000fe200078e0015 */
[----:B------:R-:W-:Y:S01]  /*3060*/  IABS R12, R12 ;  /* 0x0000000c000c7213 */ /* 0x000fe20000000000 */
[----:B------:R-:W-:Y:S01]  /*3070*/  @!P0 IMAD.MOV R4, RZ, RZ, -R4 ;  /* 0x000000ffff048224 */ /* 0x000fe200078e0a04 */
[----:B------:R-:W-:Y:S01]  /*3080*/  ISETP.GT.U32.AND P1, PT, R3, R19, PT ;  /* 0x000000130300720c */ /* 0x000fe20003f24070 */
[----:B------:R0:W-:Y:S01]  /*3090*/  STL [R1+0x184], R2 ;  /* 0x0001840201007387 */ /* 0x0001e20000100800 */
[----:B------:R-:W-:Y:S01]  /*30a0*/  LOP3.LUT R9, R6, 0x9a, RZ, 0xfc, !PT ;  /* 0x0000009a06097812 */ /* 0x000fe200078efcff */
[----:B------:R-:W-:Y:S01]  /*30b0*/  IMAD.HI.U32 R24, R0, R12, RZ ;  /* 0x0000000c00187227 */ /* 0x000fe200078e00ff */
[----:B------:R-:W-:-:S02]  /*30c0*/  ISETP.GE.AND P0, PT, R18, RZ, PT ;  /* 0x000000ff1200720c */ /* 0x000fc40003f06270 */
[----:B------:R-:W-:Y:S01]  /*30d0*/  IABS R23, R9 ;  /* 0x0000000900177213 */ /* 0x000fe20000000000 */
[----:B------:R-:W-:Y:S02]  /*30e0*/  IMAD.MOV R24, RZ, RZ, -R24 ;  /* 0x000000ffff187224 */ /* 0x000fe400078e0a18 */
[--C-:B------:R-:W-:Y:S02]  /*30f0*/  @!P4 IMAD.IADD R13, R13, 0x1, -R3.reuse ;  /* 0x000000010d0dc824 */ /* 0x100fe400078e0a03 */
[----:B------:R-:W-:Y:S01]  /*3100*/  @!P5 IMAD.IADD R10, R10, 0x1, -R3 ;  /* 0x000000010a0ad824 */ /* 0x000fe200078e0a03 */
[----:B------:R-:W-:Y:S01]  /*3110*/  ISETP.GE.AND P5, PT, R22, RZ, PT ;  /* 0x000000ff1600720c */ /* 0x000fe20003fa6270 */
[----:B0-----:R-:W-:Y:S01]  /*3120*/  IMAD.MOV.U32 R2, RZ, RZ, R11 ;  /* 0x000000ffff027224 */ /* 0x001fe200078e000b */
[----:B------:R-:W-:Y:S01]  /*3130*/  ISETP.GT.U32.AND P4, PT, R3, R13, PT ;  /* 0x0000000d0300720c */ /* 0x000fe20003f84070 */
[----:B------:R-:W-:Y:S01]  /*3140*/  @!P1 IMAD.IADD R19, R19, 0x1, -R3 ;  /* 0x0000000113139824 */ /* 0x000fe200078e0a03 */
[----:B------:R-:W-:Y:S01]  /*3150*/  ISETP.GE.AND P1, PT, R20, RZ, PT ;  /* 0x000000ff1400720c */ /* 0x000fe20003f26270 */
[----:B------:R-:W-:-:S02]  /*3160*/  IMAD R12, R3, R24, R12 ;  /* 0x00000018030c7224 */ /* 0x000fc400078e020c */
[----:B------:R-:W-:-:S04]  /*3170*/  IMAD.HI.U32 R20, R0, R25, RZ ;  /* 0x0000001900147227 */ /* 0x000fc800078e00ff */
[----:B------:R-:W-:Y:S01]  /*3180*/  @!P3 IMAD.MOV R2, RZ, RZ, -R2 ;  /* 0x000000ffff02b224 */ /* 0x000fe200078e0a02 */
[C---:B------:R-:W-:Y:S01]  /*3190*/  ISETP.GT.U32.AND P3, PT, R3.reuse, R10, PT ;  /* 0x0000000a0300720c */ /* 0x040fe20003f64070 */
[----:B------:R-:W-:Y:S01]  /*31a0*/  @!P2 IMAD.MOV R5, RZ, RZ, -R5 ;  /* 0x000000ffff05a224 */ /* 0x000fe200078e0a05 */
[----:B------:R-:W-:Y:S01]  /*31b0*/  ISETP.GT.U32.AND P2, PT, R3, R12, PT ;  /* 0x0000000c0300720c */ /* 0x000fe20003f44070 */
[----:B------:R-:W-:Y:S01]  /*31c0*/  IMAD.MOV R20, RZ, RZ, -R20 ;  /* 0x000000ffff147224 */ /* 0x000fe200078e0a14 */
[----:B------:R0:W-:Y:S01]  /*31d0*/  STL [R1+0x17c], R2 ;  /* 0x00017c0201007387 */ /* 0x0001e20000100800 */
[----:B------:R-:W-:-:S03]  /*31e0*/  IMAD.HI.U32 R11, R0, R23, RZ ;  /* 0x00000017000b7227 */ /* 0x000fc600078e00ff */
[----:B------:R1:W-:Y:S01]  /*31f0*/  STL [R1+0x178], R5 ;  /* 0x0001780501007387 */ /* 0x0003e20000100800 */
[----:B------:R-:W-:Y:S02]  /*3200*/  IMAD R20, R3, R20, R25 ;  /* 0x0000001403147224 */ /* 0x000fe400078e0219 */
[----:B------:R-:W-:Y:S01]  /*3210*/  @!P4 IMAD.IADD R13, R13, 0x1, -R3 ;  /* 0x000000010d0dc824 */ /* 0x000fe200078e0a03 */
[----:B------:R2:W-:Y:S01]  /*3220*/  STL [R1+0x174], R4 ;  /* 0x0001740401007387 */ /* 0x0005e20000100800 */
[----:B------:R-:W-:Y:S01]  /*3230*/  IMAD.MOV R11, RZ, RZ, -R11 ;  /* 0x000000ffff0b7224 */ /* 0x000fe200078e0a0b */
[----:B------:R-:W-:Y:S01]  /*3240*/  ISETP.GT.U32.AND P4, PT, R3, R20, PT ;  /* 0x000000140300720c */ /* 0x000fe20003f84070 */
[--C-:B------:R-:W-:Y:S01]  /*3250*/  @!P3 IMAD.IADD R10, R10, 0x1, -R3.reuse ;  /* 0x000000010a0ab824 */ /* 0x100fe200078e0a03 */
[----:B------:R-:W-:Y:S01]  /*3260*/  ISETP.GE.AND P3, PT, R9, RZ, PT ;  /* 0x000000ff0900720c */ /* 0x000fe20003f66270 */
[----:B------:R-:W-:Y:S01]  /*3270*/  @!P2 IMAD.IADD R12, R12, 0x1, -R3 ;  /* 0x000000010c0ca824 */ /* 0x000fe200078e0a03 */
[----:B------:R-:W-:Y:S01]  /*3280*/  LOP3.LUT R9, R6, 0x96, RZ, 0xfc, !PT ;  /* 0x0000009606097812 */ /* 0x000fe200078efcff */
[----:B0-----:R-:W-:-:S02]  /*3290*/  IMAD.MOV.U32 R2, RZ, RZ, R19 ;  /* 0x000000ffff027224 */ /* 0x001fc400078e0013 */
[C---:B------:R-:W-:Y:S01]  /*32a0*/  IMAD R23, R3.reuse, R11, R23 ;  /* 0x0000000b03177224 */ /* 0x040fe200078e0217 */
[C---:B------:R-:W-:Y:S01]  /*32b0*/  ISETP.GT.U32.AND P2, PT, R3.reuse, R12, PT ;  /* 0x0000000c0300720c */ /* 0x040fe20003f44070 */
[----:B-1----:R-:W-:Y:S01]  /*32c0*/  IMAD.MOV.U32 R5, RZ, RZ, R10 ;  /* 0x000000ffff057224 */ /* 0x002fe200078e000a */
[----:B--2---:R-:W-:Y:S01]  /*32d0*/  LOP3.LUT R4, R6, 0x94, RZ, 0xfc, !PT ;  /* 0x0000009406047812 */ /* 0x004fe200078efcff */
[----:B------:R-:W-:Y:S01]  /*32e0*/  @!P1 IMAD.MOV R2, RZ, RZ, -R2 ;  /* 0x000000ffff029224 */ /* 0x000fe200078e0a02 */
[----:B------:R-:W-:Y:S01]  /*32f0*/  ISETP.GE.AND P1, PT, R8, RZ, PT ;  /* 0x000000ff0800720c */ /* 0x000fe20003f26270 */
[----:B------:R-:W-:Y:S01]  /*3300*/  @!P5 IMAD.MOV R5, RZ, RZ, -R5 ;  /* 0x000000ffff05d224 */ /* 0x000fe200078e0a05 */
[----:B------:R-:W-:Y:S01]  /*3310*/  ISETP.GT.U32.AND P5, PT, R3, R23, PT ;  /* 0x000000170300720c */ /* 0x000fe20003fa4070 */
[--C-:B------:R-:W-:Y:S01]  /*3320*/  @!P4 IMAD.IADD R20, R20, 0x1, -R3.reuse ;  /* 0x000000011414c824 */ /* 0x100fe200078e0a03 */
[----:B------:R-:W-:Y:S01]  /*3330*/  LOP3.LUT R8, R6, 0x98, RZ, 0xfc, !PT ;  /* 0x0000009806087812 */ /* 0x000fe200078efcff */
[----:B------:R0:W-:Y:S01]  /*3340*/  STL [R1+0x170], R2 ;  /* 0x0001700201007387 */ /* 0x0001e20000100800 */
[----:B------:R-:W-:Y:S01]  /*3350*/  IABS R18, R9 ;  /* 0x0000000900127213 */ /* 0x000fe20000000000 */
[----:B------:R-:W-:Y:S01]  /*3360*/  VIADD R22, R7, 0x8e ;  /* 0x0000008e07167836 */ /* 0x000fe20000000000 */
[----:B------:R-:W-:Y:S01]  /*3370*/  IABS R19, R8 ;  /* 0x0000000800137213 */ /* 0x000fe20000000000 */
[----:B------:R-:W-:Y:S01]  /*3380*/  @!P2 IMAD.IADD R12, R12, 0x1, -R3 ;  /* 0x000000010c0ca824 */ /* 0x000fe200078e0a03 */
[----:B------:R-:W-:Y:S01]  /*3390*/  ISETP.GT.U32.AND P4, PT, R3, R20, PT ;  /* 0x000000140300720c */ /* 0x000fe20003f84070 */
[----:B------:R-:W-:Y:S01]  /*33a0*/  STL [R1+0x150], R5 ;  /* 0x0001500501007387 */ /* 0x000fe20000100800 */
[----:B------:R-:W-:Y:S01]  /*33b0*/  ISETP.GE.AND P2, PT, R9, RZ, PT ;  /* 0x000000ff0900720c */ /* 0x000fe20003f46270 */
[----:B------:R-:W-:Y:S01]  /*33c0*/  IMAD.HI.U32 R10, R0, R19, RZ ;  /* 0x00000013000a7227 */ /* 0x000fe200078e00ff */
[----:B------:R-:W-:-:S03]  /*33d0*/  LOP3.LUT R11, R6, 0x90, RZ, 0xfc, !PT ;  /* 0x00000090060b7812 */ /* 0x000fc600078efcff */
[----:B0-----:R-:W-:Y:S01]  /*33e0*/  IMAD.MOV.U32 R2, RZ, RZ, R13 ;  /* 0x000000ffff027224 */ /* 0x001fe200078e000d */
[----:B------:R-:W-:Y:S01]  /*33f0*/  IABS R13, R4 ;  /* 0x00000004000d7213 */ /* 0x000fe20000000000 */
[--C-:B------:R-:W-:Y:S02]  /*3400*/  @!P5 IMAD.IADD R23, R23, 0x1, -R3.reuse ;  /* 0x000000011717d824 */ /* 0x100fe400078e0a03 */
[----:B------:R-:W-:Y:S01]  /*3410*/  @!P0 IMAD.MOV R2, RZ, RZ, -R2 ;  /* 0x000000ffff028224 */ /* 0x000fe200078e0a02 */
[----:B------:R-:W-:Y:S01]  /*3420*/  ISETP.GE.AND P0, PT, R8, RZ, PT ;  /* 0x000000ff0800720c */ /* 0x000fe20003f06270 */
[----:B------:R-:W-:Y:S01]  /*3430*/  IMAD.MOV R10, RZ, RZ, -R10 ;  /* 0x000000ffff0a7224 */ /* 0x000fe200078e0a0a */
[C---:B------:R-:W-:Y:S01]  /*3440*/  ISETP.GT.U32.AND P5, PT, R3.reuse, R23, PT ;  /* 0x000000170300720c */ /* 0x040fe20003fa4070 */
[----:B------:R-:W-:Y:S01]  /*3450*/  @!P4 IMAD.IADD R20, R20, 0x1, -R3 ;  /* 0x000000011414c824 */ /* 0x000fe200078e0a03 */
[----:B------:R0:W-:Y:S01]  /*3460*/  STL [R1+0x14c], R2 ;  /* 0x00014c0201007387 */ /* 0x0001e20000100800 */
[----:B------:R-:W-:-:S02]  /*3470*/  IMAD R19, R3, R10, R19 ;  /* 0x0000000a03137224 */ /* 0x000fc400078e0213 */
[----:B------:R-:W-:-:S03]  /*3480*/  IMAD.HI.U32 R9, R0, R13, RZ ;  /* 0x0000000d00097227 */ /* 0x000fc600078e00ff */
[----:B------:R-:W-:Y:S01]  /*3490*/  ISETP.GT.U32.AND P4, PT, R3, R19, PT ;  /* 0x000000130300720c */ /* 0x000fe20003f84070 */
[----:B------:R-:W-:Y:S02]  /*34a0*/  IMAD.MOV R9, RZ, RZ, -R9 ;  /* 0x000000ffff097224 */ /* 0x000fe400078e0a09 */
[----:B------:R-:W-:-:S04]  /*34b0*/  IMAD.HI.U32 R8, R0, R18, RZ ;  /* 0x0000001200087227 */ /* 0x000fc800078e00ff */
[----:B0-----:R-:W-:Y:S01]  /*34c0*/  IMAD.MOV.U32 R2, RZ, RZ, R12 ;  /* 0x000000ffff027224 */ /* 0x001fe200078e000c */
[----:B------:R-:W-:Y:S01]  /*34d0*/  LOP3.LUT R12, R6, 0x8a, RZ, 0xfc, !PT ;  /* 0x0000008a060c7812 */ /* 0x000fe200078efcff */
[----:B------:R-:W-:Y:S02]  /*34e0*/  @!P5 IMAD.IADD R23, R23, 0x1, -R3 ;  /* 0x000000011717d824 */ /* 0x000fe400078e0a03 */
[----:B------:R-:W-:Y:S01]  /*34f0*/  @!P6 IMAD.MOV R2, RZ, RZ, -R2 ;  /* 0x000000ffff02e224 */ /* 0x000fe200078e0a02 */
[----:B------:R-:W-:Y:S01]  /*3500*/  ISETP.GE.AND P6, PT, R4, RZ, PT ;  /* 0x000000ff0400720c */ /* 0x000fe20003fc6270 */
[----:B------:R-:W-:Y:S01]  /*3510*/  IMAD R13, R3, R9, R13 ;  /* 0x00000009030d7224 */ /* 0x000fe200078e020d */
[----:B------:R-:W-:Y:S01]  /*3520*/  LOP3.LUT R9, R6, 0x8c, RZ, 0xfc, !PT ;  /* 0x0000008c06097812 */ /* 0x000fe200078efcff */
[----:B------:R-:W-:Y:S01]  /*3530*/  IMAD.MOV R8, RZ, RZ, -R8 ;  /* 0x000000ffff087224 */ /* 0x000fe200078e0a08 */
[----:B------:R0:W-:Y:S01]  /*3540*/  STL [R1+0x148], R2 ;  /* 0x0001480201007387 */ /* 0x0001e20000100800 */
[----:B------:R-:W-:Y:S01]  /*3550*/  @!P4 IMAD.IADD R19, R19, 0x1, -R3 ;  /* 0x000000011313c824 */ /* 0x000fe200078e0a03 */
[----:B------:R-:W-:Y:S01]  /*3560*/  IABS R10, R9 ;  /* 0x00000009000a7213 */ /* 0x000fe20000000000 */
[----:B------:R-:W-:-:S03]  /*3570*/  IMAD R18, R3, R8, R18 ;  /* 0x0000000803127224 */ /* 0x000fc600078e0212 */
[C---:B------:R-:W-:Y:S01]  /*3580*/  ISETP.GT.U32.AND P4, PT, R3.reuse, R19, PT ;  /* 0x000000130300720c */ /* 0x040fe20003f84070 */
[----:B------:R-:W-:Y:S01]  /*3590*/  IMAD.HI.U32 R24, R0, R10, RZ ;  /* 0x0000000a00187227 */ /* 0x000fe200078e00ff */
[----:B------:R-:W-:-:S03]  /*35a0*/  ISETP.GT.U32.AND P5, PT, R3, R18, PT ;  /* 0x000000120300720c */ /* 0x000fc60003fa4070 */
[----:B0-----:R-:W-:Y:S01]  /*35b0*/  IMAD.MOV.U32 R2, RZ, RZ, R20 ;  /* 0x000000ffff027224 */ /* 0x001fe200078e0014 */
[----:B------:R-:W-:-:S03]  /*35c0*/  LOP3.LUT R20, R6, 0x92, RZ, 0xfc, !PT ;  /* 0x0000009206147812 */ /* 0x000fc600078efcff */
[----:B------:R-:W-:Y:S01]  /*35d0*/  @!P1 IMAD.MOV R2, RZ, RZ, -R2 ;  /* 0x000000ffff029224 */ /* 0x000fe200078e0a02 */
[----:B------:R-:W-:Y:S02]  /*35e0*/  IABS R4, R20 ;  /* 0x0000001400047213 */ /* 0x000fe40000000000 */
[----:B------:R-:W-:Y:S01]  /*35f0*/  ISETP.GE.AND P1, PT, R22, RZ, PT ;  /* 0x000000ff1600720c */ /* 0x000fe20003f26270 */
[----:B------:R-:W-:Y:S01]  /*3600*/  @!P4 IMAD.IADD R19, R19, 0x1, -R3 ;  /* 0x000000011313c824 */ /* 0x000fe200078e0a03 */
[----:B------:R0:W-:Y:S01]  /*3610*/  STL [R1+0x158], R2 ;  /* 0x0001580201007387 */ /* 0x0001e20000100800 */
[----:B------:R-:W-:Y:S01]  /*3620*/  IMAD.HI.U32 R8, R0, R4, RZ ;  /* 0x0000000400087227 */ /* 0x000fe200078e00ff */
[----:B------:R-:W-:-:S03]  /*3630*/  IABS R22, R22 ;  /* 0x0000001600167213 */ /* 0x000fc60000000000 */
[----:B------:R-:W-:Y:S02]  /*3640*/  IMAD.MOV R8, RZ, RZ, -R8 ;  /* 0x000000ffff087224 */ /* 0x000fe400078e0a08 */
[----:B------:R-:W-:Y:S02]  /*3650*/  @!P5 IMAD.IADD R18, R18, 0x1, -R3 ;  /* 0x000000011212d824 */ /* 0x000fe400078e0a03 */
[C---:B------:R-:W-:Y:S02]  /*3660*/  IMAD R4, R3.reuse, R8, R4 ;  /* 0x0000000803047224 */ /* 0x040fe400078e0204 */
[----:B0-----:R-:W-:Y:S01]  /*3670*/  IMAD.MOV.U32 R2, RZ, RZ, R23 ;  /* 0x000000ffff027224 */ /* 0x001fe200078e0017 */
[----:B------:R-:W-:Y:S01]  /*3680*/  IABS R23, R11 ;  /* 0x0000000b00177213 */ /* 0x000fe20000000000 */
[C---:B------:R-:W-:Y:S01]  /*3690*/  IMAD.HI.U32 R21, R0.reuse, R22, RZ ;  /* 0x0000001600157227 */ /* 0x040fe200078e00ff */
[C---:B------:R-:W-:Y:S02]  /*36a0*/  ISETP.GT.U32.AND P4, PT, R3.reuse, R4, PT ;  /* 0x000000040300720c */ /* 0x040fe40003f84070 */
[C---:B------:R-:W-:Y:S01]  /*36b0*/  ISETP.GT.U32.AND P5, PT, R3.reuse, R18, PT ;  /* 0x000000120300720c */ /* 0x040fe20003fa4070 */
[----:B------:R-:W-:Y:S01]  /*36c0*/  @!P3 IMAD.MOV R2, RZ, RZ, -R2 ;  /* 0x000000ffff02b224 */ /* 0x000fe200078e0a02 */
[----:B------:R-:W-:Y:S01]  /*36d0*/  ISETP.GT.U32.AND P3, PT, R3, R13, PT ;  /* 0x0000000d0300720c */ /* 0x000fe20003f64070 */
[----:B------:R-:W-:-:S03]  /*36e0*/  IMAD.HI.U32 R8, R0, R23, RZ ;  /* 0x0000001700087227 */ /* 0x000fc600078e00ff */
[----:B------:R0:W-:Y:S01]  /*36f0*/  STL [R1+0x154], R2 ;  /* 0x0001540201007387 */ /* 0x0001e20000100800 */
[----:B------:R-:W-:Y:S02]  /*3700*/  IMAD.MOV R8, RZ, RZ, -R8 ;  /* 0x000000ffff087224 */ /* 0x000fe400078e0a08 */
[----:B------:R-:W-:Y:S02]  /*3710*/  IMAD.MOV R21, RZ, RZ, -R21 ;  /* 0x000000ffff157224 */ /* 0x000fe400078e0a15 */
[----:B------:R-:W-:Y:S01]  /*3720*/  IMAD R23, R3, R8, R23 ;  /* 0x0000000803177224 */ /* 0x000fe200078e0217 */
[----:B------:R-:W-:Y:S01]  /*3730*/  IABS R8, R12 ;  /* 0x0000000c00087213 */ /* 0x000fe20000000000 */
[--C-:B------:R-:W-:Y:S02]  /*3740*/  @!P4 IMAD.IADD R4, R4, 0x1, -R3.reuse ;  /* 0x000000010404c824 */ /* 0x100fe400078e0a03 */
[----:B------:R-:W-:Y:S02]  /*3750*/  @!P3 IMAD.IADD R13, R13, 0x1, -R3 ;  /* 0x000000010d0db824 */ /* 0x000fe400078e0a03 */
[C---:B------:R-:W-:Y:S01]  /*3760*/  IMAD R22, R3.reuse, R21, R22 ;  /* 0x0000001503167224 */ /* 0x040fe200078e0216 */
[C---:B------:R-:W-:Y:S01]  /*3770*/  ISETP.GT.U32.AND P4, PT, R3.reuse, R4, PT ;  /* 0x000000040300720c */ /* 0x040fe20003f84070 */
[----:B0-----:R-:W-:Y:S01]  /*3780*/  IMAD.MOV.U32 R2, RZ, RZ, R19 ;  /* 0x000000ffff027224 */ /* 0x001fe200078e0013 */
[C---:B------:R-:W-:Y:S01]  /*3790*/  ISETP.GT.U32.AND P3, PT, R3.reuse, R13, PT ;  /* 0x0000000d0300720c */ /* 0x040fe20003f64070 */
[----:B------:R-:W-:Y:S01]  /*37a0*/  @!P5 IMAD.IADD R18, R18, 0x1, -R3 ;  /* 0x000000011212d824 */ /* 0x000fe200078e0a03 */
[----:B------:R-:W-:Y:S01]  /*37b0*/  ISETP.GE.AND P5, PT, R20, RZ, PT ;  /* 0x000000ff1400720c */ /* 0x000fe20003fa6270 */
[----:B------:R-:W-:Y:S01]  /*37c0*/  @!P0 IMAD.MOV R2, RZ, RZ, -R2 ;  /* 0x000000ffff028224 */ /* 0x000fe200078e0a02 */
[C---:B------:R-:W-:Y:S01]  /*37d0*/  ISETP.GT.U32.AND P0, PT, R3.reuse, R22, PT ;  /* 0x000000160300720c */ /* 0x040fe20003f04070 */
[----:B------:R-:W-:Y:S01]  /*37e0*/  IMAD.MOV R20, RZ, RZ, -R24 ;  /* 0x000000ffff147224 */ /* 0x000fe200078e0a18 */
[----:B------:R-:W-:Y:S01]  /*37f0*/  LOP3.LUT R19, R6, 0x86, RZ, 0xfc, !PT ;  /* 0x0000008606137812 */ /* 0x000fe200078efcff */
[----:B------:R-:W-:Y:S01]  /*3800*/  IMAD.MOV.U32 R5, RZ, RZ, R18 ;  /* 0x000000ffff057224 */ /* 0x000fe200078e0012 */
[----:B------:R0:W-:Y:S01]  /*3810*/  STL [R1+0xb8], R2 ;  /* 0x0000b80201007387 */ /* 0x0001e20000100800 */
[----:B------:R-:W-:Y:S01]  /*3820*/  IMAD R10, R3, R20, R10 ;  /* 0x00000014030a7224 */ /* 0x000fe200078e020a */
[----:B------:R-:W-:Y:S01]  /*3830*/  IABS R21, R19 ;  /* 0x0000001300157213 */ /* 0x000fe20000000000 */
[----:B------:R-:W-:Y:S01]  /*3840*/  @!P2 IMAD.MOV R5, RZ, RZ, -R5 ;  /* 0x000000ffff05a224 */ /* 0x000fe200078e0a05 */
[----:B------:R-:W-:Y:S01]  /*3850*/  ISETP.GE.AND P2, PT, R11, RZ, PT ;  /* 0x000000ff0b00720c */ /* 0x000fe20003f46270 */
[--C-:B------:R-:W-:Y:S01]  /*3860*/  @!P3 IMAD.IADD R13, R13, 0x1, -R3.reuse ;  /* 0x000000010d0db824 */ /* 0x100fe200078e0a03 */
[----:B------:R-:W-:Y:S01]  /*3870*/  ISETP.GT.U32.AND P3, PT, R3, R23, PT ;  /* 0x000000170300720c */ /* 0x000fe20003f64070 */
[--C-:B------:R-:W-:Y:S01]  /*3880*/  @!P4 IMAD.IADD R4, R4, 0x1, -R3.reuse ;  /* 0x000000010404c824 */ /* 0x100fe200078e0a03 */
[----:B------:R-:W-:Y:S01]  /*3890*/  STL [R1+0x130], R5 ;  /* 0x0001300501007387 */ /* 0x000fe20000100800 */
[----:B------:R-:W-:Y:S01]  /*38a0*/  @!P0 IMAD.IADD R22, R22, 0x1, -R3 ;  /* 0x0000000116168824 */ /* 0x000fe200078e0a03 */
[----:B------:R-:W-:Y:S01]  /*38b0*/  LOP3.LUT R11, R6, 0x88, RZ, 0xfc, !PT ;  /* 0x00000088060b7812 */ /* 0x000fe200078efcff */
[----:B0-----:R-:W-:Y:S01]  /*38c0*/  IMAD.MOV.U32 R2, RZ, RZ, R13 ;  /* 0x000000ffff027224 */ /* 0x001fe200078e000d */
[----:B------:R-:W-:Y:S01]  /*38d0*/  ISETP.GE.AND P4, PT, R9, RZ, PT ;  /* 0x000000ff0900720c */ /* 0x000fe20003f86270 */
[----:B------:R-:W-:Y:S01]  /*38e0*/  IMAD.HI.U32 R13, R0, R8, RZ ;  /* 0x00000008000d7227 */ /* 0x000fe200078e00ff */
[----:B------:R-:W-:-:S02]  /*38f0*/  IABS R20, R11 ;  /* 0x0000000b00147213 */ /* 0x000fc40000000000 */
[----:B------:R-:W-:Y:S01]  /*3900*/  LOP3.LUT R9, R6, 0x84, RZ, 0xfc, !PT ;  /* 0x0000008406097812 */ /* 0x000fe200078efcff */
[----:B------:R-:W-:Y:S01]  /*3910*/  @!P6 IMAD.MOV R2, RZ, RZ, -R2 ;  /* 0x000000ffff02e224 */ /* 0x000fe200078e0a02 */
[----:B------:R-:W-:Y:S01]  /*3920*/  ISETP.GT.U32.AND P6, PT, R3, R10, PT ;  /* 0x0000000a0300720c */ /* 0x000fe20003fc4070 */
[----:B------:R-:W-:Y:S01]  /*3930*/  @!P3 IMAD.IADD R23, R23, 0x1, -R3 ;  /* 0x000000011717b824 */ /* 0x000fe200078e0a03 */
[----:B------:R-:W-:Y:S01]  /*3940*/  ISETP.GE.AND P3, PT, R12, RZ, PT ;  /* 0x000000ff0c00720c */ /* 0x000fe20003f66270 */
[----:B------:R-:W-:Y:S01]  /*3950*/  IMAD.MOV R13, RZ, RZ, -R13 ;  /* 0x000000ffff0d7224 */ /* 0x000fe200078e0a0d */
[----:B------:R0:W-:Y:S01]  /*3960*/  STL [R1+0x134], R2 ;  /* 0x0001340201007387 */ /* 0x0001e20000100800 */
[----:B------:R-:W-:Y:S01]  /*3970*/  IMAD.HI.U32 R12, R0, R20, RZ ;  /* 0x00000014000c7227 */ /* 0x000fe200078e00ff */
[C---:B------:R-:W-:Y:S02]  /*3980*/  ISETP.GT.U32.AND P0, PT, R3.reuse, R23, PT ;  /* 0x000000170300720c */ /* 0x040fe40003f04070 */
[----:B------:R-:W-:Y:S01]  /*3990*/  IABS R18, R9 ;  /* 0x0000000900127213 */ /* 0x000fe20000000000 */
[----:B------:R-:W-:-:S02]  /*39a0*/  IMAD R8, R3, R13, R8 ;  /* 0x0000000d03087224 */ /* 0x000fc400078e0208 */
[----:B------:R-:W-:Y:S02]  /*39b0*/  IMAD.MOV R12, RZ, RZ, -R12 ;  /* 0x000000ffff0c7224 */ /* 0x000fe400078e0a0c */
[--C-:B------:R-:W-:Y:S02]  /*39c0*/  @!P6 IMAD.IADD R10, R10, 0x1, -R3.reuse ;  /* 0x000000010a0ae824 */ /* 0x100fe400078e0a03 */
[----:B0-----:R-:W-:Y:S01]  /*39d0*/  IMAD.MOV.U32 R2, RZ, RZ, R4 ;  /* 0x000000ffff027224 */ /* 0x001fe200078e0004 */
[----:B------:R-:W-:Y:S01]  /*39e0*/  LOP3.LUT R4, R6, 0x82, RZ, 0xfc, !PT ;  /* 0x0000008206047812 */ /* 0x000fe200078efcff */
[C---:B------:R-:W-:Y:S01]  /*39f0*/  IMAD R20, R3.reuse, R12, R20 ;  /* 0x0000000c03147224 */ /* 0x040fe200078e0214 */
[C---:B------:R-:W-:Y:S01]  /*3a00*/  ISETP.GT.U32.AND P6, PT, R3.reuse, R10, PT ;  /* 0x0000000a0300720c */ /* 0x040fe20003fc4070 */
[----:B------:R-:W-:Y:S01]  /*3a10*/  @!P5 IMAD.MOV R2, RZ, RZ, -R2 ;  /* 0x000000ffff02d224 */ /* 0x000fe200078e0a02 */
[----:B------:R-:W-:Y:S01]  /*3a20*/  ISETP.GT.U32.AND P5, PT, R3, R22, PT ;  /* 0x000000160300720c */ /* 0x000fe20003fa4070 */
[----:B------:R-:W-:Y:S01]  /*3a30*/  @!P0 IMAD.IADD R23, R23, 0x1, -R3 ;  /* 0x0000000117178824 */ /* 0x000fe200078e0a03 */
[----:B------:R-:W-:Y:S01]  /*3a40*/  ISETP.GT.U32.AND P0, PT, R3, R8, PT ;  /* 0x000000080300720c */ /* 0x000fe20003f04070 */
[----:B------:R-:W-:Y:S01]  /*3a50*/  IMAD.HI.U32 R13, R0, R21, RZ ;  /* 0x00000015000d7227 */ /* 0x000fe200078e00ff */
[----:B------:R0:W-:Y:S01]  /*3a60*/  STL [R1+0x140], R2 ;  /* 0x0001400201007387 */ /* 0x0001e20000100800 */
[----:B------:R-:W-:-:S02]  /*3a70*/  IABS R12, R4 ;  /* 0x00000004000c7213 */ /* 0x000fc40000000000 */
[----:B------:R-:W-:Y:S02]  /*3a80*/  IMAD.MOV.U32 R5, RZ, RZ, R23 ;  /* 0x000000ffff057224 */ /* 0x000fe400078e0017 */
[----:B------:R-:W-:Y:S02]  /*3a90*/  IMAD.MOV R13, RZ, RZ, -R13 ;  /* 0x000000ffff0d7224 */ /* 0x000fe400078e0a0d */
[----:B------:R-:W-:Y:S02]  /*3aa0*/  @!P2 IMAD.MOV R5, RZ, RZ, -R5 ;  /* 0x000000ffff05a224 */ /* 0x000fe400078e0a05 */
[--C-:B------:R-:W-:Y:S01]  /*3ab0*/  @!P5 IMAD.IADD R22, R22, 0x1, -R3.reuse ;  /* 0x000000011616d824 */ /* 0x100fe200078e0a03 */
[----:B------:R-:W-:Y:S01]  /*3ac0*/  ISETP.GT.U32.AND P5, PT, R3, R20, PT ;  /* 0x000000140300720c */ /* 0x000fe20003fa4070 */
[--C-:B------:R-:W-:Y:S01]  /*3ad0*/  @!P0 IMAD.IADD R8, R8, 0x1, -R3.reuse ;  /* 0x0000000108088824 */ /* 0x100fe200078e0a03 */
[----:B------:R-:W-:Y:S01]  /*3ae0*/  STL [R1+0x118], R5 ;  /* 0x0001180501007387 */ /* 0x000fe20000100800 */
[----:B0-----:R-:W-:Y:S01]  /*3af0*/  IMAD.MOV.U32 R2, RZ, RZ, R22 ;  /* 0x000000ffff027224 */ /* 0x001fe200078e0016 */
[----:B------:R-:W-:Y:S01]  /*3b00*/  ISETP.GE.AND P0, PT, R19, RZ, PT ;  /* 0x000000ff1300720c */ /* 0x000fe20003f06270 */
[----:B------:R-:W-:Y:S01]  /*3b10*/  @!P6 IMAD.IADD R10, R10, 0x1, -R3 ;  /* 0x000000010a0ae824 */ /* 0x000fe200078e0a03 */
[----:B------:R-:W-:Y:S01]  /*3b20*/  ISETP.GT.U32.AND P2, PT, R3, R8, PT ;  /* 0x000000080300720c */ /* 0x000fe20003f44070 */
[----:B------:R-:W-:Y:S01]  /*3b30*/  @!P1 IMAD.MOV R2, RZ, RZ, -R2 ;  /* 0x000000ffff029224 */ /* 0x000fe200078e0a02 */
[----:B------:R-:W-:Y:S01]  /*3b40*/  ISETP.GE.AND P6, PT, R11, RZ, PT ;  /* 0x000000ff0b00720c */ /* 0x000fe20003fc6270 */
[----:B------:R-:W-:Y:S01]  /*3b50*/  IMAD R21, R3, R13, R21 ;  /* 0x0000000d03157224 */ /* 0x000fe200078e0215 */
[----:B------:R-:W-:Y:S01]  /*3b60*/  ISETP.GE.AND P1, PT, R9, RZ, PT ;  /* 0x000000ff0900720c */ /* 0x000fe20003f26270 */
[----:B------:R-:W-:Y:S01]  /*3b70*/  IMAD.HI.U32 R11, R0, R18, RZ ;  /* 0x00000012000b7227 */ /* 0x000fe200078e00ff */
[----:B------:R0:W-:Y:S01]  /*3b80*/  STL [R1+0x11c], R2 ;  /* 0x00011c0201007387 */ /* 0x0001e20000100800 */
[----:B------:R-:W-:-:S02]  /*3b90*/  LOP3.LUT R13, R6, 0x80, RZ, 0xfc, !PT ;  /* 0x00000080060d7812 */ /* 0x000fc400078efcff */
[----:B------:R-:W-:Y:S02]  /*3ba0*/  @!P5 IMAD.IADD R20, R20, 0x1, -R3 ;  /* 0x000000011414d824 */ /* 0x000fe400078e0a03 */
[----:B------:R-:W-:-:S03]  /*3bb0*/  IMAD.HI.U32 R19, R0, R12, RZ ;  /* 0x0000000c00137227 */ /* 0x000fc600078e00ff */
[C---:B------:R-:W-:Y:S01]  /*3bc0*/  ISETP.GT.U32.AND P5, PT, R3.reuse, R20, PT ;  /* 0x000000140300720c */ /* 0x040fe20003fa4070 */
[----:B------:R-:W-:Y:S02]  /*3bd0*/  IMAD.MOV R11, RZ, RZ, -R11 ;  /* 0x000000ffff0b7224 */ /* 0x000fe400078e0a0b */
[----:B0-----:R-:W-:Y:S01]  /*3be0*/  IMAD.MOV.U32 R2, RZ, RZ, R10 ;  /* 0x000000ffff027224 */ /* 0x001fe200078e000a */
[----:B------:R-:W-:Y:S01]  /*3bf0*/  LOP3.LUT R10, R6, 0x7a, RZ, 0xfc, !PT ;  /* 0x0000007a060a7812 */ /* 0x000fe200078efcff */
[----:B------:R-:W-:Y:S02]  /*3c00*/  @!P2 IMAD.IADD R8, R8, 0x1, -R3 ;  /* 0x000000010808a824 */ /* 0x000fe400078e0a03 */
[----:B------:R-:W-:Y:S01]  /*3c10*/  @!P4 IMAD.MOV R2, RZ, RZ, -R2 ;  /* 0x000000ffff02c224 */ /* 0x000fe200078e0a02 */
[C---:B------:R-:W-:Y:S01]  /*3c20*/  ISETP.GT.U32.AND P4, PT, R3.reuse, R21, PT ;  /* 0x000000150300720c */ /* 0x040fe20003f84070 */
[----:B------:R-:W-:Y:S02]  /*3c30*/  IMAD.MOV R9, RZ, RZ, -R19 ;  /* 0x000000ffff097224 */ /* 0x000fe400078e0a13 */
[C---:B------:R-:W-:Y:S01]  /*3c40*/  IMAD R18, R3.reuse, R11, R18 ;  /* 0x0000000b03127224 */ /* 0x040fe200078e0212 */
[----:B------:R0:W-:Y:S01]  /*3c50*/  STL [R1+0x128], R2 ;  /* 0x0001280201007387 */ /* 0x0001e20000100800 */
[C---:B------:R-:W-:Y:S01]  /*3c60*/  IMAD R12, R3.reuse, R9, R12 ;  /* 0x00000009030c7224 */ /* 0x040fe200078e020c */
[----:B------:R-:W-:Y:S01]  /*3c70*/  IABS R11, R13 ;  /* 0x0000000d000b7213 */ /* 0x000fe20000000000 */
[----:B------:R-:W-:Y:S01]  /*3c80*/  @!P5 IMAD.IADD R20, R20, 0x1, -R3 ;  /* 0x000000011414d824 */ /* 0x000fe200078e0a03 */
[----:B------:R-:W-:Y:S01]  /*3c90*/  ISETP.GT.U32.AND P5, PT, R3, R18, PT ;  /* 0x000000120300720c */ /* 0x000fe20003fa4070 */
[----:B------:R-:W-:Y:S01]  /*3ca0*/  VIADD R22, R7, 0x7e ;  /* 0x0000007e07167836 */ /* 0x000fe20000000000 */
[----:B------:R-:W-:Y:S01]  /*3cb0*/  LOP3.LUT R9, R6, 0x7c, RZ, 0xfc, !PT ;  /* 0x0000007c06097812 */ /* 0x000fe200078efcff */
[----:B------:R-:W-:-:S03]  /*3cc0*/  IMAD.HI.U32 R23, R0, R11, RZ ;  /* 0x0000000b00177227 */ /* 0x000fc600078e00ff */
[----:B------:R-:W-:Y:S01]  /*3cd0*/  ISETP.GE.AND P2, PT, R22, RZ, PT ;  /* 0x000000ff1600720c */ /* 0x000fe20003f46270 */
[----:B0-----:R-:W-:Y:S01]  /*3ce0*/  IMAD.MOV.U32 R2, RZ, RZ, R8 ;  /* 0x000000ffff027224 */ /* 0x001fe200078e0008 */
[----:B------:R-:W-:Y:S01]  /*3cf0*/  IABS R22, R22 ;  /* 0x0000001600167213 */ /* 0x000fe20000000000 */
[----:B------:R-:W-:Y:S01]  /*3d00*/  @!P4 IMAD.IADD R21, R21, 0x1, -R3 ;  /* 0x000000011515c824 */ /* 0x000fe200078e0a03 */
[C---:B------:R-:W-:Y:S01]  /*3d10*/  ISETP.GT.U32.AND P4, PT, R3.reuse, R12, PT ;  /* 0x0000000c0300720c */ /* 0x040fe20003f84070 */
[----:B------:R-:W-:Y:S01]  /*3d20*/  @!P3 IMAD.MOV R2, RZ, RZ, -R2 ;  /* 0x000000ffff02b224 */ /* 0x000fe200078e0a02 */
[----:B------:R-:W-:Y:S01]  /*3d30*/  IABS R19, R9 ;  /* 0x0000000900137213 */ /* 0x000fe20000000000 */
[----:B------:R-:W-:Y:S01]  /*3d40*/  IMAD.MOV R23, RZ, RZ, -R23 ;  /* 0x000000ffff177224 */ /* 0x000fe200078e0a17 */
[----:B------:R-:W-:Y:S01]  /*3d50*/  ISETP.GT.U32.AND P3, PT, R3, R21, PT ;  /* 0x000000150300720c */ /* 0x000fe20003f64070 */
[----:B------:R-:W-:Y:S01]  /*3d60*/  @!P5 IMAD.IADD R18, R18, 0x1, -R3 ;  /* 0x000000011212d824 */ /* 0x000fe200078e0a03 */
[----:B------:R0:W-:Y:S01]  /*3d70*/  STL [R1+0x124], R2 ;  /* 0x0001240201007387 */ /* 0x0001e20000100800 */
[----:B------:R-:W-:-:S03]  /*3d80*/  IABS R8, R10 ;  /* 0x0000000a00087213 */ /* 0x000fc60000000000 */
[----:B------:R-:W-:-:S03]  /*3d90*/  ISETP.GT.U32.AND P5, PT, R3, R18, PT ;  /* 0x000000120300720c */ /* 0x000fc60003fa4070 */
[--C-:B------:R-:W-:Y:S02]  /*3da0*/  @!P4 IMAD.IADD R12, R12, 0x1, -R3.reuse ;  /* 0x000000010c0cc824 */ /* 0x100fe400078e0a03 */
[----:B0-----:R-:W-:Y:S02]  /*3db0*/  IMAD.MOV.U32 R2, RZ, RZ, R20 ;  /* 0x000000ffff027224 */ /* 0x001fe400078e0014 */
[----:B------:R-:W-:Y:S01]  /*3dc0*/  @!P3 IMAD.IADD R21, R21, 0x1, -R3 ;  /* 0x000000011515b824 */ /* 0x000fe200078e0a03 */
[C---:B------:R-:W-:Y:S01]  /*3dd0*/  ISETP.GT.U32.AND P4, PT, R3.reuse, R12, PT ;  /* 0x0000000c0300720c */ /* 0x040fe20003f84070 */
[----:B------:R-:W-:Y:S01]  /*3de0*/  @!P6 IMAD.MOV R2, RZ, RZ, -R2 ;  /* 0x000000ffff02e224 */ /* 0x000fe200078e0a02 */
[----:B------:R-:W-:Y:S01]  /*3df0*/  ISETP.GE.AND P6, PT, R4, RZ, PT ;  /* 0x000000ff0400720c */ /* 0x000fe20003fc6270 */
[C---:B------:R-:W-:Y:S02]  /*3e00*/  IMAD R4, R3.reuse, R23, R11 ;  /* 0x0000001703047224 */ /* 0x040fe400078e020b */
[C---:B------:R-:W-:Y:S01]  /*3e10*/  IMAD.HI.U32 R23, R0.reuse, R22, RZ ;  /* 0x0000001600177227 */ /* 0x040fe200078e00ff */
[----:B------:R0:W-:Y:S02]  /*3e20*/  STL [R1+0x120], R2 ;  /* 0x0001200201007387 */ /* 0x0001e40000100800 */
[----:B------:R-:W-:Y:S01]  /*3e30*/  ISETP.GT.U32.AND P3, PT, R3, R4, PT ;  /* 0x000000040300720c */ /* 0x000fe20003f64070 */
[----:B------:R-:W-:-:S04]  /*3e40*/  IMAD.HI.U32 R11, R0, R19, RZ ;  /* 0x00000013000b7227 */ /* 0x000fc800078e00ff */
[----:B------:R-:W-:Y:S02]  /*3e50*/  IMAD.MOV R23, RZ, RZ, -R23 ;  /* 0x000000ffff177224 */ /* 0x000fe400078e0a17 */
[----:B------:R-:W-:-:S04]  /*3e60*/  IMAD.HI.U32 R20, R0, R8, RZ ;  /* 0x0000000800147227 */ /* 0x000fc800078e00ff */
[----:B0-----:R-:W-:Y:S02]  /*3e70*/  IMAD.MOV.U32 R2, RZ, RZ, R21 ;  /* 0x000000ffff027224 */ /* 0x001fe400078e0015 */
[----:B------:R-:W-:Y:S02]  /*3e80*/  @!P3 IMAD.IADD R4, R4, 0x1, -R3 ;  /* 0x000000010404b824 */ /* 0x000fe400078e0a03 */
[----:B------:R-:W-:Y:S02]  /*3e90*/  IMAD.MOV R11, RZ, RZ, -R11 ;  /* 0x000000ffff0b7224 */ /* 0x000fe400078e0a0b */
[----:B------:R-:W-:Y:S01]  /*3ea0*/  @!P5 IMAD.IADD R18, R18, 0x1, -R3 ;  /* 0x000000011212d824 */ /* 0x000fe200078e0a03 */
[----:B------:R-:W-:Y:S01]  /*3eb0*/  ISETP.GE.AND P5, PT, R13, RZ, PT ;  /* 0x000000ff0d00720c */ /* 0x000fe20003fa6270 */
[----:B------:R-:W-:Y:S01]  /*3ec0*/  @!P0 IMAD.MOV R2, RZ, RZ, -R2 ;  /* 0x000000ffff028224 */ /* 0x000fe200078e0a02 */
[C---:B------:R-:W-:Y:S01]  /*3ed0*/  ISETP.GT.U32.AND P3, PT, R3.reuse, R4, PT ;  /* 0x000000040300720c */ /* 0x040fe20003f64070 */
[C---:B------:R-:W-:Y:S01]  /*3ee0*/  IMAD R13, R3.reuse, R23, R22 ;  /* 0x00000017030d7224 */ /* 0x040fe200078e0216 */
[----:B------:R-:W-:Y:S01]  /*3ef0*/  LOP3.LUT R23, R6, 0x70, RZ, 0xfc, !PT ;  /* 0x0000007006177812 */ /* 0x000fe200078efcff */
[----:B------:R-:W-:Y:S01]  /*3f00*/  IMAD.MOV R20, RZ, RZ, -R20 ;  /* 0x000000ffff147224 */ /* 0x000fe200078e0a14 */
[----:B------:R0:W-:Y:S01]  /*3f10*/  STL [R1+0x100], R2 ;  /* 0x0001000201007387 */ /* 0x0001e20000100800 */
[C---:B------:R-:W-:Y:S01]  /*3f20*/  IMAD R19, R3.reuse, R11, R19 ;  /* 0x0000000b03137224 */ /* 0x040fe200078e0213 */
[C---:B------:R-:W-:Y:S01]  /*3f30*/  ISETP.GT.U32.AND P0, PT, R3.reuse, R13, PT ;  /* 0x0000000d0300720c */ /* 0x040fe20003f04070 */
[--C-:B------:R-:W-:Y:S01]  /*3f40*/  @!P4 IMAD.IADD R12, R12, 0x1, -R3.reuse ;  /* 0x000000010c0cc824 */ /* 0x100fe200078e0a03 */
[----:B------:R-:W-:Y:S01]  /*3f50*/  LOP3.LUT R11, R6, 0x78, RZ, 0xfc, !PT ;  /* 0x00000078060b7812 */ /* 0x000fe200078efcff */
[C---:B------:R-:W-:Y:S01]  /*3f60*/  IMAD R8, R3.reuse, R20, R8 ;  /* 0x0000001403087224 */ /* 0x040fe200078e0208 */
[----:B------:R-:W-:Y:S01]  /*3f70*/  ISETP.GT.U32.AND P4, PT, R3, R19, PT ;  /* 0x000000130300720c */ /* 0x000fe20003f84070 */
[----:B------:R-:W-:Y:S01]  /*3f80*/  IMAD.MOV.U32 R5, RZ, RZ, R18 ;  /* 0x000000ffff057224 */ /* 0x000fe200078e0012 */
[----:B------:R-:W-:Y:S01]  /*3f90*/  IABS R20, R11 ;  /* 0x0000000b00147213 */ /* 0x000fe20000000000 */
[----:B------:R-:W-:Y:S01]  /*3fa0*/  @!P3 IMAD.IADD R4, R4, 0x1, -R3 ;  /* 0x000000010404b824 */ /* 0x000fe200078e0a03 */
[----:B------:R-:W-:Y:S01]  /*3fb0*/  ISETP.GE.AND P3, PT, R10, RZ, PT ;  /* 0x000000ff0a00720c */ /* 0x000fe20003f66270 */
[----:B0-----:R-:W-:Y:S01]  /*3fc0*/  IMAD.MOV.U32 R2, RZ, RZ, R12 ;  /* 0x000000ffff027224 */ /* 0x001fe200078e000c */
[----:B------:R-:W-:Y:S01]  /*3fd0*/  LOP3.LUT R18, R6, 0x72, RZ, 0xfc, !PT ;  /* 0x0000007206127812 */ /* 0x000fe200078efcff */
[----:B------:R-:W-:Y:S01]  /*3fe0*/  @!P1 IMAD.MOV R5, RZ, RZ, -R5 ;  /* 0x000000ffff059224 */ /* 0x000fe200078e0a05 */
[----:B------:R-:W-:Y:S01]  /*3ff0*/  ISETP.GE.AND P1, PT, R9, RZ, PT ;  /* 0x000000ff0900720c */ /* 0x000fe20003f26270 */
[----:B------:R-:W-:Y:S01]  /*4000*/  @!P6 IMAD.MOV R2, RZ, RZ, -R2 ;  /* 0x000000ffff02e224 */ /* 0x000fe200078e0a02 */
[----:B------:R-:W-:Y:S01]  /*4010*/  ISETP.GT.U32.AND P6, PT, R3, R8, PT ;  /* 0x000000080300720c */ /* 0x000fe20003fc4070 */
[----:B------:R-:W-:Y:S01]  /*4020*/  IMAD.HI.U32 R12, R0, R20, RZ ;  /* 0x00000014000c7227 */ /* 0x000fe200078e00ff */
[----:B------:R-:W-:Y:S01]  /*4030*/  LOP3.LUT R9, R6, 0x76, RZ, 0xfc, !PT ;  /* 0x0000007606097812 */ /* 0x000fe200078efcff */
[----:B------:R-:W-:Y:S01]  /*4040*/  STL [R1+0x108], R5 ;  /* 0x0001080501007387 */ /* 0x000fe20000100800 */
[----:B------:R-:W-:Y:S01]  /*4050*/  IABS R21, R23 ;  /* 0x0000001700157213 */ /* 0x000fe20000000000 */
[--C-:B------:R-:W-:Y:S01]  /*4060*/  @!P0 IMAD.IADD R13, R13, 0x1, -R3.reuse ;  /* 0x000000010d0d8824 */ /* 0x100fe200078e0a03 */
[----:B------:R-:W-:Y:S01]  /*4070*/  IABS R10, R9 ;  /* 0x00000009000a7213 */ /* 0x000fe20000000000 */
[--C-:B------:R-:W-:Y:S01]  /*4080*/  @!P4 IMAD.IADD R19, R19, 0x1, -R3.reuse ;  /* 0x000000011313c824 */ /* 0x100fe200078e0a03 */
[----:B------:R-:W-:Y:S01]  /*4090*/  ISETP.GE.AND P0, PT, R11, RZ, PT ;  /* 0x000000ff0b00720c */ /* 0x000fe20003f06270 */
[----:B------:R-:W-:Y:S01]  /*40a0*/  IMAD.MOV R11, RZ, RZ, -R12 ;  /* 0x000000ffff0b7224 */ /* 0x000fe200078e0a0c */
[C---:B------:R-:W-:Y:S01]  /*40b0*/  ISETP.GT.U32.AND P4, PT, R3.reuse, R13, PT ;  /* 0x0000000d0300720c */ /* 0x040fe20003f84070 */
[----:B------:R-:W-:Y:S01]  /*40c0*/  IMAD.MOV.U32 R12, RZ, RZ, R10 ;  /* 0x000000ffff0c7224 */ /* 0x000fe200078e000a */
[----:B------:R0:W-:Y:S01]  /*40d0*/  STL [R1+0x10c], R2 ;  /* 0x00010c0201007387 */ /* 0x0001e20000100800 */
[----:B------:R-:W-:Y:S01]  /*40e0*/  @!P6 IMAD.IADD R8, R8, 0x1, -R3 ;  /* 0x000000010808e824 */ /* 0x000fe200078e0a03 */
[----:B------:R-:W-:Y:S01]  /*40f0*/  ISETP.GT.U32.AND P6, PT, R3, R19, PT ;  /* 0x000000130300720c */ /* 0x000fe20003fc4070 */
[----:B------:R-:W-:-:S04]  /*4100*/  IMAD.HI.U32 R10, R0, R12, RZ ;  /* 0x0000000c000a7227 */ /* 0x000fc800078e00ff */
[----:B------:R-:W-:Y:S02]  /*4110*/  IMAD.MOV R10, RZ, RZ, -R10 ;  /* 0x000000ffff0a7224 */ /* 0x000fe400078e0a0a */
[C---:B------:R-:W-:Y:S02]  /*4120*/  IMAD R20, R3.reuse, R11, R20 ;  /* 0x0000000b03147224 */ /* 0x040fe400078e0214 */
[----:B0-----:R-:W-:Y:S01]  /*4130*/  IMAD.MOV.U32 R2, RZ, RZ, R4 ;  /* 0x000000ffff027224 */ /* 0x001fe200078e0004 */
[----:B------:R-:W-:Y:S01]  /*4140*/  LOP3.LUT R4, R6, 0x74, RZ, 0xfc, !PT ;  /* 0x0000007406047812 */ /* 0x000fe200078efcff */
[C---:B------:R-:W-:Y:S01]  /*4150*/  IMAD R12, R3.reuse, R10, R12 ;  /* 0x0000000a030c7224 */ /* 0x040fe200078e020c */
[----:B------:R-:W-:Y:S01]  /*4160*/  IABS R10, R18 ;  /* 0x00000012000a7213 */ /* 0x000fe20000000000 */
[----:B------:R-:W-:Y:S01]  /*4170*/  @!P5 IMAD.MOV R2, RZ, RZ, -R2 ;  /* 0x000000ffff02d224 */ /* 0x000fe200078e0a02 */
[----:B------:R-:W-:Y:S01]  /*4180*/  ISETP.GT.U32.AND P5, PT, R3, R8, PT ;  /* 0x000000080300720c */ /* 0x000fe20003fa4070 */
[--C-:B------:R-:W-:Y:S01]  /*4190*/  @!P6 IMAD.IADD R19, R19, 0x1, -R3.reuse ;  /* 0x000000011313e824 */ /* 0x100fe200078e0a03 */
[----:B------:R-:W-:Y:S01]  /*41a0*/  ISETP.GT.U32.AND P6, PT, R3, R12, PT ;  /* 0x0000000c0300720c */ /* 0x000fe20003fc4070 */
[----:B------:R-:W-:Y:S01]  /*41b0*/  @!P4 IMAD.IADD R13, R13, 0x1, -R3 ;  /* 0x000000010d0dc824 */ /* 0x000fe200078e0a03 */
[----:B------:R-:W-:Y:S01]  /*41c0*/  ISETP.GT.U32.AND P4, PT, R3, R20, PT ;  /* 0x000000140300720c */ /* 0x000fe20003f84070 */
[----:B------:R0:W-:Y:S01]  /*41d0*/  STL [R1+0x110], R2 ;  /* 0x0001100201007387 */ /* 0x0001e20000100800 */
[----:B------:R-:W-:Y:S01]  /*41e0*/  IMAD.HI.U32 R22, R0, R10, RZ ;  /* 0x0000000a00167227 */ /* 0x000fe200078e00ff */
[----:B------:R-:W-:-:S03]  /*41f0*/  IABS R11, R4 ;  /* 0x00000004000b7213 */ /* 0x000fc60000000000 */
[----:B------:R-:W-:-:S03]  /*4200*/  IMAD.MOV.U32 R5, RZ, RZ, R19 ;  /* 0x000000ffff057224 */ /* 0x000fc600078e0013 */
[----:B------:R-:W-:Y:S01]  /*4210*/  @!P5 IMAD.IADD R8, R8, 0x1, -R3 ;  /* 0x000000010808d824 */ /* 0x000fe200078e0a03 */
[----:B------:R-:W-:Y:S01]  /*4220*/  ISETP.GE.AND P5, PT, R9, RZ, PT ;  /* 0x000000ff0900720c */ /* 0x000fe20003fa6270 */
[----:B0-----:R-:W-:Y:S02]  /*4230*/  IMAD.MOV.U32 R2, RZ, RZ, R13 ;  /* 0x000000ffff027224 */ /* 0x001fe400078e000d */
[----:B------:R-:W-:Y:S02]  /*4240*/  @!P6 IMAD.IADD R12, R12, 0x1, -R3 ;  /* 0x000000010c0ce824 */ /* 0x000fe400078e0a03 */
[----:B------:R-:W-:Y:S02]  /*4250*/  IMAD.MOV.U32 R9, RZ, RZ, R21 ;  /* 0x000000ffff097224 */ /* 0x000fe400078e0015 */
[----:B------:R-:W-:Y:S01]  /*4260*/  @!P4 IMAD.IADD R20, R20, 0x1, -R3 ;  /* 0x000000011414c824 */ /* 0x000fe200078e0a03 */
[----:B------:R-:W-:Y:S01]  /*4270*/  ISETP.GE.AND P4, PT, R4, RZ, PT ;  /* 0x000000ff0400720c */ /* 0x000fe20003f86270 */
[----:B------:R-:W-:Y:S01]  /*4280*/  @!P2 IMAD.MOV R2, RZ, RZ, -R2 ;  /* 0x000000ffff02a224 */ /* 0x000fe200078e0a02 */
[C---:B------:R-:W-:Y:S01]  /*4290*/  ISETP.GT.U32.AND P2, PT, R3.reuse, R12, PT ;  /* 0x0000000c0300720c */ /* 0x040fe20003f44070 */
[----:B------:R-:W-:Y:S01]  /*42a0*/  IMAD.HI.U32 R4, R0, R9, RZ ;  /* 0x0000000900047227 */ /* 0x000fe200078e00ff */
[----:B------:R-:W-:-:S02]  /*42b0*/  ISETP.GT.U32.AND P6, PT, R3, R20, PT ;  /* 0x000000140300720c */ /* 0x000fc40003fc4070 */
[----:B------:R0:W-:Y:S01]  /*42c0*/  STL [R1+0x104], R2 ;  /* 0x0001040201007387 */ /* 0x0001e20000100800 */
[----:B------:R-:W-:Y:S02]  /*42d0*/  IMAD.MOV R13, RZ, RZ, -R22 ;  /* 0x000000ffff0d7224 */ /* 0x000fe400078e0a16 */
[----:B------:R-:W-:Y:S02]  /*42e0*/  IMAD.MOV R4, RZ, RZ, -R4 ;  /* 0x000000ffff047224 */ /* 0x000fe400078e0a04 */
[----:B------:R-:W-:Y:S01]  /*42f0*/  IMAD R10, R3, R13, R10 ;  /* 0x0000000d030a7224 */ /* 0x000fe200078e020a */
[----:B------:R-:W-:Y:S01]  /*4300*/  LOP3.LUT R13, R6, 0x6c, RZ, 0xfc, !PT ;  /* 0x0000006c060d7812 */ /* 0x000fe200078efcff */
[----:B------:R-:W-:-:S04]  /*4310*/  IMAD.HI.U32 R21, R0, R11, RZ ;  /* 0x0000000b00157227 */ /* 0x000fc800078e00ff */
[----:B0-----:R-:W-:Y:S02]  /*4320*/  IMAD.MOV.U32 R2, RZ, RZ, R8 ;  /* 0x000000ffff027224 */ /* 0x001fe400078e0008 */
[C---:B------:R-:W-:Y:S01]  /*4330*/  IMAD R9, R3.reuse, R4, R9 ;  /* 0x0000000403097224 */ /* 0x040fe200078e0209 */
[----:B------:R-:W-:Y:S01]  /*4340*/  IABS R4, R13 ;  /* 0x0000000d00047213 */ /* 0x000fe20000000000 */
[----:B------:R-:W-:Y:S01]  /*4350*/  @!P3 IMAD.MOV R2, RZ, RZ, -R2 ;  /* 0x000000ffff02b224 */ /* 0x000fe200078e0a02 */
[C---:B------:R-:W-:Y:S01]  /*4360*/  ISETP.GT.U32.AND P3, PT, R3.reuse, R10, PT ;  /* 0x0000000a0300720c */ /* 0x040fe20003f64070 */
[----:B------:R-:W-:Y:S02]  /*4370*/  IMAD.MOV R21, RZ, RZ, -R21 ;  /* 0x000000ffff157224 */ /* 0x000fe400078e0a15 */
[----:B------:R-:W-:Y:S01]  /*4380*/  @!P2 IMAD.IADD R12, R12, 0x1, -R3 ;  /* 0x000000010c0ca824 */ /* 0x000fe200078e0a03 */
[C---:B------:R-:W-:Y:S01]  /*4390*/  ISETP.GT.U32.AND P2, PT, R3.reuse, R9, PT ;  /* 0x000000090300720c */ /* 0x040fe20003f44070 */
[----:B------:R-:W-:-:S02]  /*43a0*/  IMAD R11, R3, R21, R11 ;  /* 0x00000015030b7224 */ /* 0x000fc400078e020b */
[----:B------:R-:W-:Y:S02]  /*43b0*/  @!P1 IMAD.MOV R5, RZ, RZ, -R5 ;  /* 0x000000ffff059224 */ /* 0x000fe400078e0a05 */
[----:B------:R-:W-:Y:S01]  /*43c0*/  IMAD.HI.U32 R21, R0, R4, RZ ;  /* 0x0000000400157227 */ /* 0x000fe200078e00ff */
[----:B------:R-:W-:Y:S02]  /*43d0*/  ISETP.GT.U32.AND P1, PT, R3, R11, PT ;  /* 0x0000000b0300720c */ /* 0x000fe40003f24070 */
[----:B------:R-:W-:Y:S01]  /*43e0*/  STL [R1+0xf4], R5 ;  /* 0x0000f40501007387 */ /* 0x000fe20000100800 */
[--C-:B------:R-:W-:Y:S02]  /*43f0*/  @!P3 IMAD.IADD R10, R10, 0x1, -R3.reuse ;  /* 0x000000010a0ab824 */ /* 0x100fe400078e0a03 */
[----:B------:R-:W-:Y:S01]  /*4400*/  VIADD R8, R7, 0x6e ;  /* 0x0000006e07087836 */ /* 0x000fe20000000000 */
[----:B------:R0:W-:Y:S01]  /*4410*/  STL [R1+0xf8], R2 ;  /* 0x0000f80201007387 */ /* 0x0001e20000100800 */
[--C-:B------:R-:W-:Y:S01]  /*4420*/  @!P2 IMAD.IADD R9, R9, 0x1, -R3.reuse ;  /* 0x000000010909a824 */ /* 0x100fe200078e0a03 */
[----:B------:R-:W-:Y:S01]  /*4430*/  ISETP.GT.U32.AND P2, PT, R3, R10, PT ;  /* 0x0000000a0300720c */ /* 0x000fe20003f44070 */
[----:B------:R-:W-:Y:S01]  /*4440*/  @!P6 IMAD.IADD R20, R20, 0x1, -R3 ;  /* 0x000000011414e824 */ /* 0x000fe200078e0a03 */
[----:B------:R-:W-:Y:S01]  /*4450*/  ISETP.GE.AND P6, PT, R8, RZ, PT ;  /* 0x000000ff0800720c */ /* 0x000fe20003fc6270 */
[----:B------:R-:W-:Y:S01]  /*4460*/  IMAD.MOV R21, RZ, RZ, -R21 ;  /* 0x000000ffff157224 */ /* 0x000fe200078e0a15 */
[----:B------:R-:W-:Y:S01]  /*4470*/  IABS R8, R8 ;  /* 0x0000000800087213 */ /* 0x000fe20000000000 */
[----:B------:R-:W-:Y:S01]  /*4480*/  @!P1 IMAD.IADD R11, R11, 0x1, -R3 ;  /* 0x000000010b0b9824 */ /* 0x000fe200078e0a03 */
[----:B------:R-:W-:Y:S01]  /*4490*/  ISETP.GE.AND P1, PT, R18, RZ, PT ;  /* 0x000000ff1200720c */ /* 0x000fe20003f26270 */
[C---:B------:R-:W-:Y:S01]  /*44a0*/  IMAD R4, R3.reuse, R21, R4 ;  /* 0x0000001503047224 */ /* 0x040fe200078e0204 */
[----:B------:R-:W-:Y:S01]  /*44b0*/  LOP3.LUT R18, R6, 0x6a, RZ, 0xfc, !PT ;  /* 0x0000006a06127812 */ /* 0x000fe200078efcff */
[----:B0-----:R-:W-:Y:S01]  /*44c0*/  IMAD.MOV.U32 R2, RZ, RZ, R20 ;  /* 0x000000ffff027224 */ /* 0x001fe200078e0014 */
[----:B------:R-:W-:Y:S01]  /*44d0*/  ISETP.GT.U32.AND P3, PT, R3, R11, PT ;  /* 0x0000000b0300720c */ /* 0x000fe20003f64070 */
[----:B------:R-:W-:Y:S01]  /*44e0*/  IMAD.HI.U32 R19, R0, R8, RZ ;  /* 0x0000000800137227 */ /* 0x000fe200078e00ff */
[----:B------:R-:W-:-:S02]  /*44f0*/  IABS R20, R18 ;  /* 0x0000001200147213 */ /* 0x000fc40000000000 */
[----:B------:R-:W-:Y:S01]  /*4500*/  LOP3.LUT R21, R6, 0x66, RZ, 0xfc, !PT ;  /* 0x0000006606157812 */ /* 0x000fe200078efcff */
[----:B------:R-:W-:Y:S01]  /*4510*/  @!P0 IMAD.MOV R2, RZ, RZ, -R2 ;  /* 0x000000ffff028224 */ /* 0x000fe200078e0a02 */
[C---:B------:R-:W-:Y:S01]  /*4520*/  ISETP.GT.U32.AND P0, PT, R3.reuse, R9, PT ;  /* 0x000000090300720c */ /* 0x040fe20003f04070 */
[----:B------:R-:W-:Y:S01]  /*4530*/  @!P2 IMAD.IADD R10, R10, 0x1, -R3 ;  /* 0x000000010a0aa824 */ /* 0x000fe200078e0a03 */
[----:B------:R-:W-:Y:S01]  /*4540*/  ISETP.GT.U32.AND P2, PT, R3, R4, PT ;  /* 0x000000040300720c */ /* 0x000fe20003f44070 */
[----:B------:R-:W-:Y:S01]  /*4550*/  IMAD.MOV R19, RZ, RZ, -R19 ;  /* 0x000000ffff137224 */ /* 0x000fe200078e0a13 */
[----:B------:R0:W-:Y:S01]  /*4560*/  STL [R1+0xfc], R2 ;  /* 0x0000fc0201007387 */ /* 0x0001e20000100800 */
[----:B------:R-:W-:-:S04]  /*4570*/  IMAD.HI.U32 R24, R0, R20, RZ ;  /* 0x0000001400187227 */ /* 0x000fc800078e00ff */
[----:B------:R-:W-:Y:S01]  /*4580*/  IMAD R8, R3, R19, R8 ;  /* 0x0000001303087224 */ /* 0x000fe200078e0208 */
[----:B------:R-:W-:Y:S01]  /*4590*/  LOP3.LUT R19, R6, 0x68, RZ, 0xfc, !PT ;  /* 0x0000006806137812 */ /* 0x000fe200078efcff */
[--C-:B------:R-:W-:Y:S02]  /*45a0*/  @!P3 IMAD.IADD R11, R11, 0x1, -R3.reuse ;  /* 0x000000010b0bb824 */ /* 0x100fe400078e0a03 */
[--C-:B------:R-:W-:Y:S01]  /*45b0*/  @!P0 IMAD.IADD R9, R9, 0x1, -R3.reuse ;  /* 0x0000000109098824 */ /* 0x100fe200078e0a03 */
[----:B------:R-:W-:Y:S01]  /*45c0*/  ISETP.GT.U32.AND P3, PT, R3, R8, PT ;  /* 0x000000080300720c */ /* 0x000fe20003f64070 */
[----:B0-----:R-:W-:Y:S01]  /*45d0*/  IMAD.MOV.U32 R2, RZ, RZ, R12 ;  /* 0x000000ffff027224 */ /* 0x001fe200078e000c */
[----:B------:R-:W-:Y:S01]  /*45e0*/  ISETP.GE.AND P0, PT, R23, RZ, PT ;  /* 0x000000ff1700720c */ /* 0x000fe20003f06270 */
[----:B------:R-:W-:Y:S01]  /*45f0*/  @!P2 IMAD.IADD R4, R4, 0x1, -R3 ;  /* 0x000000010404a824 */ /* 0x000fe200078e0a03 */
[----:B------:R-:W-:Y:S01]  /*4600*/  IABS R22, R19 ;  /* 0x0000001300167213 */ /* 0x000fe20000000000 */
[----:B------:R-:W-:Y:S01]  /*4610*/  IMAD.MOV R23, RZ, RZ, -R24 ;  /* 0x000000ffff177224 */ /* 0x000fe200078e0a18 */
[----:B------:R-:W-:Y:S01]  /*4620*/  IABS R24, R21 ;  /* 0x0000001500187213 */ /* 0x000fe20000000000 */
[----:B------:R-:W-:Y:S01]  /*4630*/  @!P5 IMAD.MOV R2, RZ, RZ, -R2 ;  /* 0x000000ffff02d224 */ /* 0x000fe200078e0a02 */
[C---:B------:R-:W-:Y:S01]  /*4640*/  ISETP.GT.U32.AND P5, PT, R3.reuse, R4, PT ;  /* 0x000000040300720c */ /* 0x040fe20003fa4070 */
[C---:B------:R-:W-:Y:S01]  /*4650*/  IMAD R20, R3.reuse, R23, R20 ;  /* 0x0000001703147224 */ /* 0x040fe200078e0214 */
[----:B------:R-:W-:Y:S01]  /*4660*/  LOP3.LUT R23, R6, 0x4a, RZ, 0xfc, !PT ;  /* 0x0000004a06177812 */ /* 0x000fe200078efcff */
[----:B------:R-:W-:Y:S01]  /*4670*/  IMAD.HI.U32 R25, R0, R22, RZ ;  /* 0x0000001600197227 */ /* 0x000fe200078e00ff */
[----:B------:R0:W-:Y:S03]  /*4680*/  STL [R1+0xf0], R2 ;  /* 0x0000f00201007387 */ /* 0x0001e60000100800 */
[----:B------:R-:W-:Y:S01]  /*4690*/  @!P4 IMAD.MOV R11, RZ, RZ, -R11 ;  /* 0x000000ffff0bc224 */ /* 0x000fe200078e0a0b */
[----:B------:R-:W-:Y:S01]  /*46a0*/  ISETP.GT.U32.AND P4, PT, R3, R20, PT ;  /* 0x000000140300720c */ /* 0x000fe20003f84070 */
[----:B------:R-:W-:-:S02]  /*46b0*/  IMAD.MOV R25, RZ, RZ, -R25 ;  /* 0x000000ffff197224 */ /* 0x000fc400078e0a19 */
[----:B------:R-:W-:Y:S01]  /*46c0*/  @!P3 IMAD.IADD R8, R8, 0x1, -R3 ;  /* 0x000000010808b824 */ /* 0x000fe200078e0a03 */
[----:B------:R-:W-:Y:S01]  /*46d0*/  ISETP.GE.AND P3, PT, R13, RZ, PT ;  /* 0x000000ff0d00720c */ /* 0x000fe20003f66270 */
[----:B------:R-:W-:Y:S01]  /*46e0*/  IMAD.MOV.U32 R5, RZ, RZ, R10 ;  /* 0x000000ffff057224 */ /* 0x000fe200078e000a */
[----:B------:R-:W-:Y:S01]  /*46f0*/  STL [R1+0xec], R11 ;  /* 0x0000ec0b01007387 */ /* 0x000fe20000100800 */
[C---:B------:R-:W-:Y:S01]  /*4700*/  IMAD R22, R3.reuse, R25, R22 ;  /* 0x0000001903167224 */ /* 0x040fe200078e0216 */
[----:B------:R-:W-:Y:S01]  /*4710*/  ISETP.GT.U32.AND P2, PT, R3, R8, PT ;  /* 0x000000080300720c */ /* 0x000fe20003f44070 */
[----:B0-----:R-:W-:Y:S01]  /*4720*/  IMAD.MOV.U32 R2, RZ, RZ, R9 ;  /* 0x000000ffff027224 */ /* 0x001fe200078e0009 */
[----:B------:R-:W-:Y:S01]  /*4730*/  LOP3.LUT R10, R6, 0x64, RZ, 0xfc, !PT ;  /* 0x00000064060a7812 */ /* 0x000fe200078efcff */
[----:B------:R-:W-:Y:S01]  /*4740*/  IMAD.HI.U32 R9, R0, R24, RZ ;  /* 0x0000001800097227 */ /* 0x000fe200078e00ff */
[----:B------:R-:W-:-:S03]  /*4750*/  LOP3.LUT R25, R6, 0x46, RZ, 0xfc, !PT ;  /* 0x0000004606197812 */ /* 0x000fc600078efcff */
[----:B------:R-:W-:Y:S01]  /*4760*/  @!P1 IMAD.MOV R5, RZ, RZ, -R5 ;  /* 0x000000ffff059224 */ /* 0x000fe200078e0a05 */
[----:B------:R-:W-:Y:S01]  /*4770*/  ISETP.GE.AND P1, PT, R18, RZ, PT ;  /* 0x000000ff1200720c */ /* 0x000fe20003f26270 */
[----:B------:R-:W-:Y:S01]  /*4780*/  @!P5 IMAD.IADD R4, R4, 0x1, -R3 ;  /* 0x000000010404d824 */ /* 0x000fe200078e0a03 */
[----:B------:R-:W-:Y:S01]  /*4790*/  ISETP.GT.U32.AND P5, PT, R3, R22, PT ;  /* 0x000000160300720c */ /* 0x000fe20003fa4070 */
[----:B------:R-:W-:Y:S01]  /*47a0*/  @!P0 IMAD.MOV R2, RZ, RZ, -R2 ;  /* 0x000000ffff028224 */ /* 0x000fe200078e0a02 */
[----:B------:R0:W-:Y:S01]  /*47b0*/  STL [R1+0xe8], R5 ;  /* 0x0000e80501007387 */ /* 0x0001e20000100800 */
[----:B------:R-:W-:Y:S01]  /*47c0*/  IMAD.MOV R9, RZ, RZ, -R9 ;  /* 0x000000ffff097224 */ /* 0x000fe200078e0a09 */
[----:B------:R-:W-:Y:S01]  /*47d0*/  ISETP.GE.AND P0, PT, R19, RZ, PT ;  /* 0x000000ff1300720c */ /* 0x000fe20003f06270 */
[--C-:B------:R-:W-:Y:S01]  /*47e0*/  @!P4 IMAD.IADD R20, R20, 0x1, -R3.reuse ;  /* 0x000000011414c824 */ /* 0x100fe200078e0a03 */
[----:B------:R1:W-:Y:S01]  /*47f0*/  STL [R1+0xe4], R2 ;  /* 0x0000e40201007387 */ /* 0x0003e20000100800 */
[C---:B------:R-:W-:Y:S01]  /*4800*/  IMAD R9, R3.reuse, R9, R24 ;  /* 0x0000000903097224 */ /* 0x040fe200078e0218 */
[----:B------:R-:W-:Y:S01]  /*4810*/  IABS R19, R10 ;  /* 0x0000000a00137213 */ /* 0x000fe20000000000 */
[----:B------:R-:W-:Y:S01]  /*4820*/  @!P2 IMAD.IADD R8, R8, 0x1, -R3 ;  /* 0x000000010808a824 */ /* 0x000fe200078e0a03 */
[----:B------:R-:W-:-:S02]  /*4830*/  ISETP.GT.U32.AND P4, PT, R3, R20, PT ;  /* 0x000000140300720c */ /* 0x000fc40003f84070 */
[----:B------:R-:W-:Y:S01]  /*4840*/  ISETP.GE.AND P2, PT, R21, RZ, PT ;  /* 0x000000ff1500720c */ /* 0x000fe20003f46270 */
[----:B------:R-:W-:Y:S01]  /*4850*/  @!P5 IMAD.IADD R22, R22, 0x1, -R3 ;  /* 0x000000011616d824 */ /* 0x000fe200078e0a03 */
[C---:B------:R-:W-:Y:S01]  /*4860*/  LOP3.LUT R24, R6.reuse, 0x44, RZ, 0xfc, !PT ;  /* 0x0000004406187812 */ /* 0x040fe200078efcff */
[----:B0-----:R-:W-:Y:S01]  /*4870*/  IMAD.MOV.U32 R5, RZ, RZ, R8 ;  /* 0x000000ffff057224 */ /* 0x001fe200078e0008 */
[----:B------:R-:W-:Y:S01]  /*4880*/  LOP3.LUT R8, R6, 0x62, RZ, 0xfc, !PT ;  /* 0x0000006206087812 */ /* 0x000fe200078efcff */
[----:B-1----:R-:W-:Y:S01]  /*4890*/  IMAD.MOV.U32 R2, RZ, RZ, R4 ;  /* 0x000000ffff027224 */ /* 0x002fe200078e0004 */
[C---:B------:R-:W-:Y:S01]  /*48a0*/  ISETP.GT.U32.AND P5, PT, R3.reuse, R22, PT ;  /* 0x000000160300720c */ /* 0x040fe20003fa4070 */
[----:B------:R-:W-:Y:S01]  /*48b0*/  @!P6 IMAD.MOV R5, RZ, RZ, -R5 ;  /* 0x000000ffff05e224 */ /* 0x000fe200078e0a05 */
[----:B------:R-:W-:Y:S01]  /*48c0*/  ISETP.GE.AND P6, PT, R10, RZ, PT ;  /* 0x000000ff0a00720c */ /* 0x000fe20003fc6270 */
[----:B------:R-:W-:Y:S01]  /*48d0*/  @!P3 IMAD.MOV R2, RZ, RZ, -R2 ;  /* 0x000000ffff02b224 */ /* 0x000fe200078e0a02 */
[----:B------:R-:W-:Y:S01]  /*48e0*/  ISETP.GT.U32.AND P3, PT, R3, R9, PT ;  /* 0x000000090300720c */ /* 0x000fe20003f64070 */
[----:B------:R-:W-:Y:S01]  /*48f0*/  IMAD.HI.U32 R11, R0, R19, RZ ;  /* 0x00000013000b7227 */ /* 0x000fe200078e00ff */
[----:B------:R-:W-:Y:S01]  /*4900*/  STL [R1+0xd8], R5 ;  /* 0x0000d80501007387 */ /* 0x000fe20000100800 */
[----:B------:R-:W-:-:S02]  /*4910*/  IABS R10, R8 ;  /* 0x00000008000a7213 */ /* 0x000fc40000000000 */
[----:B------:R-:W-:Y:S01]  /*4920*/  @!P4 IMAD.IADD R20, R20, 0x1, -R3 ;  /* 0x000000011414c824 */ /* 0x000fe200078e0a03 */
[----:B------:R0:W-:Y:S01]  /*4930*/  STL [R1+0xd4], R2 ;  /* 0x0000d40201007387 */ /* 0x0001e20000100800 */
[----:B------:R-:W-:Y:S01]  /*4940*/  IMAD.MOV R11, RZ, RZ, -R11 ;  /* 0x000000ffff0b7224 */ /* 0x000fe200078e0a0b */
[----:B------:R-:W-:Y:S01]  /*4950*/  LOP3.LUT R4, R6, 0x60, RZ, 0xfc, !PT ;  /* 0x0000006006047812 */ /* 0x000fe200078efcff */
[----:B------:R-:W-:Y:S01]  /*4960*/  @!P5 IMAD.IADD R22, R22, 0x1, -R3 ;  /* 0x000000011616d824 */ /* 0x000fe200078e0a03 */
[----:B------:R-:W-:Y:S01]  /*4970*/  ISETP.GE.AND P4, PT, R8, RZ, PT ;  /* 0x000000ff0800720c */ /* 0x000fe20003f86270 */
[----:B------:R-:W-:Y:S01]  /*4980*/  IMAD R19, R3, R11, R19 ;  /* 0x0000000b03137224 */ /* 0x000fe200078e0213 */
[----:B------:R-:W-:Y:S01]  /*4990*/  IABS R13, R4 ;  /* 0x00000004000d7213 */ /* 0x000fe20000000000 */
[----:B------:R-:W-:Y:S02]  /*49a0*/  @!P3 IMAD.IADD R9, R9, 0x1, -R3 ;  /* 0x000000010909b824 */ /* 0x000fe400078e0a03 */
[----:B------:R-:W-:Y:S01]  /*49b0*/  IMAD.HI.U32 R12, R0, R10, RZ ;  /* 0x0000000a000c7227 */ /* 0x000fe200078e00ff */
[----:B------:R-:W-:-:S02]  /*49c0*/  ISETP.GT.U32.AND P5, PT, R3, R19, PT ;  /* 0x000000130300720c */ /* 0x000fc40003fa4070 */
[----:B------:R-:W-:Y:S01]  /*49d0*/  ISETP.GT.U32.AND P3, PT, R3, R9, PT ;  /* 0x000000090300720c */ /* 0x000fe20003f64070 */
[----:B0-----:R-:W-:Y:S02]  /*49e0*/  IMAD.MOV.U32 R2, RZ, RZ, R20 ;  /* 0x000000ffff027224 */ /* 0x001fe400078e0014 */
[----:B------:R-:W-:Y:S02]  /*49f0*/  IMAD.MOV R12, RZ, RZ, -R12 ;  /* 0x000000ffff0c7224 */ /* 0x000fe400078e0a0c */
[----:B------:R-:W-:Y:S02]  /*4a00*/  @!P1 IMAD.MOV R2, RZ, RZ, -R2 ;  /* 0x000000ffff029224 */ /* 0x000fe400078e0a02 */
[----:B------:R-:W-:-:S03]  /*4a10*/  IMAD.HI.U32 R11, R0, R13, RZ ;  /* 0x0000000d000b7227 */ /* 0x000fc600078e00ff */
[----:B------:R0:W-:Y:S01]  /*4a20*/  STL [R1+0xb0], R2 ;  /* 0x0000b00201007387 */ /* 0x0001e20000100800 */
[----:B------:R-:W-:Y:S02]  /*4a30*/  VIADD R8, R7, 0x5e ;  /* 0x0000005e07087836 */ /* 0x000fe40000000000 */
[----:B------:R-:W-:Y:S01]  /*4a40*/  IMAD R10, R3, R12, R10 ;  /* 0x0000000c030a7224 */ /* 0x000fe200078e020a */
[----:B------:R-:W-:Y:S01]  /*4a50*/  LOP3.LUT R12, R6, 0x5c, RZ, 0xfc, !PT ;  /* 0x0000005c060c7812 */ /* 0x000fe200078efcff */
[----:B------:R-:W-:Y:S01]  /*4a60*/  IMAD.MOV R11, RZ, RZ, -R11 ;  /* 0x000000ffff0b7224 */ /* 0x000fe200078e0a0b */
[----:B------:R-:W-:Y:S01]  /*4a70*/  IABS R18, R8 ;  /* 0x0000000800127213 */ /* 0x000fe20000000000 */
[--C-:B------:R-:W-:Y:S01]  /*4a80*/  @!P3 IMAD.IADD R9, R9, 0x1, -R3.reuse ;  /* 0x000000010909b824 */ /* 0x100fe200078e0a03 */
[----:B------:R-:W-:Y:S01]  /*4a90*/  ISETP.GT.U32.AND P3, PT, R3, R10, PT ;  /* 0x0000000a0300720c */ /* 0x000fe20003f64070 */
[----:B------:R-:W-:Y:S01]  /*4aa0*/  @!P5 IMAD.IADD R19, R19, 0x1, -R3 ;  /* 0x000000011313d824 */ /* 0x000fe200078e0a03 */
[----:B------:R-:W-:Y:S01]  /*4ab0*/  ISETP.GE.AND P1, PT, R8, RZ, PT ;  /* 0x000000ff0800720c */ /* 0x000fe20003f26270 */
[----:B0-----:R-:W-:Y:S01]  /*4ac0*/  IMAD.MOV.U32 R2, RZ, RZ, R22 ;  /* 0x000000ffff027224 */ /* 0x001fe200078e0016 */
[----:B------:R-:W-:Y:S01]  /*4ad0*/  IABS R20, R12 ;  /* 0x0000000c00147213 */ /* 0x000fe20000000000 */
[C---:B------:R-:W-:Y:S01]  /*4ae0*/  IMAD R13, R3.reuse, R11, R13 ;  /* 0x0000000b030d7224 */ /* 0x040fe200078e020d */
[----:B------:R-:W-:Y:S01]  /*4af0*/  ISETP.GT.U32.AND P5, PT, R3, R19, PT ;  /* 0x000000130300720c */ /* 0x000fe20003fa4070 */
[----:B------:R-:W-:Y:S01]  /*4b00*/  @!P0 IMAD.MOV R2, RZ, RZ, -R2 ;  /* 0x000000ffff028224 */ /* 0x000fe200078e0a02 */
[----:B------:R-:W-:Y:S01]  /*4b10*/  ISETP.GE.AND P0, PT, R4, RZ, PT ;  /* 0x000000ff0400720c */ /* 0x000fe20003f06270 */
[----:B------:R-:W-:Y:S01]  /*4b20*/  IMAD.HI.U32 R11, R0, R18, RZ ;  /* 0x00000012000b7227 */ /* 0x000fe200078e00ff */
[----:B------:R-:W-:-:S02]  /*4b30*/  LOP3.LUT R4, R6, 0x5a, RZ, 0xfc, !PT ;  /* 0x0000005a06047812 */ /* 0x000fc400078efcff */
[----:B------:R0:W-:Y:S01]  /*4b40*/  STL [R1+0xe0], R2 ;  /* 0x0000e00201007387 */ /* 0x0001e20000100800 */
[----:B------:R-:W-:Y:S01]  /*4b50*/  IMAD.MOV R11, RZ, RZ, -R11 ;  /* 0x000000ffff0b7224 */ /* 0x000fe200078e0a0b */
[----:B------:R-:W-:Y:S01]  /*4b60*/  IABS R8, R4 ;  /* 0x0000000400087213 */ /* 0x000fe20000000000 */
[--C-:B------:R-:W-:Y:S02]  /*4b70*/  @!P3 IMAD.IADD R10, R10, 0x1, -R3.reuse ;  /* 0x000000010a0ab824 */ /* 0x100fe400078e0a03 */
[----:B------:R-:W-:Y:S01]  /*4b80*/  IMAD R18, R3, R11, R18 ;  /* 0x0000000b03127224 */ /* 0x000fe200078e0212 */
[----:B------:R-:W-:Y:S01]  /*4b90*/  LOP3.LUT R11, R6, 0x58, RZ, 0xfc, !PT ;  /* 0x00000058060b7812 */ /* 0x000fe200078efcff */
[----:B------:R-:W-:Y:S01]  /*4ba0*/  @!P5 IMAD.IADD R19, R19, 0x1, -R3 ;  /* 0x000000011313d824 */ /* 0x000fe200078e0a03 */
[C---:B------:R-:W-:Y:S01]  /*4bb0*/  ISETP.GT.U32.AND P3, PT, R3.reuse, R10, PT ;  /* 0x0000000a0300720c */ /* 0x040fe20003f64070 */
[----:B------:R-:W-:Y:S01]  /*4bc0*/  IMAD.HI.U32 R21, R0, R8, RZ ;  /* 0x0000000800157227 */ /* 0x000fe200078e00ff */
[----:B------:R-:W-:-:S03]  /*4bd0*/  ISETP.GT.U32.AND P5, PT, R3, R18, PT ;  /* 0x000000120300720c */ /* 0x000fc60003fa4070 */
[----:B0-----:R-:W-:Y:S02]  /*4be0*/  IMAD.MOV.U32 R2, RZ, RZ, R9 ;  /* 0x000000ffff027224 */ /* 0x001fe400078e0009 */
[----:B------:R-:W-:Y:S01]  /*4bf0*/  IMAD.MOV.U32 R9, RZ, RZ, R20 ;  /* 0x000000ffff097224 */ /* 0x000fe200078e0014 */
[----:B------:R-:W-:Y:S01]  /*4c00*/  IABS R20, R11 ;  /* 0x0000000b00147213 */ /* 0x000fe20000000000 */
[----:B------:R-:W-:Y:S01]  /*4c10*/  @!P2 IMAD.MOV R2, RZ, RZ, -R2 ;  /* 0x000000ffff02a224 */ /* 0x000fe200078e0a02 */
[----:B------:R-:W-:Y:S01]  /*4c20*/  ISETP.GT.U32.AND P2, PT, R3, R13, PT ;  /* 0x0000000d0300720c */ /* 0x000fe20003f44070 */
[----:B------:R-:W-:Y:S02]  /*4c30*/  IMAD.MOV R21, RZ, RZ, -R21 ;  /* 0x000000ffff157224 */ /* 0x000fe400078e0a15 */
[----:B------:R-:W-:Y:S01]  /*4c40*/  IMAD.HI.U32 R22, R0, R9, RZ ;  /* 0x0000000900167227 */ /* 0x000fe200078e00ff */
[----:B------:R0:W-:Y:S03]  /*4c50*/  STL [R1+0xdc], R2 ;  /* 0x0000dc0201007387 */ /* 0x0001e60000100800 */
[--C-:B------:R-:W-:Y:S01]  /*4c60*/  @!P3 IMAD.IADD R10, R10, 0x1, -R3.reuse ;  /* 0x000000010a0ab824 */ /* 0x100fe200078e0a03 */
[----:B------:R-:W-:Y:S01]  /*4c70*/  ISETP.GE.AND P3, PT, R12, RZ, PT ;  /* 0x000000ff0c00720c */ /* 0x000fe20003f66270 */
[----:B------:R-:W-:-:S02]  /*4c80*/  @!P5 IMAD.IADD R18, R18, 0x1, -R3 ;  /* 0x000000011212d824 */ /* 0x000fc400078e0a03 */
[----:B------:R-:W-:Y:S01]  /*4c90*/  IMAD R8, R3, R21, R8 ;  /* 0x0000001503087224 */ /* 0x000fe200078e0208 */
[----:B------:R-:W-:Y:S01]  /*4ca0*/  IABS R21, R25 ;  /* 0x0000001900157213 */ /* 0x000fe20000000000 */
[----:B------:R-:W-:Y:S01]  /*4cb0*/  @!P2 IMAD.IADD R13, R13, 0x1, -R3 ;  /* 0x000000010d0da824 */ /* 0x000fe200078e0a03 */
[C---:B------:R-:W-:Y:S01]  /*4cc0*/  ISETP.GT.U32.AND P5, PT, R3.reuse, R18, PT ;  /* 0x000000120300720c */ /* 0x040fe20003fa4070 */
[----:B0-----:R-:W-:Y:S01]  /*4cd0*/  IMAD.MOV.U32 R2, RZ, RZ, R19 ;  /* 0x000000ffff027224 */ /* 0x001fe200078e0013 */
[----:B------:R-:W-:Y:S01]  /*4ce0*/  LOP3.LUT R19, R6, 0x56, RZ, 0xfc, !PT ;  /* 0x0000005606137812 */ /* 0x000fe200078efcff */
[----:B------:R-:W-:Y:S01]  /*4cf0*/  IMAD.MOV R22, RZ, RZ, -R22 ;  /* 0x000000ffff167224 */ /* 0x000fe200078e0a16 */
[C---:B------:R-:W-:Y:S01]  /*4d00*/  ISETP.GT.U32.AND P2, PT, R3.reuse, R13, PT ;  /* 0x0000000d0300720c */ /* 0x040fe20003f44070 */
[----:B------:R-:W-:Y:S01]  /*4d10*/  @!P6 IMAD.MOV R2, RZ, RZ, -R2 ;  /* 0x000000ffff02e224 */ /* 0x000fe200078e0a02 */
[----:B------:R-:W-:Y:S01]  /*4d20*/  IABS R12, R19 ;  /* 0x00000013000c7213 */ /* 0x000fe20000000000 */
[----:B------:R-:W-:-:S03]  /*4d30*/  IMAD R9, R3, R22, R9 ;  /* 0x0000001603097224 */ /* 0x000fc600078e0209 */
[----:B------:R0:W-:Y:S02]  /*4d40*/  STL [R1+0xbc], R2 ;  /* 0x0000bc0201007387 */ /* 0x0001e40000100800 */
[----:B------:R-:W-:Y:S01]  /*4d50*/  ISETP.GT.U32.AND P6, PT, R3, R9, PT ;  /* 0x000000090300720c */ /* 0x000fe20003fc4070 */
[----:B------:R-:W-:-:S04]  /*4d60*/  @!P5 IMAD.IADD R18, R18, 0x1, -R3 ;  /* 0x000000011212d824 */ /* 0x000fc800078e0a03 */
[----:B------:R-:W-:Y:S01]  /*4d70*/  @!P2 IMAD.IADD R13, R13, 0x1, -R3 ;  /* 0x000000010d0da824 */ /* 0x000fe200078e0a03 */
[----:B------:R-:W-:Y:S01]  /*4d80*/  ISETP.GT.U32.AND P2, PT, R3, R8, PT ;  /* 0x000000080300720c */ /* 0x000fe20003f44070 */
[----:B0-----:R-:W-:Y:S02]  /*4d90*/  IMAD.MOV.U32 R2, RZ, RZ, R10 ;  /* 0x000000ffff027224 */ /* 0x001fe400078e000a */
[----:B------:R-:W-:-:S04]  /*4da0*/  IMAD.HI.U32 R10, R0, R20, RZ ;  /* 0x00000014000a7227 */ /* 0x000fc800078e00ff */
[----:B------:R-:W-:Y:S01]  /*4db0*/  @!P4 IMAD.MOV R2, RZ, RZ, -R2 ;  /* 0x000000ffff02c224 */ /* 0x000fe200078e0a02 */
[----:B------:R-:W-:Y:S01]  /*4dc0*/  ISETP.GE.AND P4, PT, R4, RZ, PT ;  /* 0x000000ff0400720c */ /* 0x000fe20003f86270 */
[----:B------:R-:W-:Y:S01]  /*4dd0*/  IMAD.MOV R4, RZ, RZ, -R10 ;  /* 0x000000ffff047224 */ /* 0x000fe200078e0a0a */
[----:B------:R-:W-:Y:S01]  /*4de0*/  LOP3.LUT R10, R6, 0x54, RZ, 0xfc, !PT ;  /* 0x00000054060a7812 */ /* 0x000fe200078efcff */
[--C-:B------:R-:W-:Y:S01]  /*4df0*/  @!P6 IMAD.IADD R9, R9, 0x1, -R3.reuse ;  /* 0x000000010909e824 */ /* 0x100fe200078e0a03 */
[----:B------:R0:W-:Y:S01]  /*4e00*/  STL [R1+0xc0], R2 ;  /* 0x0000c00201007387 */ /* 0x0001e20000100800 */
[C---:B------:R-:W-:Y:S01]  /*4e10*/  IMAD R20, R3.reuse, R4, R20 ;  /* 0x0000000403147224 */ /* 0x040fe200078e0214 */
[----:B------:R-:W-:Y:S01]  /*4e20*/  IABS R4, R10 ;  /* 0x0000000a00047213 */ /* 0x000fe20000000000 */
[----:B------:R-:W-:Y:S01]  /*4e30*/  @!P2 IMAD.IADD R8, R8, 0x1, -R3 ;  /* 0x000000010808a824 */ /* 0x000fe200078e0a03 */
[C---:B------:R-:W-:Y:S02]  /*4e40*/  ISETP.GT.U32.AND P6, PT, R3.reuse, R9, PT ;  /* 0x000000090300720c */ /* 0x040fe40003fc4070 */
[----:B------:R-:W-:-:S02]  /*4e50*/  ISETP.GT.U32.AND P5, PT, R3, R20, PT ;  /* 0x000000140300720c */ /* 0x000fc40003fa4070 */
        /* <DEDUP_REMOVED lines=8> */
[--C-:B------:R-:W-:Y:S02]  /*4ee0*/  @!P5 IMAD.IADD R20, R20, 0x1, -R3.reuse ;  /* 0x000000011414d824 */ /* 0x100fe400078e0a03 */
[C---:B------:R-:W-:Y:S01]  /*4ef0*/  IMAD R12, R3.reuse, R11, R12 ;  /* 0x0000000b030c7224 */ /* 0x040fe200078e020c */
[----:B------:R-:W-:Y:S01]  /*4f00*/  LOP3.LUT R11, R6, 0x50, RZ, 0xfc, !PT ;  /* 0x00000050060b7812 */ /* 0x000fe200078efcff */
[----:B------:R-:W-:Y:S01]  /*4f10*/  @!P2 IMAD.IADD R8, R8, 0x1, -R3 ;  /* 0x000000010808a824 */ /* 0x000fe200078e0a03 */
[C---:B------:R-:W-:Y:S01]  /*4f20*/  ISETP.GT.U32.AND P5, PT, R3.reuse, R20, PT ;  /* 0x000000140300720c */ /* 0x040fe20003fa4070 */
[----:B------:R-:W-:Y:S01]  /*4f30*/  IMAD.MOV R13, RZ, RZ, -R13 ;  /* 0x000000ffff0d7224 */ /* 0x000fe200078e0a0d */
[----:B------:R-:W-:Y:S01]  /*4f40*/  ISETP.GT.U32.AND P2, PT, R3, R12, PT ;  /* 0x0000000c0300720c */ /* 0x000fe20003f44070 */
[----:B0-----:R-:W-:-:S02]  /*4f50*/  IMAD.MOV.U32 R2, RZ, RZ, R18 ;  /* 0x000000ffff027224 */ /* 0x001fc400078e0012 */
[----:B------:R-:W-:Y:S01]  /*4f60*/  @!P6 IMAD.IADD R9, R9, 0x1, -R3 ;  /* 0x000000010909e824 */ /* 0x000fe200078e0a03 */
[----:B------:R-:W-:Y:S01]  /*4f70*/  ISETP.GE.AND P6, PT, R19, RZ, PT ;  /* 0x000000ff1300720c */ /* 0x000fe20003fc6270 */
[----:B------:R-:W-:Y:S01]  /*4f80*/  @!P1 IMAD.MOV R2, RZ, RZ, -R2 ;  /* 0x000000ffff029224 */ /* 0x000fe200078e0a02 */
[----:B------:R-:W-:Y:S01]  /*4f90*/  IABS R19, R11 ;  /* 0x0000000b00137213 */ /* 0x000fe20000000000 */
[----:B------:R-:W-:Y:S01]  /*4fa0*/  IMAD R4, R3, R13, R4 ;  /* 0x0000000d03047224 */ /* 0x000fe200078e0204 */
[----:B------:R-:W-:Y:S01]  /*4fb0*/  LOP3.LUT R13, R6, 0x52, RZ, 0xfc, !PT ;  /* 0x00000052060d7812 */ /* 0x000fe200078efcff */
[----:B------:R-:W-:Y:S01]  /*4fc0*/  IMAD.MOV.U32 R5, RZ, RZ, R9 ;  /* 0x000000ffff057224 */ /* 0x000fe200078e0009 */
[----:B------:R0:W-:Y:S01]  /*4fd0*/  STL [R1+0xc4], R2 ;  /* 0x0000c40201007387 */ /* 0x0001e20000100800 */
[--C-:B------:R-:W-:Y:S01]  /*4fe0*/  @!P5 IMAD.IADD R20, R20, 0x1, -R3.reuse ;  /* 0x000000011414d824 */ /* 0x100fe200078e0a03 */
[----:B------:R-:W-:Y:S01]  /*4ff0*/  ISETP.GE.AND P5, PT, R13, RZ, PT ;  /* 0x000000ff0d00720c */ /* 0x000fe20003fa6270 */
[----:B------:R-:W-:Y:S01]  /*5000*/  @!P2 IMAD.IADD R12, R12, 0x1, -R3 ;  /* 0x000000010c0ca824 */ /* 0x000fe200078e0a03 */
[----:B------:R-:W-:Y:S01]  /*5010*/  IABS R13, R13 ;  /* 0x0000000d000d7213 */ /* 0x000fe20000000000 */
[----:B------:R-:W-:Y:S01]  /*5020*/  @!P3 IMAD.MOV R5, RZ, RZ, -R5 ;  /* 0x000000ffff05b224 */ /* 0x000fe200078e0a05 */
[----:B------:R-:W-:Y:S01]  /*5030*/  ISETP.GE.AND P1, PT, R10, RZ, PT ;  /* 0x000000ff0a00720c */ /* 0x000fe20003f26270 */
[----:B------:R-:W-:Y:S01]  /*5040*/  VIADD R10, R7, 0x4e ;  /* 0x0000004e070a7836 */ /* 0x000fe20000000000 */
[C---:B------:R-:W-:Y:S01]  /*5050*/  ISETP.GT.U32.AND P2, PT, R3.reuse, R12, PT ;  /* 0x0000000c0300720c */ /* 0x040fe20003f44070 */
[----:B------:R-:W-:Y:S01]  /*5060*/  IMAD.HI.U32 R18, R0, R13, RZ ;  /* 0x0000000d00127227 */ /* 0x000fe200078e00ff */
[----:B------:R1:W-:Y:S02]  /*5070*/  STL [R1+0xc8], R5 ;  /* 0x0000c80501007387 */ /* 0x0003e40000100800 */
[----:B------:R-:W-:Y:S01]  /*5080*/  ISETP.GE.AND P3, PT, R10, RZ, PT ;  /* 0x000000ff0a00720c */ /* 0x000fe20003f66270 */
[----:B0-----:R-:W-:Y:S01]  /*5090*/  IMAD.MOV.U32 R2, RZ, RZ, R8 ;  /* 0x000000ffff027224 */ /* 0x001fe200078e0008 */
[----:B------:R-:W-:Y:S01]  /*50a0*/  LOP3.LUT R8, R6, 0x4c, RZ, 0xfc, !PT ;  /* 0x0000004c06087812 */ /* 0x000fe200078efcff */
[----:B------:R-:W-:Y:S01]  /*50b0*/  IMAD.MOV R18, RZ, RZ, -R18 ;  /* 0x000000ffff127224 */ /* 0x000fe200078e0a12 */
[----:B------:R-:W-:Y:S01]  /*50c0*/  IABS R10, R10 ;  /* 0x0000000a000a7213 */ /* 0x000fe20000000000 */
[----:B------:R-:W-:Y:S01]  /*50d0*/  @!P4 IMAD.MOV R2, RZ, RZ, -R2 ;  /* 0x000000ffff02c224 */ /* 0x000fe200078e0a02 */
[----:B------:R-:W-:-:S02]  /*50e0*/  ISETP.GT.U32.AND P4, PT, R3, R4, PT ;  /* 0x000000040300720c */ /* 0x000fc40003f84070 */
[----:B------:R-:W-:Y:S01]  /*50f0*/  IABS R9, R8 ;  /* 0x0000000800097213 */ /* 0x000fe20000000000 */
[----:B------:R-:W-:Y:S01]  /*5100*/  @!P2 IMAD.IADD R12, R12, 0x1, -R3 ;  /* 0x000000010c0ca824 */ /* 0x000fe200078e0a03 */
[----:B------:R0:W-:Y:S03]  /*5110*/  STL [R1+0x16c], R2 ;  /* 0x00016c0201007387 */ /* 0x0001e60000100800 */
[----:B-1----:R-:W-:-:S04]  /*5120*/  IMAD.MOV.U32 R5, RZ, RZ, R12 ;  /* 0x000000ffff057224 */ /* 0x002fc800078e000c */
[----:B------:R-:W-:Y:S02]  /*5130*/  @!P6 IMAD.MOV R5, RZ, RZ, -R5 ;  /* 0x000000ffff05e224 */ /* 0x000fe400078e0a05 */
[----:B------:R-:W-:Y:S02]  /*5140*/  @!P4 IMAD.IADD R4, R4, 0x1, -R3 ;  /* 0x000000010404c824 */ /* 0x000fe400078e0a03 */
[----:B0-----:R-:W-:Y:S02]  /*5150*/  IMAD.MOV.U32 R2, RZ, RZ, R20 ;  /* 0x000000ffff027224 */ /* 0x001fe400078e0014 */
[----:B------:R-:W-:Y:S01]  /*5160*/  IMAD.HI.U32 R20, R0, R19, RZ ;  /* 0x0000001300147227 */ /* 0x000fe200078e00ff */
[----:B------:R-:W-:-:S03]  /*5170*/  ISETP.GT.U32.AND P4, PT, R3, R4, PT ;  /* 0x000000040300720c */ /* 0x000fc60003f84070 */
[----:B------:R-:W-:Y:S01]  /*5180*/  @!P0 IMAD.MOV R2, RZ, RZ, -R2 ;  /* 0x000000ffff028224 */ /* 0x000fe200078e0a02 */
[----:B------:R-:W-:Y:S01]  /*5190*/  ISETP.GE.AND P0, PT, R11, RZ, PT ;  /* 0x000000ff0b00720c */ /* 0x000fe20003f06270 */
[C---:B------:R-:W-:Y:S02]  /*51a0*/  IMAD R11, R3.reuse, R18, R13 ;  /* 0x00000012030b7224 */ /* 0x040fe400078e020d */
[----:B------:R-:W-:Y:S01]  /*51b0*/  IMAD.MOV R20, RZ, RZ, -R20 ;  /* 0x000000ffff147224 */ /* 0x000fe200078e0a14 */
[----:B------:R0:W-:Y:S01]  /*51c0*/  STL [R1+0x164], R2 ;  /* 0x0001640201007387 */ /* 0x0001e20000100800 */
[----:B------:R-:W-:Y:S01]  /*51d0*/  IMAD.HI.U32 R18, R0, R10, RZ ;  /* 0x0000000a00127227 */ /* 0x000fe200078e00ff */
[C---:B------:R-:W-:Y:S02]  /*51e0*/  ISETP.GT.U32.AND P2, PT, R3.reuse, R11, PT ;  /* 0x0000000b0300720c */ /* 0x040fe40003f44070 */
[----:B------:R1:W-:Y:S01]  /*51f0*/  STL [R1+0x13c], R5 ;  /* 0x00013c0501007387 */ /* 0x0003e20000100800 */
[----:B------:R-:W-:Y:S01]  /*5200*/  @!P4 IMAD.IADD R4, R4, 0x1, -R3 ;  /* 0x000000010404c824 */ /* 0x000fe200078e0a03 */
[----:B------:R-:W-:Y:S01]  /*5210*/  ISETP.GE.AND P4, PT, R8, RZ, PT ;  /* 0x000000ff0800720c */ /* 0x000fe20003f86270 */
[----:B------:R-:W-:Y:S01]  /*5220*/  IMAD R8, R3, R20, R19 ;  /* 0x0000001403087224 */ /* 0x000fe200078e0213 */
[----:B------:R-:W-:Y:S01]  /*5230*/  IABS R19, R24 ;  /* 0x0000001800137213 */ /* 0x000fe20000000000 */
[----:B------:R-:W-:-:S02]  /*5240*/  IMAD.MOV R18, RZ, RZ, -R18 ;  /* 0x000000ffff127224 */ /* 0x000fc400078e0a12 */
[----:B0-----:R-:W-:Y:S01]  /*5250*/  IMAD.MOV.U32 R2, RZ, RZ, R4 ;  /* 0x000000ffff027224 */ /* 0x001fe200078e0004 */
[----:B------:R-:W-:Y:S01]  /*5260*/  LOP3.LUT R4, R6, 0x42, RZ, 0xfc, !PT ;  /* 0x0000004206047812 */ /* 0x000fe200078efcff */
[----:B------:R-:W-:Y:S02]  /*5270*/  IMAD R10, R3, R18, R10 ;  /* 0x00000012030a7224 */ /* 0x000fe400078e020a */
[----:B------:R-:W-:Y:S01]  /*5280*/  @!P2 IMAD.IADD R11, R11, 0x1, -R3 ;  /* 0x000000010b0ba824 */ /* 0x000fe200078e0a03 */
[----:B------:R-:W-:Y:S01]  /*5290*/  ISETP.GE.AND P2, PT, R23, RZ, PT ;  /* 0x000000ff1700720c */ /* 0x000fe20003f46270 */
[----:B------:R-:W-:Y:S01]  /*52a0*/  @!P1 IMAD.MOV R2, RZ, RZ, -R2 ;  /* 0x000000ffff029224 */ /* 0x000fe200078e0a02 */
[C---:B------:R-:W-:Y:S01]  /*52b0*/  ISETP.GT.U32.AND P1, PT, R3.reuse, R8, PT ;  /* 0x000000080300720c */ /* 0x040fe20003f24070 */
[C---:B------:R-:W-:Y:S01]  /*52c0*/  IMAD.HI.U32 R13, R0.reuse, R9, RZ ;  /* 0x00000009000d7227 */ /* 0x040fe200078e00ff */
[----:B------:R-:W-:Y:S02]  /*52d0*/  ISETP.GT.U32.AND P6, PT, R3, R11, PT ;  /* 0x0000000b0300720c */ /* 0x000fe40003fc4070 */
[----:B------:R-:W-:Y:S01]  /*52e0*/  IABS R23, R23 ;  /* 0x0000001700177213 */ /* 0x000fe20000000000 */
[----:B------:R-:W-:Y:S01]  /*52f0*/  IMAD.MOV R13, RZ, RZ, -R13 ;  /* 0x000000ffff0d7224 */ /* 0x000fe200078e0a0d */
[----:B------:R0:W-:Y:S01]  /*5300*/  STL [R1+0x144], R2 ;  /* 0x0001440201007387 */ /* 0x0001e20000100800 */
[----:B------:R-:W-:Y:S01]  /*5310*/  IMAD.HI.U32 R18, R0, R21, RZ ;  /* 0x0000001500127227 */ /* 0x000fe200078e00ff */
[----:B------:R-:W-:-:S03]  /*5320*/  IABS R12, R4 ;  /* 0x00000004000c7213 */ /* 0x000fc60000000000 */
[----:B------:R-:W-:Y:S01]  /*5330*/  IMAD R9, R3, R13, R9 ;  /* 0x0000000d03097224 */ /* 0x000fe200078e0209 */
[----:B------:R-:W-:Y:S01]  /*5340*/  LOP3.LUT R13, R6, 0x48, RZ, 0xfc, !PT ;  /* 0x00000048060d7812 */ /* 0x000fe200078efcff */
[--C-:B------:R-:W-:Y:S02]  /*5350*/  @!P1 IMAD.IADD R8, R8, 0x1, -R3.reuse ;  /* 0x0000000108089824 */ /* 0x100fe400078e0a03 */
[----:B------:R-:W-:Y:S01]  /*5360*/  @!P6 IMAD.IADD R11, R11, 0x1, -R3 ;  /* 0x000000010b0be824 */ /* 0x000fe200078e0a03 */
[C---:B------:R-:W-:Y:S01]  /*5370*/  ISETP.GT.U32.AND P6, PT, R3.reuse, R10, PT ;  /* 0x0000000a0300720c */ /* 0x040fe20003fc4070 */
[----:B------:R-:W-:Y:S01]  /*5380*/  IMAD.HI.U32 R26, R0, R23, RZ ;  /* 0x00000017001a7227 */ /* 0x000fe200078e00ff */
[----:B------:R-:W-:Y:S02]  /*5390*/  ISETP.GT.U32.AND P1, PT, R3, R8, PT ;  /* 0x000000080300720c */ /* 0x000fe40003f24070 */
[----:B------:R-:W-:Y:S01]  /*53a0*/  IABS R22, R13 ;  /* 0x0000000d00167213 */ /* 0x000fe20000000000 */
[----:B------:R-:W-:-:S02]  /*53b0*/  IMAD.MOV R26, RZ, RZ, -R26 ;  /* 0x000000ffff1a7224 */ /* 0x000fc400078e0a1a */
[----:B-1----:R-:W-:Y:S02]  /*53c0*/  IMAD.MOV.U32 R5, RZ, RZ, R11 ;  /* 0x000000ffff057224 */ /* 0x002fe400078e000b */
[----:B------:R-:W-:-:S04]  /*53d0*/  IMAD.HI.U32 R20, R0, R22, RZ ;  /* 0x0000001600147227 */ /* 0x000fc800078e00ff */
[----:B------:R-:W-:Y:S02]  /*53e0*/  @!P6 IMAD.IADD R10, R10, 0x1, -R3 ;  /* 0x000000010a0ae824 */ /* 0x000fe400078e0a03 */
[----:B------:R-:W-:Y:S02]  /*53f0*/  IMAD.MOV R20, RZ, RZ, -R20 ;  /* 0x000000ffff147224 */ /* 0x000fe400078e0a14 */
[C---:B------:R-:W-:Y:S01]  /*5400*/  IMAD R23, R3.reuse, R26, R23 ;  /* 0x0000001a03177224 */ /* 0x040fe200078e0217 */
[C---:B------:R-:W-:Y:S01]  /*5410*/  ISETP.GT.U32.AND P6, PT, R3.reuse, R10, PT ;  /* 0x0000000a0300720c */ /* 0x040fe20003fc4070 */
[----:B------:R-:W-:Y:S01]  /*5420*/  @!P1 IMAD.IADD R8, R8, 0x1, -R3 ;  /* 0x0000000108089824 */ /* 0x000fe200078e0a03 */
[C---:B------:R-:W-:Y:S01]  /*5430*/  ISETP.GT.U32.AND P1, PT, R3.reuse, R9, PT ;  /* 0x000000090300720c */ /* 0x040fe20003f24070 */
[----:B------:R-:W-:Y:S02]  /*5440*/  IMAD.MOV R18, RZ, RZ, -R18 ;  /* 0x000000ffff127224 */ /* 0x000fe400078e0a12 */
[----:B------:R-:W-:-:S02]  /*5450*/  IMAD R22, R3, R20, R22 ;  /* 0x0000001403167224 */ /* 0x000fc400078e0216 */
[----:B0-----:R-:W-:Y:S02]  /*5460*/  IMAD.MOV.U32 R2, RZ, RZ, R8 ;  /* 0x000000ffff027224 */ /* 0x001fe400078e0008 */
[----:B------:R-:W-:Y:S01]  /*5470*/  @!P5 IMAD.MOV R5, RZ, RZ, -R5 ;  /* 0x000000ffff05d224 */ /* 0x000fe200078e0a05 */
[C---:B------:R-:W-:Y:S01]  /*5480*/  ISETP.GT.U32.AND P5, PT, R3.reuse, R23, PT ;  /* 0x000000170300720c */ /* 0x040fe20003fa4070 */
[C---:B------:R-:W-:Y:S02]  /*5490*/  IMAD R21, R3.reuse, R18, R21 ;  /* 0x0000001203157224 */ /* 0x040fe400078e0215 */
[----:B------:R-:W-:Y:S01]  /*54a0*/  @!P0 IMAD.MOV R2, RZ, RZ, -R2 ;  /* 0x000000ffff028224 */ /* 0x000fe200078e0a02 */
[C---:B------:R-:W-:Y:S01]  /*54b0*/  ISETP.GT.U32.AND P0, PT, R3.reuse, R22, PT ;  /* 0x000000160300720c */ /* 0x040fe20003f04070 */
[--C-:B------:R-:W-:Y:S01]  /*54c0*/  @!P6 IMAD.IADD R10, R10, 0x1, -R3.reuse ;  /* 0x000000010a0ae824 */ /* 0x100fe200078e0a03 */
[----:B------:R-:W-:Y:S01]  /*54d0*/  ISETP.GT.U32.AND P6, PT, R3, R21, PT ;  /* 0x000000150300720c */ /* 0x000fe20003fc4070 */
[C---:B------:R-:W-:Y:S01]  /*54e0*/  IMAD.HI.U32 R18, R0.reuse, R12, RZ ;  /* 0x0000000c00127227 */ /* 0x040fe200078e00ff */
[----:B------:R-:W-:Y:S03]  /*54f0*/  STL [R1+0xb4], R5 ;  /* 0x0000b40501007387 */ /* 0x000fe60000100800 */
[----:B------:R-:W-:Y:S01]  /*5500*/  @!P1 IMAD.IADD R9, R9, 0x1, -R3 ;  /* 0x0000000109099824 */ /* 0x000fe200078e0a03 */
[----:B------:R0:W-:Y:S01]  /*5510*/  STL [R1+0xa8], R2 ;  /* 0x0000a80201007387 */ /* 0x0001e20000100800 */
[----:B------:R-:W-:-:S04]  /*5520*/  IMAD.HI.U32 R20, R0, R19, RZ ;  /* 0x0000001300147227 */ /* 0x000fc800078e00ff */
[----:B------:R-:W-:Y:S02]  /*5530*/  IMAD.MOV R8, RZ, RZ, -R18 ;  /* 0x000000ffff087224 */ /* 0x000fe400078e0a12 */
[--C-:B------:R-:W-:Y:S01]  /*5540*/  @!P5 IMAD.IADD R23, R23, 0x1, -R3.reuse ;  /* 0x000000011717d824 */ /* 0x100fe200078e0a03 */
[C---:B------:R-:W-:Y:S01]  /*5550*/  ISETP.GT.U32.AND P5, PT, R3.reuse, R9, PT ;  /* 0x000000090300720c */ /* 0x040fe20003fa4070 */
[----:B------:R-:W-:Y:S01]  /*5560*/  IMAD.MOV R11, RZ, RZ, -R20 ;  /* 0x000000ffff0b7224 */ /* 0x000fe200078e0a14 */
[C---:B------:R-:W-:Y:S01]  /*5570*/  LOP3.LUT R20, R6.reuse, 0x3c, RZ, 0xfc, !PT ;  /* 0x0000003c06147812 */ /* 0x040fe200078efcff */
[C---:B------:R-:W-:Y:S01]  /*5580*/  IMAD R12, R3.reuse, R8, R12 ;  /* 0x00000008030c7224 */ /* 0x040fe200078e020c */
[----:B------:R-:W-:Y:S01]  /*5590*/  LOP3.LUT R8, R6, 0x40, RZ, 0xfc, !PT ;  /* 0x0000004006087812 */ /* 0x000fe200078efcff */
[----:B------:R-:W-:Y:S01]  /*55a0*/  @!P0 IMAD.IADD R22, R22, 0x1, -R3 ;  /* 0x0000000116168824 */ /* 0x000fe200078e0a03 */
[----:B------:R-:W-:Y:S01]  /*55b0*/  ISETP.GT.U32.AND P0, PT, R3, R23, PT ;  /* 0x000000170300720c */ /* 0x000fe20003f04070 */
[----:B0-----:R-:W-:-:S02]  /*55c0*/  IMAD.MOV.U32 R2, RZ, RZ, R10 ;  /* 0x000000ffff027224 */ /* 0x001fc400078e000a */
[----:B------:R-:W-:Y:S01]  /*55d0*/  IMAD R19, R3, R11, R19 ;  /* 0x0000000b03137224 */ /* 0x000fe200078e0213 */
[----:B------:R-:W-:Y:S01]  /*55e0*/  IABS R11, R8 ;  /* 0x00000008000b7213 */ /* 0x000fe20000000000 */
[----:B------:R-:W-:Y:S02]  /*55f0*/  @!P6 IMAD.IADD R21, R21, 0x1, -R3 ;  /* 0x000000011515e824 */ /* 0x000fe400078e0a03 */
[----:B------:R-:W-:Y:S01]  /*5600*/  @!P3 IMAD.MOV R2, RZ, RZ, -R2 ;  /* 0x000000ffff02b224 */ /* 0x000fe200078e0a02 */
[C---:B------:R-:W-:Y:S01]  /*5610*/  ISETP.GT.U32.AND P3, PT, R3.reuse, R22, PT ;  /* 0x000000160300720c */ /* 0x040fe20003f64070 */
[----:B------:R-:W-:Y:S01]  /*5620*/  IMAD.HI.U32 R26, R0, R11, RZ ;  /* 0x0000000b001a7227 */ /* 0x000fe200078e00ff */
[----:B------:R-:W-:Y:S02]  /*5630*/  ISETP.GT.U32.AND P6, PT, R3, R21, PT ;  /* 0x000000150300720c */ /* 0x000fe40003fc4070 */
[----:B------:R0:W-:Y:S01]  /*5640*/  STL [R1+0x8c], R2 ;  /* 0x00008c0201007387 */ /* 0x0001e20000100800 */
[----:B------:R-:W-:-:S02]  /*5650*/  VIADD R18, R7, 0x3e ;  /* 0x0000003e07127836 */ /* 0x000fc40000000000 */
[--C-:B------:R-:W-:Y:S01]  /*5660*/  @!P5 IMAD.IADD R9, R9, 0x1, -R3.reuse ;  /* 0x000000010909d824 */ /* 0x100fe200078e0a03 */
[----:B------:R-:W-:Y:S01]  /*5670*/  ISETP.GT.U32.AND P5, PT, R3, R19, PT ;  /* 0x000000130300720c */ /* 0x000fe20003fa4070 */
[----:B------:R-:W-:Y:S01]  /*5680*/  IMAD.MOV R26, RZ, RZ, -R26 ;  /* 0x000000ffff1a7224 */ /* 0x000fe200078e0a1a */
[----:B------:R-:W-:Y:S01]  /*5690*/  IABS R10, R18 ;  /* 0x00000012000a7213 */ /* 0x000fe20000000000 */
[----:B------:R-:W-:Y:S01]  /*56a0*/  @!P0 IMAD.IADD R23, R23, 0x1, -R3 ;  /* 0x0000000117178824 */ /* 0x000fe200078e0a03 */
[C---:B------:R-:W-:Y:S01]  /*56b0*/  ISETP.GT.U32.AND P0, PT, R3.reuse, R12, PT ;  /* 0x0000000c0300720c */ /* 0x040fe20003f04070 */
[----:B------:R-:W-:Y:S01]  /*56c0*/  IMAD R11, R3, R26, R11 ;  /* 0x0000001a030b7224 */ /* 0x000fe200078e020b */
[----:B------:R-:W-:Y:S01]  /*56d0*/  ISETP.GE.AND P1, PT, R18, RZ, PT ;  /* 0x000000ff1200720c */ /* 0x000fe20003f26270 */
[----:B------:R-:W-:Y:S01]  /*56e0*/  @!P3 IMAD.IADD R22, R22, 0x1, -R3 ;  /* 0x000000011616b824 */ /* 0x000fe200078e0a03 */
[----:B------:R-:W-:Y:S01]  /*56f0*/  ISETP.GE.AND P3, PT, R13, RZ, PT ;  /* 0x000000ff0d00720c */ /* 0x000fe20003f66270 */
[----:B------:R-:W-:Y:S01]  /*5700*/  IMAD.MOV.U32 R5, RZ, RZ, R9 ;  /* 0x000000ffff057224 */ /* 0x000fe200078e0009 */
[----:B------:R-:W-:Y:S01]  /*5710*/  IABS R18, R20 ;  /* 0x0000001400127213 */ /* 0x000fe20000000000 */
[----:B------:R-:W-:-:S04]  /*5720*/  IMAD.HI.U32 R26, R0, R10, RZ ;  /* 0x0000000a001a7227 */ /* 0x000fc800078e00ff */
[----:B------:R-:W-:Y:S01]  /*5730*/  @!P6 IMAD.IADD R21, R21, 0x1, -R3 ;  /* 0x000000011515e824 */ /* 0x000fe200078e0a03 */
[----:B------:R-:W-:Y:S01]  /*5740*/  ISETP.GT.U32.AND P6, PT, R3, R11, PT ;  /* 0x0000000b0300720c */ /* 0x000fe20003fc4070 */
[----:B------:R-:W-:Y:S02]  /*5750*/  @!P4 IMAD.MOV R5, RZ, RZ, -R5 ;  /* 0x000000ffff05c224 */ /* 0x000fe400078e0a05 */
[----:B------:R-:W-:Y:S01]  /*5760*/  @!P5 IMAD.IADD R19, R19, 0x1, -R3 ;  /* 0x000000011313d824 */ /* 0x000fe200078e0a03 */
[----:B------:R-:W-:Y:S01]  /*5770*/  ISETP.GE.AND P5, PT, R25, RZ, PT ;  /* 0x000000ff1900720c */ /* 0x000fe20003fa6270 */
[----:B------:R-:W-:Y:S01]  /*5780*/  IMAD.MOV R26, RZ, RZ, -R26 ;  /* 0x000000ffff1a7224 */ /* 0x000fe200078e0a1a */
[----:B------:R1:W-:Y:S01]  /*5790*/  STL [R1+0x48], R5 ;  /* 0x0000480501007387 */ /* 0x0003e20000100800 */
[----:B0-----:R-:W-:Y:S01]  /*57a0*/  IMAD.MOV.U32 R2, RZ, RZ, R23 ;  /* 0x000000ffff027224 */ /* 0x001fe200078e0017 */
[C---:B------:R-:W-:Y:S01]  /*57b0*/  ISETP.GT.U32.AND P4, PT, R3.reuse, R19, PT ;  /* 0x000000130300720c */ /* 0x040fe20003f84070 */
[----:B------:R-:W-:Y:S01]  /*57c0*/  @!P0 IMAD.IADD R12, R12, 0x1, -R3 ;  /* 0x000000010c0c8824 */ /* 0x000fe200078e0a03 */
[----:B------:R-:W-:Y:S01]  /*57d0*/  ISETP.GE.AND P0, PT, R24, RZ, PT ;  /* 0x000000ff1800720c */ /* 0x000fe20003f06270 */
[----:B------:R-:W-:-:S02]  /*57e0*/  IMAD R10, R3, R26, R10 ;  /* 0x0000001a030a7224 */ /* 0x000fc400078e020a */
[----:B------:R-:W-:Y:S01]  /*57f0*/  @!P2 IMAD.MOV R2, RZ, RZ, -R2 ;  /* 0x000000ffff02a224 */ /* 0x000fe200078e0a02 */
[----:B------:R-:W-:Y:S01]  /*5800*/  ISETP.GT.U32.AND P2, PT, R3, R12, PT ;  /* 0x0000000c0300720c */ /* 0x000fe20003f44070 */
[----:B------:R-:W-:-:S03]  /*5810*/  IMAD.HI.U32 R13, R0, R18, RZ ;  /* 0x00000012000d7227 */ /* 0x000fc600078e00ff */
[----:B------:R0:W-:Y:S01]  /*5820*/  STL [R1+0x44], R2 ;  /* 0x0000440201007387 */ /* 0x0001e20000100800 */
[----:B-1----:R-:W-:Y:S02]  /*5830*/  IMAD.MOV.U32 R5, RZ, RZ, R22 ;  /* 0x000000ffff057224 */ /* 0x002fe400078e0016 */
[----:B------:R-:W-:Y:S02]  /*5840*/  @!P6 IMAD.IADD R11, R11, 0x1, -R3 ;  /* 0x000000010b0be824 */ /* 0x000fe400078e0a03 */
[----:B------:R-:W-:Y:S01]  /*5850*/  @!P3 IMAD.MOV R5, RZ, RZ, -R5 ;  /* 0x000000ffff05b224 */ /* 0x000fe200078e0a05 */
[----:B------:R-:W-:Y:S01]  /*5860*/  ISETP.GT.U32.AND P3, PT, R3, R10, PT ;  /* 0x0000000a0300720c */ /* 0x000fe20003f64070 */
[----:B------:R-:W-:Y:S01]  /*5870*/  IMAD.MOV R25, RZ, RZ, -R13 ;  /* 0x000000ffff197224 */ /* 0x000fe200078e0a0d */
[----:B------:R-:W-:Y:S01]  /*5880*/  LOP3.LUT R13, R6, 0x3a, RZ, 0xfc, !PT ;  /* 0x0000003a060d7812 */ /* 0x000fe200078efcff */
[----:B------:R-:W-:Y:S01]  /*5890*/  @!P4 IMAD.IADD R19, R19, 0x1, -R3 ;  /* 0x000000011313c824 */ /* 0x000fe200078e0a03 */
[C---:B------:R-:W-:Y:S01]  /*58a0*/  ISETP.GT.U32.AND P6, PT, R3.reuse, R11, PT ;  /* 0x0000000b0300720c */ /* 0x040fe20003fc4070 */
[----:B0-----:R-:W-:Y:S01]  /*58b0*/  IMAD.MOV.U32 R2, RZ, RZ, R21 ;  /* 0x000000ffff027224 */ /* 0x001fe200078e0015 */
[----:B------:R-:W-:Y:S01]  /*58c0*/  IABS R9, R13 ;  /* 0x0000000d00097213 */ /* 0x000fe20000000000 */
[C---:B------:R-:W-:Y:S01]  /*58d0*/  IMAD R18, R3.reuse, R25, R18 ;  /* 0x0000001903127224 */ /* 0x040fe200078e0212 */
[----:B------:R-:W-:Y:S01]  /*58e0*/  STL [R1+0x3c], R5 ;  /* 0x00003c0501007387 */ /* 0x000fe20000100800 */
[----:B------:R-:W-:Y:S01]  /*58f0*/  @!P5 IMAD.MOV R2, RZ, RZ, -R2 ;  /* 0x000000ffff02d224 */ /* 0x000fe200078e0a02 */
[----:B------:R-:W-:Y:S01]  /*5900*/  ISETP.GE.AND P5, PT, R4, RZ, PT ;  /* 0x000000ff0400720c */ /* 0x000fe20003fa6270 */
[--C-:B------:R-:W-:Y:S01]  /*5910*/  @!P2 IMAD.IADD R12, R12, 0x1, -R3.reuse ;  /* 0x000000010c0ca824 */ /* 0x100fe200078e0a03 */
[----:B------:R-:W-:Y:S01]  /*5920*/  LOP3.LUT R4, R6, 0x38, RZ, 0xfc, !PT ;  /* 0x0000003806047812 */ /* 0x000fe200078efcff */
[----:B------:R-:W-:Y:S01]  /*5930*/  @!P3 IMAD.IADD R10, R10, 0x1, -R3 ;  /* 0x000000010a0ab824 */ /* 0x000fe200078e0a03 */
[----:B------:R0:W-:Y:S01]  /*5940*/  STL [R1+0x38], R2 ;  /* 0x0000380201007387 */ /* 0x0001e20000100800 */
[----:B------:R-:W-:Y:S01]  /*5950*/  ISETP.GE.AND P2, PT, R8, RZ, PT ;  /* 0x000000ff0800720c */ /* 0x000fe20003f46270 */
[----:B------:R-:W-:Y:S01]  /*5960*/  IMAD.HI.U32 R21, R0, R9, RZ ;  /* 0x0000000900157227 */ /* 0x000fe200078e00ff */
[----:B------:R-:W-:-:S02]  /*5970*/  ISETP.GT.U32.AND P4, PT, R3, R18, PT ;  /* 0x000000120300720c */ /* 0x000fc40003f84070 */
[----:B------:R-:W-:Y:S01]  /*5980*/  IABS R8, R4 ;  /* 0x0000000400087213 */ /* 0x000fe20000000000 */
[----:B------:R-:W-:Y:S01]  /*5990*/  @!P6 IMAD.IADD R11, R11, 0x1, -R3 ;  /* 0x000000010b0be824 */ /* 0x000fe200078e0a03 */
[----:B------:R-:W-:Y:S01]  /*59a0*/  ISETP.GE.AND P3, PT, R13, RZ, PT ;  /* 0x000000ff0d00720c */ /* 0x000fe20003f66270 */
[----:B------:R-:W-:Y:S01]  /*59b0*/  IMAD.MOV R21, RZ, RZ, -R21 ;  /* 0x000000ffff157224 */ /* 0x000fe200078e0a15 */
[----:B------:R-:W-:Y:S01]  /*59c0*/  ISETP.GE.AND P6, PT, R20, RZ, PT ;  /* 0x000000ff1400720c */ /* 0x000fe20003fc6270 */
[----:B0-----:R-:W-:Y:S01]  /*59d0*/  IMAD.MOV.U32 R2, RZ, RZ, R19 ;  /* 0x000000ffff027224 */ /* 0x001fe200078e0013 */
[----:B------:R-:W-:Y:S01]  /*59e0*/  LOP3.LUT R20, R6, 0x2c, RZ, 0xfc, !PT ;  /* 0x0000002c06147812 */ /* 0x000fe200078efcff */
[----:B------:R-:W-:-:S04]  /*59f0*/  IMAD.HI.U32 R13, R0, R8, RZ ;  /* 0x00000008000d7227 */ /* 0x000fc800078e00ff */
[----:B------:R-:W-:Y:S01]  /*5a00*/  @!P0 IMAD.MOV R2, RZ, RZ, -R2 ;  /* 0x000000ffff028224 */ /* 0x000fe200078e0a02 */
[C---:B------:R-:W-:Y:S01]  /*5a10*/  ISETP.GT.U32.AND P0, PT, R3.reuse, R10, PT ;  /* 0x0000000a0300720c */ /* 0x040fe20003f04070 */
[----:B------:R-:W-:Y:S02]  /*5a20*/  IMAD.MOV.U32 R5, RZ, RZ, R12 ;  /* 0x000000ffff057224 */ /* 0x000fe400078e000c */
[C---:B------:R-:W-:Y:S01]  /*5a30*/  IMAD R9, R3.reuse, R21, R9 ;  /* 0x0000001503097224 */ /* 0x040fe200078e0209 */
[----:B------:R0:W-:Y:S01]  /*5a40*/  STL [R1+0x50], R2 ;  /* 0x0000500201007387 */ /* 0x0001e20000100800 */
[----:B------:R-:W-:Y:S01]  /*5a50*/  IMAD.MOV R12, RZ, RZ, -R13 ;  /* 0x000000ffff0c7224 */ /* 0x000fe200078e0a0d */
[----:B------:R-:W-:Y:S01]  /*5a60*/  LOP3.LUT R13, R6, 0x36, RZ, 0xfc, !PT ;  /* 0x00000036060d7812 */ /* 0x000fe200078efcff */
[----:B------:R-:W-:Y:S02]  /*5a70*/  @!P4 IMAD.IADD R18, R18, 0x1, -R3 ;  /* 0x000000011212c824 */ /* 0x000fe400078e0a03 */
[C---:B------:R-:W-:Y:S01]  /*5a80*/  IMAD R8, R3.reuse, R12, R8 ;  /* 0x0000000c03087224 */ /* 0x040fe200078e0208 */
[----:B------:R-:W-:Y:S01]  /*5a90*/  IABS R12, R13 ;  /* 0x0000000d000c7213 */ /* 0x000fe20000000000 */
[----:B------:R-:W-:Y:S01]  /*5aa0*/  @!P5 IMAD.MOV R5, RZ, RZ, -R5 ;  /* 0x000000ffff05d224 */ /* 0x000fe200078e0a05 */
[C---:B------:R-:W-:Y:S01]  /*5ab0*/  ISETP.GT.U32.AND P4, PT, R3.reuse, R18, PT ;  /* 0x000000120300720c */ /* 0x040fe20003f84070 */
[----:B------:R-:W-:Y:S01]  /*5ac0*/  @!P0 IMAD.IADD R10, R10, 0x1, -R3 ;  /* 0x000000010a0a8824 */ /* 0x000fe200078e0a03 */
[----:B------:R-:W-:Y:S01]  /*5ad0*/  ISETP.GT.U32.AND P0, PT, R3, R8, PT ;  /* 0x000000080300720c */ /* 0x000fe20003f04070 */
[----:B0-----:R-:W-:Y:S01]  /*5ae0*/  IMAD.MOV.U32 R2, RZ, RZ, R11 ;  /* 0x000000ffff027224 */ /* 0x001fe200078e000b */
[----:B------:R-:W-:Y:S01]  /*5af0*/  STL [R1+0x54], R5 ;  /* 0x0000540501007387 */ /* 0x000fe20000100800 */
[----:B------:R-:W-:Y:S01]  /*5b00*/  IMAD.HI.U32 R19, R0, R12, RZ ;  /* 0x0000000c00137227 */ /* 0x000fe200078e00ff */
[----:B------:R-:W-:-:S02]  /*5b10*/  ISETP.GE.AND P5, PT, R4, RZ, PT ;  /* 0x000000ff0400720c */ /* 0x000fc40003fa6270 */
[C---:B------:R-:W-:Y:S01]  /*5b20*/  LOP3.LUT R11, R6.reuse, 0x34, RZ, 0xfc, !PT ;  /* 0x00000034060b7812 */ /* 0x040fe200078efcff */
[----:B------:R-:W-:Y:S01]  /*5b30*/  @!P2 IMAD.MOV R2, RZ, RZ, -R2 ;  /* 0x000000ffff02a224 */ /* 0x000fe200078e0a02 */
[----:B------:R-:W-:Y:S02]  /*5b40*/  ISETP.GT.U32.AND P2, PT, R3, R9, PT ;  /* 0x000000090300720c */ /* 0x000fe40003f44070 */
[----:B------:R-:W-:Y:S01]  /*5b50*/  LOP3.LUT R4, R6, 0x32, RZ, 0xfc, !PT ;  /* 0x0000003206047812 */ /* 0x000fe200078efcff */
[--C-:B------:R-:W-:Y:S01]  /*5b60*/  @!P4 IMAD.IADD R18, R18, 0x1, -R3.reuse ;  /* 0x000000011212c824 */ /* 0x100fe200078e0a03 */
[----:B------:R0:W-:Y:S01]  /*5b70*/  STL [R1+0x9c], R2 ;  /* 0x00009c0201007387 */ /* 0x0001e20000100800 */
[----:B------:R-:W-:Y:S01]  /*5b80*/  @!P0 IMAD.IADD R8, R8, 0x1, -R3 ;  /* 0x0000000108088824 */ /* 0x000fe200078e0a03 */
[----:B------:R-:W-:Y:S02]  /*5b90*/  ISETP.GE.AND P4, PT, R13, RZ, PT ;  /* 0x000000ff0d00720c */ /* 0x000fe40003f86270 */
[----:B------:R-:W-:-:S02]  /*5ba0*/  IABS R23, R11 ;  /* 0x0000000b00177213 */ /* 0x000fc40000000000 */
[----:B------:R-:W-:Y:S02]  /*5bb0*/  ISETP.GT.U32.AND P0, PT, R3, R8, PT ;  /* 0x000000080300720c */ /* 0x000fe40003f04070 */
[----:B------:R-:W-:Y:S01]  /*5bc0*/  IABS R13, R4 ;  /* 0x00000004000d7213 */ /* 0x000fe20000000000 */
[----:B------:R-:W-:Y:S01]  /*5bd0*/  @!P2 IMAD.IADD R9, R9, 0x1, -R3 ;  /* 0x000000010909a824 */ /* 0x000fe200078e0a03 */
[----:B------:R-:W-:Y:S01]  /*5be0*/  ISETP.GE.AND P2, PT, R11, RZ, PT ;  /* 0x000000ff0b00720c */ /* 0x000fe20003f46270 */
[----:B0-----:R-:W-:Y:S02]  /*5bf0*/  IMAD.MOV.U32 R2, RZ, RZ, R10 ;  /* 0x000000ffff027224 */ /* 0x001fe400078e000a */
[----:B------:R-:W-:-:S04]  /*5c00*/  IMAD.HI.U32 R11, R0, R23, RZ ;  /* 0x00000017000b7227 */ /* 0x000fc800078e00ff */
[----:B------:R-:W-:Y:S01]  /*5c10*/  @!P1 IMAD.MOV R2, RZ, RZ, -R2 ;  /* 0x000000ffff029224 */ /* 0x000fe200078e0a02 */
[C---:B------:R-:W-:Y:S01]  /*5c20*/  ISETP.GT.U32.AND P1, PT, R3.reuse, R9, PT ;  /* 0x000000090300720c */ /* 0x040fe20003f24070 */
[----:B------:R-:W-:Y:S02]  /*5c30*/  IMAD.MOV R11, RZ, RZ, -R11 ;  /* 0x000000ffff0b7224 */ /* 0x000fe400078e0a0b */
[----:B------:R-:W-:Y:S01]  /*5c40*/  @!P0 IMAD.IADD R8, R8, 0x1, -R3 ;  /* 0x0000000108088824 */ /* 0x000fe200078e0a03 */
[----:B------:R0:W-:Y:S01]  /*5c50*/  STL [R1+0xa4], R2 ;  /* 0x0000a40201007387 */ /* 0x0001e20000100800 */
[----:B------:R-:W-:Y:S01]  /*5c60*/  IMAD R23, R3, R11, R23 ;  /* 0x0000000b03177224 */ /* 0x000fe200078e0217 */
[----:B------:R-:W-:Y:S01]  /*5c70*/  LOP3.LUT R11, R6, 0x30, RZ, 0xfc, !PT ;  /* 0x00000030060b7812 */ /* 0x000fe200078efcff */
[----:B------:R-:W-:-:S03]  /*5c80*/  IMAD.HI.U32 R10, R0, R13, RZ ;  /* 0x0000000d000a7227 */ /* 0x000fc600078e00ff */
[----:B------:R-:W-:Y:S01]  /*5c90*/  ISETP.GE.AND P0, PT, R11, RZ, PT ;  /* 0x000000ff0b00720c */ /* 0x000fe20003f06270 */
[----:B------:R-:W-:Y:S01]  /*5ca0*/  IMAD.MOV R10, RZ, RZ, -R10 ;  /* 0x000000ffff0a7224 */ /* 0x000fe200078e0a0a */
[----:B------:R-:W-:Y:S01]  /*5cb0*/  IABS R11, R11 ;  /* 0x0000000b000b7213 */ /* 0x000fe20000000000 */
[----:B------:R-:W-:Y:S02]  /*5cc0*/  @!P1 IMAD.IADD R9, R9, 0x1, -R3 ;  /* 0x0000000109099824 */ /* 0x000fe400078e0a03 */
[----:B0-----:R-:W-:Y:S02]  /*5cd0*/  IMAD.MOV.U32 R2, RZ, RZ, R18 ;  /* 0x000000ffff027224 */ /* 0x001fe400078e0012 */
[----:B------:R-:W-:Y:S02]  /*5ce0*/  IMAD.MOV R18, RZ, RZ, -R19 ;  /* 0x000000ffff127224 */ /* 0x000fe400078e0a13 */
[----:B------:R-:W-:Y:S01]  /*5cf0*/  @!P6 IMAD.MOV R2, RZ, RZ, -R2 ;  /* 0x000000ffff02e224 */ /* 0x000fe200078e0a02 */
[----:B------:R-:W-:Y:S01]  /*5d00*/  ISETP.GE.AND P6, PT, R4, RZ, PT ;  /* 0x000000ff0400720c */ /* 0x000fe20003fc6270 */
[C---:B------:R-:W-:Y:S01]  /*5d10*/  IMAD R4, R3.reuse, R18, R12 ;  /* 0x0000001203047224 */ /* 0x040fe200078e020c */
[----:B------:R-:W-:Y:S01]  /*5d20*/  LOP3.LUT R12, R6, 0x2a, RZ, 0xfc, !PT ;  /* 0x0000002a060c7812 */ /* 0x000fe200078efcff */
[----:B------:R-:W-:Y:S01]  /*5d30*/  IMAD R13, R3, R10, R13 ;  /* 0x0000000a030d7224 */ /* 0x000fe200078e020d */
[----:B------:R0:W-:Y:S01]  /*5d40*/  STL [R1+0xa0], R2 ;  /* 0x0000a00201007387 */ /* 0x0001e20000100800 */
[----:B------:R-:W-:Y:S01]  /*5d50*/  VIADD R10, R7, 0x2e ;  /* 0x0000002e070a7836 */ /* 0x000fe20000000000 */
[----:B------:R-:W-:Y:S01]  /*5d60*/  ISETP.GT.U32.AND P1, PT, R3, R4, PT ;  /* 0x000000040300720c */ /* 0x000fe20003f24070 */
[----:B------:R-:W-:Y:S01]  /*5d70*/  IMAD.MOV.U32 R5, RZ, RZ, R9 ;  /* 0x000000ffff057224 */ /* 0x000fe200078e0009 */
[----:B------:R-:W-:-:S02]  /*5d80*/  IABS R18, R20 ;  /* 0x0000001400127213 */ /* 0x000fc40000000000 */
[----:B------:R-:W-:Y:S01]  /*5d90*/  IABS R19, R12 ;  /* 0x0000000c00137213 */ /* 0x000fe20000000000 */
[----:B------:R-:W-:Y:S01]  /*5da0*/  @!P3 IMAD.MOV R5, RZ, RZ, -R5 ;  /* 0x000000ffff05b224 */ /* 0x000fe200078e0a05 */
[----:B------:R-:W-:Y:S01]  /*5db0*/  ISETP.GE.AND P3, PT, R10, RZ, PT ;  /* 0x000000ff0a00720c */ /* 0x000fe20003f66270 */
[----:B0-----:R-:W-:Y:S01]  /*5dc0*/  IMAD.MOV.U32 R2, RZ, RZ, R8 ;  /* 0x000000ffff027224 */ /* 0x001fe200078e0008 */
[----:B------:R-:W-:Y:S01]  /*5dd0*/  IABS R10, R10 ;  /* 0x0000000a000a7213 */ /* 0x000fe20000000000 */
[----:B------:R-:W-:Y:S01]  /*5de0*/  IMAD.HI.U32 R8, R0, R11, RZ ;  /* 0x0000000b00087227 */ /* 0x000fe200078e00ff */
[----:B------:R-:W-:Y:S03]  /*5df0*/  STL [R1+0x84], R5 ;  /* 0x0000840501007387 */ /* 0x000fe60000100800 */
[----:B------:R-:W-:Y:S01]  /*5e00*/  @!P5 IMAD.MOV R2, RZ, RZ, -R2 ;  /* 0x000000ffff02d224 */ /* 0x000fe200078e0a02 */
[----:B------:R-:W-:Y:S01]  /*5e10*/  ISETP.GT.U32.AND P5, PT, R3, R23, PT ;  /* 0x000000170300720c */ /* 0x000fe20003fa4070 */
[----:B------:R-:W-:-:S02]  /*5e20*/  @!P1 IMAD.IADD R4, R4, 0x1, -R3 ;  /* 0x0000000104049824 */ /* 0x000fc400078e0a03 */
[----:B------:R-:W-:Y:S01]  /*5e30*/  IMAD.MOV R8, RZ, RZ, -R8 ;  /* 0x000000ffff087224 */ /* 0x000fe200078e0a08 */
[----:B------:R0:W-:Y:S01]  /*5e40*/  STL [R1+0x88], R2 ;  /* 0x0000880201007387 */ /* 0x0001e20000100800 */
[----:B------:R-:W-:Y:S01]  /*5e50*/  IMAD.HI.U32 R9, R0, R10, RZ ;  /* 0x0000000a00097227 */ /* 0x000fe200078e00ff */
[----:B------:R-:W-:-:S03]  /*5e60*/  ISETP.GT.U32.AND P1, PT, R3, R4, PT ;  /* 0x000000040300720c */ /* 0x000fc60003f24070 */
[----:B------:R-:W-:Y:S02]  /*5e70*/  IMAD R11, R3, R8, R11 ;  /* 0x00000008030b7224 */ /* 0x000fe400078e020b */
[----:B------:R-:W-:Y:S02]  /*5e80*/  IMAD.MOV R9, RZ, RZ, -R9 ;  /* 0x000000ffff097224 */ /* 0x000fe400078e0a09 */
[--C-:B------:R-:W-:Y:S02]  /*5e90*/  @!P5 IMAD.IADD R23, R23, 0x1, -R3.reuse ;  /* 0x000000011717d824 */ /* 0x100fe400078e0a03 */
[C---:B------:R-:W-:Y:S01]  /*5ea0*/  IMAD R10, R3.reuse, R9, R10 ;  /* 0x00000009030a7224 */ /* 0x040fe200078e020a */
[----:B------:R-:W-:Y:S01]  /*5eb0*/  LOP3.LUT R9, R6, 0x26, RZ, 0xfc, !PT ;  /* 0x0000002606097812 */ /* 0x000fe200078efcff */
[----:B------:R-:W-:Y:S01]  /*5ec0*/  IMAD.HI.U32 R8, R0, R18, RZ ;  /* 0x0000001200087227 */ /* 0x000fe200078e00ff */
[C---:B------:R-:W-:Y:S02]  /*5ed0*/  ISETP.GT.U32.AND P5, PT, R3.reuse, R23, PT ;  /* 0x000000170300720c */ /* 0x040fe40003fa4070 */
[----:B------:R-:W-:Y:S01]  /*5ee0*/  IABS R25, R9 ;  /* 0x0000000900197213 */ /* 0x000fe20000000000 */
[----:B------:R-:W-:Y:S01]  /*5ef0*/  @!P1 IMAD.IADD R4, R4, 0x1, -R3 ;  /* 0x0000000104049824 */ /* 0x000fe200078e0a03 */
[----:B------:R-:W-:Y:S01]  /*5f00*/  ISETP.GT.U32.AND P1, PT, R3, R13, PT ;  /* 0x0000000d0300720c */ /* 0x000fe20003f24070 */
[----:B------:R-:W-:-:S04]  /*5f10*/  IMAD.HI.U32 R21, R0, R19, RZ ;  /* 0x0000001300157227 */ /* 0x000fc800078e00ff */
[----:B0-----:R-:W-:Y:S02]  /*5f20*/  IMAD.MOV.U32 R2, RZ, RZ, R4 ;  /* 0x000000ffff027224 */ /* 0x001fe400078e0004 */
[----:B------:R-:W-:Y:S02]  /*5f30*/  IMAD.MOV R8, RZ, RZ, -R8 ;  /* 0x000000ffff087224 */ /* 0x000fe400078e0a08 */
[----:B------:R-:W-:Y:S01]  /*5f40*/  @!P4 IMAD.MOV R2, RZ, RZ, -R2 ;  /* 0x000000ffff02c224 */ /* 0x000fe200078e0a02 */
[----:B------:R-:W-:Y:S01]  /*5f50*/  ISETP.GT.U32.AND P4, PT, R3, R11, PT ;  /* 0x0000000b0300720c */ /* 0x000fe20003f84070 */
[----:B------:R-:W-:Y:S01]  /*5f60*/  @!P5 IMAD.IADD R23, R23, 0x1, -R3 ;  /* 0x000000011717d824 */ /* 0x000fe200078e0a03 */
[C---:B------:R-:W-:Y:S01]  /*5f70*/  ISETP.GT.U32.AND P5, PT, R3.reuse, R10, PT ;  /* 0x0000000a0300720c */ /* 0x040fe20003fa4070 */
[----:B------:R-:W-:Y:S01]  /*5f80*/  IMAD.MOV R4, RZ, RZ, -R21 ;  /* 0x000000ffff047224 */ /* 0x000fe200078e0a15 */
[----:B------:R-:W-:Y:S01]  /*5f90*/  LOP3.LUT R21, R6, 0x28, RZ, 0xfc, !PT ;  /* 0x0000002806157812 */ /* 0x000fe200078efcff */
[----:B------:R-:W-:Y:S01]  /*5fa0*/  IMAD R18, R3, R8, R18 ;  /* 0x0000000803127224 */ /* 0x000fe200078e0212 */
[----:B------:R0:W-:Y:S01]  /*5fb0*/  STL [R1+0x78], R2 ;  /* 0x0000780201007387 */ /* 0x0001e20000100800 */
[----:B------:R-:W-:Y:S01]  /*5fc0*/  @!P1 IMAD.IADD R13, R13, 0x1, -R3 ;  /* 0x000000010d0d9824 */ /* 0x000fe200078e0a03 */
[----:B------:R-:W-:Y:S01]  /*5fd0*/  IABS R24, R21 ;  /* 0x0000001500187213 */ /* 0x000fe20000000000 */
[C---:B------:R-:W-:Y:S01]  /*5fe0*/  IMAD R19, R3.reuse, R4, R19 ;  /* 0x0000000403137224 */ /* 0x040fe200078e0213 */
[----:B------:R-:W-:-:S02]  /*5ff0*/  ISETP.GT.U32.AND P1, PT, R3, R18, PT ;  /* 0x000000120300720c */ /* 0x000fc40003f24070 */
[----:B------:R-:W-:Y:S01]  /*6000*/  LOP3.LUT R8, R6, 0x24, RZ, 0xfc, !PT ;  /* 0x0000002406087812 */ /* 0x000fe200078efcff */
[--C-:B------:R-:W-:Y:S01]  /*6010*/  @!P4 IMAD.IADD R11, R11, 0x1, -R3.reuse ;  /* 0x000000010b0bc824 */ /* 0x100fe200078e0a03 */
[C---:B------:R-:W-:Y:S01]  /*6020*/  ISETP.GT.U32.AND P4, PT, R3.reuse, R13, PT ;  /* 0x0000000d0300720c */ /* 0x040fe20003f84070 */
[----:B------:R-:W-:Y:S01]  /*6030*/  @!P5 IMAD.IADD R10, R10, 0x1, -R3 ;  /* 0x000000010a0ad824 */ /* 0x000fe200078e0a03 */
[----:B------:R-:W-:Y:S01]  /*6040*/  IABS R22, R8 ;  /* 0x0000000800167213 */ /* 0x000fe20000000000 */
[----:B0-----:R-:W-:Y:S01]  /*6050*/  IMAD.MOV.U32 R2, RZ, RZ, R23 ;  /* 0x000000ffff027224 */ /* 0x001fe200078e0017 */
[----:B------:R-:W-:Y:S01]  /*6060*/  ISETP.GT.U32.AND P5, PT, R3, R11, PT ;  /* 0x0000000b0300720c */ /* 0x000fe20003fa4070 */
[----:B------:R-:W-:Y:S01]  /*6070*/  IMAD.HI.U32 R26, R0, R24, RZ ;  /* 0x00000018001a7227 */ /* 0x000fe200078e00ff */
[----:B------:R-:W-:-:S03]  /*6080*/  LOP3.LUT R4, R6, 0x22, RZ, 0xfc, !PT ;  /* 0x0000002206047812 */ /* 0x000fc600078efcff */
[----:B------:R-:W-:Y:S01]  /*6090*/  @!P2 IMAD.MOV R2, RZ, RZ, -R2 ;  /* 0x000000ffff02a224 */ /* 0x000fe200078e0a02 */
[----:B------:R-:W-:Y:S01]  /*60a0*/  ISETP.GT.U32.AND P2, PT, R3, R10, PT ;  /* 0x0000000a0300720c */ /* 0x000fe20003f44070 */
[----:B------:R-:W-:Y:S01]  /*60b0*/  IMAD.MOV R26, RZ, RZ, -R26 ;  /* 0x000000ffff1a7224 */ /* 0x000fe200078e0a1a */
[----:B------:R-:W-:Y:S01]  /*60c0*/  IABS R23, R4 ;  /* 0x0000000400177213 */ /* 0x000fe20000000000 */
[--C-:B------:R-:W-:Y:S01]  /*60d0*/  @!P1 IMAD.IADD R18, R18, 0x1, -R3.reuse ;  /* 0x0000000112129824 */ /* 0x100fe200078e0a03 */
[----:B------:R0:W-:Y:S01]  /*60e0*/  STL [R1+0x68], R2 ;  /* 0x0000680201007387 */ /* 0x0001e20000100800 */
[--C-:B------:R-:W-:Y:S01]  /*60f0*/  @!P4 IMAD.IADD R13, R13, 0x1, -R3.reuse ;  /* 0x000000010d0dc824 */ /* 0x100fe200078e0a03 */
[----:B------:R-:W-:Y:S01]  /*6100*/  ISETP.GT.U32.AND P4, PT, R3, R19, PT ;  /* 0x000000130300720c */ /* 0x000fe20003f84070 */
[----:B------:R-:W-:Y:S01]  /*6110*/  @!P5 IMAD.IADD R11, R11, 0x1, -R3 ;  /* 0x000000010b0bd824 */ /* 0x000fe200078e0a03 */
[----:B------:R-:W-:Y:S01]  /*6120*/  ISETP.GE.AND P5, PT, R20, RZ, PT ;  /* 0x000000ff1400720c */ /* 0x000fe20003fa6270 */
[C---:B------:R-:W-:Y:S01]  /*6130*/  IMAD R20, R3.reuse, R26, R24 ;  /* 0x0000001a03147224 */ /* 0x040fe200078e0218 */
[----:B------:R-:W-:Y:S01]  /*6140*/  ISETP.GT.U32.AND P1, PT, R3, R18, PT ;  /* 0x000000120300720c */ /* 0x000fe20003f24070 */
[----:B------:R-:W-:-:S02]  /*6150*/  IMAD.MOV.U32 R5, RZ, RZ, R13 ;  /* 0x000000ffff057224 */ /* 0x000fc400078e000d */
[----:B------:R-:W-:Y:S01]  /*6160*/  @!P2 IMAD.IADD R10, R10, 0x1, -R3 ;  /* 0x000000010a0aa824 */ /* 0x000fe200078e0a03 */
[----:B------:R-:W-:Y:S01]  /*6170*/  ISETP.GT.U32.AND P2, PT, R3, R20, PT ;  /* 0x000000140300720c */ /* 0x000fe20003f44070 */
[----:B0-----:R-:W-:Y:S01]  /*6180*/  IMAD.MOV.U32 R2, RZ, RZ, R11 ;  /* 0x000000ffff027224 */ /* 0x001fe200078e000b */
[----:B------:R-:W-:Y:S01]  /*6190*/  LOP3.LUT R11, R6, 0x16, RZ, 0xfc, !PT ;  /* 0x00000016060b7812 */ /* 0x000fe200078efcff */
[----:B------:R-:W-:-:S03]  /*61a0*/  IMAD.HI.U32 R24, R0, R22, RZ ;  /* 0x0000001600187227 */ /* 0x000fc600078e00ff */
[----:B------:R-:W-:Y:S01]  /*61b0*/  IABS R29, R11 ;  /* 0x0000000b001d7213 */ /* 0x000fe20000000000 */
[----:B------:R-:W-:Y:S01]  /*61c0*/  @!P4 IMAD.IADD R19, R19, 0x1, -R3 ;  /* 0x000000011313c824 */ /* 0x000fe200078e0a03 */
[----:B------:R-:W-:Y:S01]  /*61d0*/  ISETP.GE.AND P4, PT, R21, RZ, PT ;  /* 0x000000ff1500720c */ /* 0x000fe20003f86270 */
[----:B------:R-:W-:Y:S02]  /*61e0*/  @!P6 IMAD.MOV R5, RZ, RZ, -R5 ;  /* 0x000000ffff05e224 */ /* 0x000fe400078e0a05 */
[----:B------:R-:W-:Y:S02]  /*61f0*/  @!P0 IMAD.MOV R2, RZ, RZ, -R2 ;  /* 0x000000ffff028224 */ /* 0x000fe400078e0a02 */
[--C-:B------:R-:W-:Y:S01]  /*6200*/  @!P1 IMAD.IADD R18, R18, 0x1, -R3.reuse ;  /* 0x0000000112129824 */ /* 0x100fe200078e0a03 */
[----:B------:R-:W-:Y:S01]  /*6210*/  ISETP.GE.AND P1, PT, R12, RZ, PT ;  /* 0x000000ff0c00720c */ /* 0x000fe20003f26270 */
[----:B------:R-:W-:Y:S01]  /*6220*/  @!P2 IMAD.IADD R20, R20, 0x1, -R3 ;  /* 0x000000011414a824 */ /* 0x000fe200078e0a03 */
[C---:B------:R-:W-:Y:S01]  /*6230*/  ISETP.GT.U32.AND P2, PT, R3.reuse, R19, PT ;  /* 0x000000130300720c */ /* 0x040fe20003f44070 */
[----:B------:R-:W-:Y:S01]  /*6240*/  IMAD.MOV R24, RZ, RZ, -R24 ;  /* 0x000000ffff187224 */ /* 0x000fe200078e0a18 */
[----:B------:R0:W-:Y:S01]  /*6250*/  STL [R1+0x24], R5 ;  /* 0x0000240501007387 */ /* 0x0001e20000100800 */
[----:B------:R-:W-:Y:S01]  /*6260*/  IMAD.HI.U32 R12, R0, R23, RZ ;  /* 0x00000017000c7227 */ /* 0x000fe200078e00ff */
[----:B------:R-:W-:-:S02]  /*6270*/  ISETP.GT.U32.AND P0, PT, R3, R20, PT ;  /* 0x000000140300720c */ /* 0x000fc40003f04070 */
[----:B------:R1:W-:Y:S01]  /*6280*/  STL [R1+0x20], R2 ;  /* 0x0000200201007387 */ /* 0x0003e20000100800 */
[----:B------:R-:W-:Y:S02]  /*6290*/  IMAD R22, R3, R24, R22 ;  /* 0x0000001803167224 */ /* 0x000fe400078e0216 */
[----:B------:R-:W-:Y:S02]  /*62a0*/  IMAD.MOV R12, RZ, RZ, -R12 ;  /* 0x000000ffff0c7224 */ /* 0x000fe400078e0a0c */
[----:B------:R-:W-:Y:S01]  /*62b0*/  IMAD.HI.U32 R26, R0, R25, RZ ;  /* 0x00000019001a7227 */ /* 0x000fe200078e00ff */
[----:B0-----:R-:W-:-:S03]  /*62c0*/  LOP3.LUT R5, R6, 0x12, RZ, 0xfc, !PT ;  /* 0x0000001206057812 */ /* 0x001fc600078efcff */
[C---:B------:R-:W-:Y:S02]  /*62d0*/  IMAD R23, R3.reuse, R12, R23 ;  /* 0x0000000c03177224 */ /* 0x040fe400078e0217 */
[----:B-1----:R-:W-:Y:S01]  /*62e0*/  IMAD.MOV.U32 R2, RZ, RZ, R10 ;  /* 0x000000ffff027224 */ /* 0x002fe200078e000a */
[----:B------:R-:W-:Y:S01]  /*62f0*/  LOP3.LUT R10, R6, 0x20, RZ, 0xfc, !PT ;  /* 0x00000020060a7812 */ /* 0x000fe200078efcff */
[----:B------:R-:W-:Y:S02]  /*6300*/  IMAD.MOV R26, RZ, RZ, -R26 ;  /* 0x000000ffff1a7224 */ /* 0x000fe400078e0a1a */
[----:B------:R-:W-:Y:S01]  /*6310*/  @!P3 IMAD.MOV R2, RZ, RZ, -R2 ;  /* 0x000000ffff02b224 */ /* 0x000fe200078e0a02 */
[----:B------:R-:W-:Y:S01]  /*6320*/  ISETP.GT.U32.AND P3, PT, R3, R22, PT ;  /* 0x000000160300720c */ /* 0x000fe20003f64070 */
[----:B------:R-:W-:Y:S01]  /*6330*/  @!P2 IMAD.IADD R19, R19, 0x1, -R3 ;  /* 0x000000011313a824 */ /* 0x000fe200078e0a03 */
[C---:B------:R-:W-:Y:S01]  /*6340*/  ISETP.GT.U32.AND P2, PT, R3.reuse, R23, PT ;  /* 0x000000170300720c */ /* 0x040fe20003f44070 */
[C---:B------:R-:W-:Y:S01]  /*6350*/  IMAD R21, R3.reuse, R26, R25 ;  /* 0x0000001a03157224 */ /* 0x040fe200078e0219 */
[----:B------:R-:W-:Y:S01]  /*6360*/  IABS R24, R10 ;  /* 0x0000000a00187213 */ /* 0x000fe20000000000 */
[----:B------:R-:W-:Y:S01]  /*6370*/  @!P0 IMAD.IADD R20, R20, 0x1, -R3 ;  /* 0x0000000114148824 */ /* 0x000fe200078e0a03 */
[----:B------:R-:W-:Y:S01]  /*6380*/  ISETP.GE.AND P0, PT, R8, RZ, PT ;  /* 0x000000ff0800720c */ /* 0x000fe20003f06270 */
[----:B------:R-:W-:Y:S01]  /*6390*/  @!P1 IMAD.MOV R19, RZ, RZ, -R19 ;  /* 0x000000ffff139224 */ /* 0x000fe200078e0a13 */
[----:B------:R-:W-:Y:S01]  /*63a0*/  ISETP.GT.U32.AND P6, PT, R3, R21, PT ;  /* 0x000000150300720c */ /* 0x000fe20003fc4070 */
[----:B------:R-:W-:Y:S01]  /*63b0*/  IMAD.HI.U32 R8, R0, R24, RZ ;  /* 0x0000001800087227 */ /* 0x000fe200078e00ff */
[----:B------:R0:W-:Y:S03]  /*63c0*/  STL [R1+0x74c], R2 ;  /* 0x00074c0201007387 */ /* 0x0001e60000100800 */
[----:B------:R-:W-:-:S02]  /*63d0*/  @!P3 IMAD.IADD R22, R22, 0x1, -R3 ;  /* 0x000000011616b824 */ /* 0x000fc400078e0a03 */
[--C-:B------:R-:W-:Y:S02]  /*63e0*/  @!P2 IMAD.IADD R23, R23, 0x1, -R3.reuse ;  /* 0x000000011717a824 */ /* 0x100fe400078e0a03 */
[----:B------:R-:W-:Y:S01]  /*63f0*/  VIADD R25, R7, 0x1e ;  /* 0x0000001e07197836 */ /* 0x000fe20000000000 */
[C---:B------:R-:W-:Y:S01]  /*6400*/  ISETP.GT.U32.AND P1, PT, R3.reuse, R22, PT ;  /* 0x000000160300720c */ /* 0x040fe20003f24070 */
[----:B------:R-:W-:Y:S01]  /*6410*/  IMAD.MOV R8, RZ, RZ, -R8 ;  /* 0x000000ffff087224 */ /* 0x000fe200078e0a08 */
[----:B------:R-:W-:Y:S01]  /*6420*/  ISETP.GT.U32.AND P2, PT, R3, R23, PT ;  /* 0x000000170300720c */ /* 0x000fe20003f44070 */
[--C-:B------:R-:W-:Y:S01]  /*6430*/  @!P6 IMAD.IADD R21, R21, 0x1, -R3.reuse ;  /* 0x000000011515e824 */ /* 0x100fe200078e0a03 */
[----:B------:R-:W-:Y:S01]  /*6440*/  ISETP.GE.AND P6, PT, R25, RZ, PT ;  /* 0x000000ff1900720c */ /* 0x000fe20003fc6270 */
[----:B------:R-:W-:Y:S01]  /*6450*/  IMAD R24, R3, R8, R24 ;  /* 0x0000000803187224 */ /* 0x000fe200078e0218 */
[----:B------:R-:W-:Y:S01]  /*6460*/  IABS R25, R25 ;  /* 0x0000001900197213 */ /* 0x000fe20000000000 */
[----:B------:R-:W-:Y:S01]  /*6470*/  @!P5 IMAD.MOV R18, RZ, RZ, -R18 ;  /* 0x000000ffff12d224 */ /* 0x000fe200078e0a12 */
[----:B------:R-:W-:Y:S01]  /*6480*/  LOP3.LUT R8, R6, 0x1a, RZ, 0xfc, !PT ;  /* 0x0000001a06087812 */ /* 0x000fe200078efcff */
[----:B------:R-:W-:Y:S01]  /*6490*/  @!P4 IMAD.MOV R20, RZ, RZ, -R20 ;  /* 0x000000ffff14c224 */ /* 0x000fe200078e0a14 */
[----:B------:R-:W-:Y:S01]  /*64a0*/  ISETP.GE.AND P5, PT, R9, RZ, PT ;  /* 0x000000ff0900720c */ /* 0x000fe20003fa6270 */
[----:B------:R-:W-:Y:S01]  /*64b0*/  VIADD R7, R7, 0xe ;  /* 0x0000000e07077836 */ /* 0x000fe20000000000 */
[C---:B------:R-:W-:Y:S01]  /*64c0*/  ISETP.GT.U32.AND P3, PT, R3.reuse, R21, PT ;  /* 0x000000150300720c */ /* 0x040fe20003f64070 */
[--C-:B------:R-:W-:Y:S01]  /*64d0*/  @!P1 IMAD.IADD R22, R22, 0x1, -R3.reuse ;  /* 0x0000000116169824 */ /* 0x100fe200078e0a03 */
[----:B------:R-:W-:Y:S01]  /*64e0*/  ISETP.GE.AND P4, PT, R4, RZ, PT ;  /* 0x000000ff0400720c */ /* 0x000fe20003f86270 */
[----:B------:R-:W-:Y:S01]  /*64f0*/  IMAD.HI.U32 R4, R0, R25, RZ ;  /* 0x0000001900047227 */ /* 0x000fe200078e00ff */
[----:B------:R-:W-:Y:S01]  /*6500*/  ISETP.GT.U32.AND P1, PT, R3, R24, PT ;  /* 0x000000180300720c */ /* 0x000fe20003f24070 */
[----:B------:R-:W-:Y:S01]  /*6510*/  STL [R1+0x750], R18 ;  /* 0x0007501201007387 */ /* 0x000fe20000100800 */
[----:B------:R-:W-:Y:S01]  /*6520*/  LOP3.LUT R9, R6, 0x1c, RZ, 0xfc, !PT ;  /* 0x0000001c06097812 */ /* 0x000fe200078efcff */
[----:B------:R-:W-:Y:S01]  /*6530*/  @!P2 IMAD.IADD R23, R23, 0x1, -R3 ;  /* 0x000000011717a824 */ /* 0x000fe200078e0a03 */
[----:B------:R-:W-:Y:S01]  /*6540*/  IABS R27, R8 ;  /* 0x00000008001b7213 */ /* 0x000fe20000000000 */
[----:B------:R-:W-:Y:S01]  /*6550*/  IMAD.MOV R4, RZ, RZ, -R4 ;  /* 0x000000ffff047224 */ /* 0x000fe200078e0a04 */
[----:B------:R-:W-:Y:S01]  /*6560*/  IABS R26, R9 ;  /* 0x00000009001a7213 */ /* 0x000fe20000000000 */
[----:B------:R-:W-:Y:S01]  /*6570*/  @!P0 IMAD.MOV R22, RZ, RZ, -R22 ;  /* 0x000000ffff168224 */ /* 0x000fe200078e0a16 */
[----:B------:R-:W-:Y:S01]  /*6580*/  ISETP.GE.AND P2, PT, R9, RZ, PT ;  /* 0x000000ff0900720c */ /* 0x000fe20003f46270 */
[----:B------:R-:W-:Y:S01]  /*6590*/  IMAD.HI.U32 R9, R0, R27, RZ ;  /* 0x0000001b00097227 */ /* 0x000fe200078e00ff */
[C---:B0-----:R-:W-:Y:S01]  /*65a0*/  LOP3.LUT R2, R6.reuse, 0x14, RZ, 0xfc, !PT ;  /* 0x0000001406027812 */ /* 0x041fe200078efcff */
[----:B------:R0:W-:Y:S02]  /*65b0*/  STL [R1+0x754], R19 ;  /* 0x0007541301007387 */ /* 0x0001e40000100800 */
[----:B------:R-:W-:Y:S01]  /*65c0*/  IMAD R25, R3, R4, R25 ;  /* 0x0000000403197224 */ /* 0x000fe200078e0219 */
[----:B------:R-:W-:Y:S01]  /*65d0*/  LOP3.LUT R4, R6, 0x18, RZ, 0xfc, !PT ;  /* 0x0000001806047812 */ /* 0x000fe200078efcff */
[----:B------:R-:W-:Y:S01]  /*65e0*/  IMAD.MOV R9, RZ, RZ, -R9 ;  /* 0x000000ffff097224 */ /* 0x000fe200078e0a09 */
[----:B------:R-:W-:Y:S01]  /*65f0*/  IABS R13, R2 ;  /* 0x00000002000d7213 */ /* 0x000fe20000000000 */
[--C-:B------:R-:W-:Y:S01]  /*6600*/  @!P3 IMAD.IADD R21, R21, 0x1, -R3.reuse ;  /* 0x000000011515b824 */ /* 0x100fe200078e0a03 */
[----:B------:R-:W-:Y:S01]  /*6610*/  ISETP.GE.AND P3, PT, R10, RZ, PT ;  /* 0x000000ff0a00720c */ /* 0x000fe20003f66270 */
[----:B------:R-:W-:Y:S01]  /*6620*/  @!P1 IMAD.IADD R24, R24, 0x1, -R3 ;  /* 0x0000000118189824 */ /* 0x000fe200078e0a03 */
[C---:B------:R-:W-:Y:S01]  /*6630*/  ISETP.GT.U32.AND P1, PT, R3.reuse, R25, PT ;  /* 0x000000190300720c */ /* 0x040fe20003f24070 */
[----:B------:R-:W-:Y:S01]  /*6640*/  IMAD R27, R3, R9, R27 ;  /* 0x00000009031b7224 */ /* 0x000fe200078e021b */
[----:B------:R-:W-:Y:S01]  /*6650*/  IABS R28, R4 ;  /* 0x00000004001c7213 */ /* 0x000fe20000000000 */
[----:B------:R-:W-:Y:S01]  /*6660*/  IMAD.HI.U32 R10, R0, R26, RZ ;  /* 0x0000001a000a7227 */ /* 0x000fe200078e00ff */
[----:B------:R1:W-:Y:S01]  /*6670*/  STL [R1+0x758], R20 ;  /* 0x0007581401007387 */ /* 0x0003e20000100800 */
[----:B0-----:R-:W-:-:S02]  /*6680*/  LOP3.LUT R19, R6, 0x6, RZ, 0xfc, !PT ;  /* 0x0000000606137812 */ /* 0x001fc400078efcff */
[----:B------:R-:W-:Y:S01]  /*6690*/  @!P5 IMAD.MOV R21, RZ, RZ, -R21 ;  /* 0x000000ffff15d224 */ /* 0x000fe200078e0a15 */
[C---:B------:R-:W-:Y:S01]  /*66a0*/  ISETP.GT.U32.AND P5, PT, R3.reuse, R24, PT ;  /* 0x000000180300720c */ /* 0x040fe20003fa4070 */
[----:B------:R-:W-:Y:S01]  /*66b0*/  @!P4 IMAD.MOV R23, RZ, RZ, -R23 ;  /* 0x000000ffff17c224 */ /* 0x000fe200078e0a17 */
[----:B------:R-:W-:Y:S01]  /*66c0*/  ISETP.GT.U32.AND P4, PT, R3, R27, PT ;  /* 0x0000001b0300720c */ /* 0x000fe20003f84070 */
[----:B------:R-:W-:Y:S01]  /*66d0*/  IMAD.MOV R10, RZ, RZ, -R10 ;  /* 0x000000ffff0a7224 */ /* 0x000fe200078e0a0a */
[----:B------:R0:W-:Y:S01]  /*66e0*/  STL [R1+0x75c], R21 ;  /* 0x00075c1501007387 */ /* 0x0001e20000100800 */
[----:B------:R-:W-:Y:S01]  /*66f0*/  @!P1 IMAD.IADD R25, R25, 0x1, -R3 ;  /* 0x0000000119199824 */ /* 0x000fe200078e0a03 */
[----:B-1----:R-:W-:Y:S01]  /*6700*/  LOP3.LUT R20, R6, 0x8, RZ, 0xfc, !PT ;  /* 0x0000000806147812 */ /* 0x002fe200078efcff */
[C---:B------:R-:W-:Y:S01]  /*6710*/  IMAD R26, R3.reuse, R10, R26 ;  /* 0x0000000a031a7224 */ /* 0x040fe200078e021a */
[----:B------:R1:W-:Y:S01]  /*6720*/  STL [R1+0x760], R22 ;  /* 0x0007601601007387 */ /* 0x0003e20000100800 */
[----:B------:R-:W-:Y:S01]  /*6730*/  IMAD.HI.U32 R9, R0, R29, RZ ;  /* 0x0000001d00097227 */ /* 0x000fe200078e00ff */
[----:B------:R-:W-:-:S02]  /*6740*/  ISETP.GT.U32.AND P1, PT, R3, R25, PT ;  /* 0x000000190300720c */ /* 0x000fc40003f24070 */
[----:B------:R-:W-:Y:S01]  /*6750*/  ISETP.GT.U32.AND P0, PT, R3, R26, PT ;  /* 0x0000001a0300720c */ /* 0x000fe20003f04070 */
[--C-:B------:R-:W-:Y:S01]  /*6760*/  @!P5 IMAD.IADD R24, R24, 0x1, -R3.reuse ;  /* 0x000000011818d824 */ /* 0x100fe200078e0a03 */
[----:B------:R2:W-:Y:S01]  /*6770*/  STL [R1+0x764], R23 ;  /* 0x0007641701007387 */ /* 0x0005e20000100800 */
[----:B------:R-:W-:Y:S01]  /*6780*/  @!P4 IMAD.IADD R27, R27, 0x1, -R3 ;  /* 0x000000011b1bc824 */ /* 0x000fe200078e0a03 */
[C---:B0-----:R-:W-:Y:S01]  /*6790*/  LOP3.LUT R21, R6.reuse, 0xa, RZ, 0xfc, !PT ;  /* 0x0000000a06157812 */ /* 0x041fe200078efcff */
[----:B------:R-:W-:Y:S01]  /*67a0*/  IMAD.MOV R9, RZ, RZ, -R9 ;  /* 0x000000ffff097224 */ /* 0x000fe200078e0a09 */
[----:B-1----:R-:W-:Y:S01]  /*67b0*/  LOP3.LUT R22, R6, 0xc, RZ, 0xfc, !PT ;  /* 0x0000000c06167812 */ /* 0x002fe200078efcff */
[----:B------:R-:W-:Y:S01]  /*67c0*/  @!P3 IMAD.MOV R24, RZ, RZ, -R24 ;  /* 0x000000ffff18b224 */ /* 0x000fe200078e0a18 */
[C---:B------:R-:W-:Y:S01]  /*67d0*/  ISETP.GT.U32.AND P3, PT, R3.reuse, R27, PT ;  /* 0x0000001b0300720c */ /* 0x040fe20003f64070 */
[----:B------:R-:W-:Y:S02]  /*67e0*/  IMAD R29, R3, R9, R29 ;  /* 0x00000009031d7224 */ /* 0x000fe400078e021d */
[----:B------:R-:W-:Y:S01]  /*67f0*/  IMAD.HI.U32 R10, R0, R28, RZ ;  /* 0x0000001c000a7227 */ /* 0x000fe200078e00ff */
[----:B--2---:R-:W-:Y:S01]  /*6800*/  LOP3.LUT R23, R6, 0x10, RZ, 0xfc, !PT ;  /* 0x0000001006177812 */ /* 0x004fe200078efcff */
[----:B------:R0:W-:Y:S02]  /*6810*/  STL [R1+0x768], R24 ;  /* 0x0007681801007387 */ /* 0x0001e40000100800 */
[----:B------:R-:W-:-:S04]  /*6820*/  IMAD.HI.U32 R9, R0, R13, RZ ;  /* 0x0000000d00097227 */ /* 0x000fc800078e00ff */
[----:B------:R-:W-:Y:S01]  /*6830*/  @!P0 IMAD.IADD R26, R26, 0x1, -R3 ;  /* 0x000000011a1a8824 */ /* 0x000fe200078e0a03 */
[C---:B------:R-:W-:Y:S01]  /*6840*/  ISETP.GT.U32.AND P0, PT, R3.reuse, R29, PT ;  /* 0x0000001d0300720c */ /* 0x040fe20003f04070 */
[----:B------:R-:W-:Y:S02]  /*6850*/  IMAD.MOV R10, RZ, RZ, -R10 ;  /* 0x000000ffff0a7224 */ /* 0x000fe400078e0a0a */
[----:B------:R-:W-:Y:S01]  /*6860*/  IMAD.MOV R9, RZ, RZ, -R9 ;  /* 0x000000ffff097224 */ /* 0x000fe200078e0a09 */
[----:B------:R-:W-:Y:S01]  /*6870*/  ISETP.GT.U32.AND P4, PT, R3, R26, PT ;  /* 0x0000001a0300720c */ /* 0x000fe20003f84070 */
[----:B------:R-:W-:Y:S01]  /*6880*/  @!P1 IMAD.IADD R25, R25, 0x1, -R3 ;  /* 0x0000000119199824 */ /* 0x000fe200078e0a03 */
[----:B------:R-:W-:Y:S01]  /*6890*/  ISETP.GE.AND P1, PT, R8, RZ, PT ;  /* 0x000000ff0800720c */ /* 0x000fe20003f26270 */
[C---:B------:R-:W-:Y:S01]  /*68a0*/  IMAD R28, R3.reuse, R10, R28 ;  /* 0x0000000a031c7224 */ /* 0x040fe200078e021c */
[----:B------:R-:W-:Y:S01]  /*68b0*/  IABS R8, R5 ;  /* 0x0000000500087213 */ /* 0x000fe20000000000 */
[----:B------:R-:W-:Y:S01]  /*68c0*/  IMAD R13, R3, R9, R13 ;  /* 0x00000009030d7224 */ /* 0x000fe200078e020d */
[----:B------:R-:W-:Y:S01]  /*68d0*/  IABS R10, R7 ;  /* 0x00000007000a7213 */ /* 0x000fe20000000000 */
[----:B------:R-:W-:Y:S01]  /*68e0*/  @!P3 IMAD.IADD R27, R27, 0x1, -R3 ;  /* 0x000000011b1bb824 */ /* 0x000fe200078e0a03 */
[C---:B------:R-:W-:Y:S01]  /*68f0*/  ISETP.GT.U32.AND P5, PT, R3.reuse, R28, PT ;  /* 0x0000001c0300720c */ /* 0x040fe20003fa4070 */
[----:B------:R-:W-:Y:S01]  /*6900*/  IMAD.HI.U32 R12, R0, R8, RZ ;  /* 0x00000008000c7227 */ /* 0x000fe200078e00ff */
[----:B------:R-:W-:-:S02]  /*6910*/  ISETP.GT.U32.AND P3, PT, R3, R13, PT ;  /* 0x0000000d0300720c */ /* 0x000fc40003f64070 */
[----:B------:R-:W-:Y:S01]  /*6920*/  IABS R9, R22 ;  /* 0x0000001600097213 */ /* 0x000fe20000000000 */
[----:B------:R-:W-:Y:S01]  /*6930*/  IMAD.MOV R12, RZ, RZ, -R12 ;  /* 0x000000ffff0c7224 */ /* 0x000fe200078e0a0c */
[----:B0-----:R-:W-:Y:S01]  /*6940*/  IABS R24, R20 ;  /* 0x0000001400187213 */ /* 0x001fe20000000000 */
[--C-:B------:R-:W-:Y:S01]  /*6950*/  @!P4 IMAD.IADD R26, R26, 0x1, -R3.reuse ;  /* 0x000000011a1ac824 */ /* 0x100fe200078e0a03 */
[----:B------:R-:W-:Y:S01]  /*6960*/  ISETP.GE.AND P4, PT, R11, RZ, PT ;  /* 0x000000ff0b00720c */ /* 0x000fe20003f86270 */
[--C-:B------:R-:W-:Y:S01]  /*6970*/  @!P0 IMAD.IADD R29, R29, 0x1, -R3.reuse ;  /* 0x000000011d1d8824 */ /* 0x100fe200078e0a03 */
[----:B------:R-:W-:Y:S01]  /*6980*/  IABS R11, R23 ;  /* 0x00000017000b7213 */ /* 0x000fe20000000000 */
[----:B------:R-:W-:Y:S01]  /*6990*/  IMAD R12, R3, R12, R8 ;  /* 0x0000000c030c7224 */ /* 0x000fe200078e0208 */
[----:B------:R-:W-:Y:S01]  /*69a0*/  IABS R8, R21 ;  /* 0x0000001500087213 */ /* 0x000fe20000000000 */
[--C-:B------:R-:W-:Y:S01]  /*69b0*/  @!P5 IMAD.IADD R28, R28, 0x1, -R3.reuse ;  /* 0x000000011c1cd824 */ /* 0x100fe200078e0a03 */
[----:B------:R-:W-:Y:S01]  /*69c0*/  ISETP.GE.AND P5, PT, R4, RZ, PT ;  /* 0x000000ff0400720c */ /* 0x000fe20003fa6270 */
[----:B------:R-:W-:Y:S01]  /*69d0*/  @!P3 IMAD.IADD R13, R13, 0x1, -R3 ;  /* 0x000000010d0db824 */ /* 0x000fe200078e0a03 */
[C---:B------:R-:W-:Y:S01]  /*69e0*/  ISETP.GT.U32.AND P0, PT, R3.reuse, R29, PT ;  /* 0x0000001d0300720c */ /* 0x040fe20003f04070 */
[----:B------:R-:W-:Y:S01]  /*69f0*/  IMAD.HI.U32 R4, R0, R11, RZ ;  /* 0x0000000b00047227 */ /* 0x000fe200078e00ff */
[----:B------:R-:W-:-:S03]  /*6a00*/  ISETP.GT.U32.AND P3, PT, R3, R12, PT ;  /* 0x0000000c0300720c */ /* 0x000fc60003f64070 */
[----:B------:R-:W-:Y:S02]  /*6a10*/  IMAD.MOV R4, RZ, RZ, -R4 ;  /* 0x000000ffff047224 */ /* 0x000fe400078e0a04 */
[----:B------:R-:W-:Y:S01]  /*6a20*/  @!P6 IMAD.MOV R25, RZ, RZ, -R25 ;  /* 0x000000ffff19e224 */ /* 0x000fe200078e0a19 */
[C---:B------:R-:W-:Y:S01]  /*6a30*/  ISETP.GT.U32.AND P6, PT, R3.reuse, R28, PT ;  /* 0x0000001c0300720c */ /* 0x040fe20003fc4070 */
[----:B------:R-:W-:Y:S02]  /*6a40*/  IMAD R11, R3, R4, R11 ;  /* 0x00000004030b7224 */ /* 0x000fe400078e020b */
[----:B------:R-:W-:Y:S01]  /*6a50*/  IMAD.HI.U32 R4, R0, R9, RZ ;  /* 0x0000000900047227 */ /* 0x000fe200078e00ff */
[----:B------:R0:W-:Y:S03]  /*6a60*/  STL [R1+0x76c], R25 ;  /* 0x00076c1901007387 */ /* 0x0001e60000100800 */
[--C-:B------:R-:W-:Y:S01]  /*6a70*/  @!P0 IMAD.IADD R29, R29, 0x1, -R3.reuse ;  /* 0x000000011d1d8824 */ /* 0x100fe200078e0a03 */
[----:B------:R-:W-:Y:S01]  /*6a80*/  ISETP.GE.AND P0, PT, R7, RZ, PT ;  /* 0x000000ff0700720c */ /* 0x000fe20003f06270 */
[----:B------:R-:W-:Y:S01]  /*6a90*/  @!P3 IMAD.IADD R12, R12, 0x1, -R3 ;  /* 0x000000010c0cb824 */ /* 0x000fe200078e0a03 */
[----:B------:R-:W-:Y:S01]  /*6aa0*/  ISETP.GT.U32.AND P3, PT, R3, R11, PT ;  /* 0x0000000b0300720c */ /* 0x000fe20003f64070 */
[----:B------:R-:W-:-:S04]  /*6ab0*/  IMAD.HI.U32 R7, R0, R10, RZ ;  /* 0x0000000a00077227 */ /* 0x000fc800078e00ff */
[----:B------:R-:W-:Y:S02]  /*6ac0*/  IMAD.MOV R7, RZ, RZ, -R7 ;  /* 0x000000ffff077224 */ /* 0x000fe400078e0a07 */
[--C-:B------:R-:W-:Y:S01]  /*6ad0*/  @!P6 IMAD.IADD R28, R28, 0x1, -R3.reuse ;  /* 0x000000011c1ce824 */ /* 0x100fe200078e0a03 */
[----:B------:R-:W-:Y:S01]  /*6ae0*/  ISETP.GE.AND P6, PT, R2, RZ, PT ;  /* 0x000000ff0200720c */ /* 0x000fe20003fc6270 */
[----:B------:R-:W-:Y:S01]  /*6af0*/  IMAD R10, R3, R7, R10 ;  /* 0x00000007030a7224 */ /* 0x000fe200078e020a */
[----:B------:R-:W-:Y:S01]  /*6b00*/  IABS R2, R19 ;  /* 0x0000001300027213 */ /* 0x000fe20000000000 */
[----:B------:R-:W-:Y:S02]  /*6b10*/  IMAD.MOV R18, RZ, RZ, -R4 ;  /* 0x000000ffff127224 */ /* 0x000fe400078e0a04 */
[----:B------:R-:W-:Y:S01]  /*6b20*/  @!P3 IMAD.IADD R11, R11, 0x1, -R3 ;  /* 0x000000010b0bb824 */ /* 0x000fe200078e0a03 */
[----:B------:R-:W-:Y:S01]  /*6b30*/  ISETP.GT.U32.AND P3, PT, R3, R10, PT ;  /* 0x0000000a0300720c */ /* 0x000fe20003f64070 */
[----:B------:R-:W-:-:S02]  /*6b40*/  IMAD.MOV.U32 R4, RZ, RZ, R2 ;  /* 0x000000ffff047224 */ /* 0x000fc400078e0002 */
[----:B------:R-:W-:-:S04]  /*6b50*/  IMAD.HI.U32 R2, R0, R8, RZ ;  /* 0x0000000800027227 */ /* 0x000fc800078e00ff */
[----:B------:R-:W-:Y:S01]  /*6b60*/  @!P2 IMAD.MOV R26, RZ, RZ, -R26 ;  /* 0x000000ffff1aa224 */ /* 0x000fe200078e0a1a */
[C---:B------:R-:W-:Y:S01]  /*6b70*/  ISETP.GT.U32.AND P2, PT, R3.reuse, R13, PT ;  /* 0x0000000d0300720c */ /* 0x040fe20003f44070 */
[----:B------:R-:W-:Y:S02]  /*6b80*/  IMAD.MOV R2, RZ, RZ, -R2 ;  /* 0x000000ffff027224 */ /* 0x000fe400078e0a02 */
[----:B------:R-:W-:Y:S01]  /*6b90*/  IMAD.MOV.U32 R7, RZ, RZ, R24 ;  /* 0x000000ffff077224 */ /* 0x000fe200078e0018 */
[----:B------:R-:W-:Y:S01]  /*6ba0*/  STL [R1+0x770], R26 ;  /* 0x0007701a01007387 */ /* 0x000fe20000100800 */
[C---:B------:R-:W-:Y:S01]  /*6bb0*/  IMAD R9, R3.reuse, R18, R9 ;  /* 0x0000001203097224 */ /* 0x040fe200078e0209 */
[C---:B------:R-:W-:Y:S01]  /*6bc0*/  LOP3.LUT R18, R6.reuse, 0x4, RZ, 0xfc, !PT ;  /* 0x0000000406127812 */ /* 0x040fe200078efcff */
[----:B------:R-:W-:Y:S01]  /*6bd0*/  IMAD R8, R3, R2, R8 ;  /* 0x0000000203087224 */ /* 0x000fe200078e0208 */
[----:B------:R-:W-:Y:S01]  /*6be0*/  LOP3.LUT R2, R6, 0x2, RZ, 0xfc, !PT ;  /* 0x0000000206027812 */ /* 0x000fe200078efcff */
[----:B------:R-:W-:Y:S01]  /*6bf0*/  IMAD.HI.U32 R6, R0, R7, RZ ;  /* 0x0000000700067227 */ /* 0x000fe200078e00ff */
[----:B0-----:R-:W-:-:S03]  /*6c00*/  IABS R25, R18 ;  /* 0x0000001200197213 */ /* 0x001fc60000000000 */
[----:B------:R-:W-:-:S04]  /*6c10*/  IMAD.HI.U32 R24, R0, R4, RZ ;  /* 0x0000000400187227 */ /* 0x000fc800078e00ff */
[----:B------:R-:W-:Y:S01]  /*6c20*/  @!P3 IMAD.IADD R10, R10, 0x1, -R3 ;  /* 0x000000010a0ab824 */ /* 0x000fe200078e0a03 */
[C---:B------:R-:W-:Y:S01]  /*6c30*/  ISETP.GT.U32.AND P3, PT, R3.reuse, R11, PT ;  /* 0x0000000b0300720c */ /* 0x040fe20003f64070 */
[----:B------:R-:W-:Y:S02]  /*6c40*/  IMAD.MOV R6, RZ, RZ, -R6 ;  /* 0x000000ffff067224 */ /* 0x000fe400078e0a06 */
[----:B------:R-:W-:Y:S02]  /*6c50*/  IMAD.MOV R24, RZ, RZ, -R24 ;  /* 0x000000ffff187224 */ /* 0x000fe400078e0a18 */
[----:B------:R-:W-:Y:S01]  /*6c60*/  @!P5 IMAD.MOV R28, RZ, RZ, -R28 ;  /* 0x000000ffff1cd224 */ /* 0x000fe200078e0a1c */
[C---:B------:R-:W-:Y:S01]  /*6c70*/  ISETP.GT.U32.AND P5, PT, R3.reuse, R10, PT ;  /* 0x0000000a0300720c */ /* 0x040fe20003fa4070 */
[----:B------:R-:W-:Y:S01]  /*6c80*/  @!P1 IMAD.MOV R27, RZ, RZ, -R27 ;  /* 0x000000ffff1b9224 */ /* 0x000fe200078e0a1b */
[----:B------:R-:W-:Y:S01]  /*6c90*/  ISETP.GT.U32.AND P1, PT, R3, R12, PT ;  /* 0x0000000c0300720c */ /* 0x000fe20003f24070 */
[----:B------:R-:W-:Y:S01]  /*6ca0*/  @!P2 IMAD.IADD R13, R13, 0x1, -R3 ;  /* 0x000000010d0da824 */ /* 0x000fe200078e0a03 */
[C---:B------:R-:W-:Y:S01]  /*6cb0*/  ISETP.GT.U32.AND P2, PT, R3.reuse, R8, PT ;  /* 0x000000080300720c */ /* 0x040fe20003f44070 */
[C---:B------:R-:W-:Y:S01]  /*6cc0*/  IMAD R7, R3.reuse, R6, R7 ;  /* 0x0000000603077224 */ /* 0x040fe200078e0207 */
[----:B------:R-:W-:Y:S01]  /*6cd0*/  STL [R1+0x774], R27 ;  /* 0x0007741b01007387 */ /* 0x000fe20000100800 */
[----:B------:R-:W-:Y:S01]  /*6ce0*/  @!P4 IMAD.MOV R29, RZ, RZ, -R29 ;  /* 0x000000ffff1dc224 */ /* 0x000fe200078e0a1d */
[C---:B------:R-:W-:Y:S01]  /*6cf0*/  ISETP.GT.U32.AND P4, PT, R3.reuse, R9, PT ;  /* 0x000000090300720c */ /* 0x040fe20003f84070 */
[----:B------:R-:W-:Y:S01]  /*6d00*/  IMAD R6, R3, R24, R4 ;  /* 0x0000001803067224 */ /* 0x000fe200078e0204 */
[----:B------:R-:W-:Y:S01]  /*6d10*/  IABS R24, R2 ;  /* 0x0000000200187213 */ /* 0x000fe20000000000 */
[----:B------:R-:W-:Y:S01]  /*6d20*/  IMAD.HI.U32 R4, R0, R25, RZ ;  /* 0x0000001900047227 */ /* 0x000fe200078e00ff */
[----:B------:R-:W-:Y:S03]  /*6d30*/  STL [R1+0x778], R28 ;  /* 0x0007781c01007387 */ /* 0x000fe60000100800 */
[----:B------:R-:W-:Y:S01]  /*6d40*/  IMAD.MOV R4, RZ, RZ, -R4 ;  /* 0x000000ffff047224 */ /* 0x000fe200078e0a04 */
[----:B------:R-:W-:Y:S01]  /*6d50*/  STL [R1+0x77c], R29 ;  /* 0x00077c1d01007387 */ /* 0x000fe20000100800 */
[----:B------:R-:W-:Y:S01]  /*6d60*/  @!P5 IMAD.IADD R10, R10, 0x1, -R3 ;  /* 0x000000010a0ad824 */ /* 0x000fe200078e0a03 */
[----:B------:R-:W-:Y:S01]  /*6d70*/  ISETP.GE.AND P5, PT, R5, RZ, PT ;  /* 0x000000ff0500720c */ /* 0x000fe20003fa6270 */
[C---:B------:R-:W-:Y:S01]  /*6d80*/  IMAD R4, R3.reuse, R4, R25 ;  /* 0x0000000403047224 */ /* 0x040fe200078e0219 */
[----:B------:R-:W2:Y:S01]  /*6d90*/  LDL.LU R5, [R1+0x7e0] ;  /* 0x0007e00001057983 */ /* 0x000ea20000300800 */
[--C-:B------:R-:W-:Y:S01]  /*6da0*/  @!P1 IMAD.IADD R12, R12, 0x1, -R3.reuse ;  /* 0x000000010c0c9824 */ /* 0x100fe200078e0a03 */
[----:B------:R-:W-:Y:S01]  /*6db0*/  ISETP.GT.U32.AND P1, PT, R3, R7, PT ;  /* 0x000000070300720c */ /* 0x000fe20003f24070 */
[--C-:B------:R-:W-:Y:S01]  /*6dc0*/  @!P2 IMAD.IADD R8, R8, 0x1, -R3.reuse ;  /* 0x000000010808a824 */ /* 0x100fe200078e0a03 */
[----:B------:R-:W-:Y:S01]  /*6dd0*/  ISETP.GE.AND P2, PT, R23, RZ, PT ;  /* 0x000000ff1700720c */ /* 0x000fe20003f46270 */
[--C-:B------:R-:W-:Y:S01]  /*6de0*/  @!P4 IMAD.IADD R9, R9, 0x1, -R3.reuse ;  /* 0x000000010909c824 */ /* 0x100fe200078e0a03 */
[----:B------:R-:W-:Y:S01]  /*6df0*/  ISETP.GT.U32.AND P4, PT, R3, R4, PT ;  /* 0x000000040300720c */ /* 0x000fe20003f84070 */
[----:B------:R-:W-:Y:S01]  /*6e00*/  @!P3 IMAD.IADD R11, R11, 0x1, -R3 ;  /* 0x000000010b0bb824 */ /* 0x000fe200078e0a03 */
[----:B------:R-:W-:Y:S01]  /*6e10*/  ISETP.GT.U32.AND P3, PT, R3, R6, PT ;  /* 0x000000060300720c */ /* 0x000fe20003f64070 */
[----:B------:R-:W-:-:S04]  /*6e20*/  IMAD.HI.U32 R0, R0, R24, RZ ;  /* 0x0000001800007227 */ /* 0x000fc800078e00ff */
[----:B------:R-:W-:Y:S02]  /*6e30*/  @!P6 IMAD.MOV R13, RZ, RZ, -R13 ;  /* 0x000000ffff0de224 */ /* 0x000fe400078e0a0d */
[----:B------:R-:W-:Y:S02]  /*6e40*/  @!P5 IMAD.MOV R12, RZ, RZ, -R12 ;  /* 0x000000ffff0cd224 */ /* 0x000fe400078e0a0c */
[----:B------:R-:W-:Y:S02]  /*6e50*/  @!P1 IMAD.IADD R7, R7, 0x1, -R3 ;  /* 0x0000000107079824 */ /* 0x000fe400078e0a03 */
[----:B------:R-:W-:Y:S02]  /*6e60*/  @!P2 IMAD.MOV R11, RZ, RZ, -R11 ;  /* 0x000000ffff0ba224 */ /* 0x000fe400078e0a0b */
[----:B------:R-:W-:Y:S01]  /*6e70*/  @!P0 IMAD.MOV R10, RZ, RZ, -R10 ;  /* 0x000000ffff0a8224 */ /* 0x000fe200078e0a0a */
[----:B------:R-:W-:Y:S01]  /*6e80*/  STL [R1+0x780], R13 ;  /* 0x0007800d01007387 */ /* 0x000fe20000100800 */
[----:B------:R-:W-:-:S02]  /*6e90*/  IMAD.MOV R0, RZ, RZ, -R0 ;  /* 0x000000ffff007224 */ /* 0x000fc400078e0a00 */
[--C-:B------:R-:W-:Y:S01]  /*6ea0*/  @!P4 IMAD.IADD R4, R4, 0x1, -R3.reuse ;  /* 0x000000010404c824 */ /* 0x100fe200078e0a03 */
[C---:B------:R-:W-:Y:S01]  /*6eb0*/  ISETP.GT.U32.AND P4, PT, R3.reuse, R9, PT ;  /* 0x000000090300720c */ /* 0x040fe20003f84070 */
[----:B------:R-:W-:Y:S01]  /*6ec0*/  STL [R1+0x784], R12 ;  /* 0x0007840c01007387 */ /* 0x000fe20000100800 */
[C---:B------:R-:W-:Y:S01]  /*6ed0*/  ISETP.GT.U32.AND P5, PT, R3.reuse, R8, PT ;  /* 0x000000080300720c */ /* 0x040fe20003fa4070 */
[C---:B------:R-:W-:Y:S01]  /*6ee0*/  IMAD R0, R3.reuse, R0, R24 ;  /* 0x0000000003007224 */ /* 0x040fe200078e0218 */
[----:B------:R-:W-:Y:S01]  /*6ef0*/  ISETP.GT.U32.AND P6, PT, R3, R7, PT ;  /* 0x000000070300720c */ /* 0x000fe20003fc4070 */
[----:B------:R-:W-:Y:S04]  /*6f00*/  STL [R1+0x788], R11 ;  /* 0x0007880b01007387 */ /* 0x000fe80000100800 */
[----:B------:R-:W-:Y:S04]  /*6f10*/  STL [R1+0x78c], R10 ;  /* 0x00078c0a01007387 */ /* 0x000fe80000100800 */
[----:B------:R-:W5:Y:S04]  /*6f20*/  LDL.LU R24, [R1+0x4] ;  /* 0x0000040001187983 */ /* 0x000f680000300800 */
[----:B------:R-:W3:Y:S01]  /*6f30*/  LDL.LU R23, [R1] ;  /* 0x0000000001177983 */ /* 0x000ee20000300800 */
[----:B------:R-:W-:Y:S01]  /*6f40*/  @!P3 IMAD.IADD R6, R6, 0x1, -R3 ;  /* 0x000000010606b824 */ /* 0x000fe200078e0a03 */
[----:B------:R-:W-:-:S02]  /*6f50*/  ISETP.GE.AND P3, PT, R22, RZ, PT ;  /* 0x000000ff1600720c */ /* 0x000fc40003f66270 */
[----:B------:R-:W4:Y:S01]  /*6f60*/  LDL.LU R22, [R1+0x60] ;  /* 0x0000600001167983 */ /* 0x000f220000300800 */
[--C-:B------:R-:W-:Y:S01]  /*6f70*/  @!P4 IMAD.IADD R9, R9, 0x1, -R3.reuse ;  /* 0x000000010909c824 */ /* 0x100fe200078e0a03 */
[----:B------:R-:W-:Y:S01]  /*6f80*/  ISETP.GE.AND P4, PT, R21, RZ, PT ;  /* 0x000000ff1500720c */ /* 0x000fe20003f86270 */
[--C-:B------:R-:W-:Y:S01]  /*6f90*/  @!P5 IMAD.IADD R8, R8, 0x1, -R3.reuse ;  /* 0x000000010808d824 */ /* 0x100fe200078e0a03 */
[----:B------:R-:W-:Y:S01]  /*6fa0*/  ISETP.GE.AND P5, PT, R20, RZ, PT ;  /* 0x000000ff1400720c */ /* 0x000fe20003fa6270 */
[----:B------:R-:W-:Y:S01]  /*6fb0*/  @!P6 IMAD.IADD R7, R7, 0x1, -R3 ;  /* 0x000000010707e824 */ /* 0x000fe200078e0a03 */
[----:B------:R-:W4:Y:S01]  /*6fc0*/  LDL.LU R21, [R1+0x64] ;  /* 0x0000640001157983 */ /* 0x000f220000300800 */
[----:B------:R-:W-:-:S03]  /*6fd0*/  ISETP.GE.AND P6, PT, R19, RZ, PT ;  /* 0x000000ff1300720c */ /* 0x000fc60003fc6270 */
[----:B------:R-:W4:Y:S04]  /*6fe0*/  LDL.LU R20, [R1+0x6c] ;  /* 0x00006c0001147983 */ /* 0x000f280000300800 */
[----:B------:R-:W4:Y:S01]  /*6ff0*/  LDL.LU R19, [R1+0x74] ;  /* 0x0000740001137983 */ /* 0x000f220000300800 */
[C---:B------:R-:W-:Y:S02]  /*7000*/  ISETP.GT.U32.AND P1, PT, R3.reuse, R0, PT ;  /* 0x000000000300720c */ /* 0x040fe40003f24070 */
[----:B------:R-:W-:-:S11]  /*7010*/  ISETP.GT.U32.AND P2, PT, R3, R4, PT ;  /* 0x000000040300720c */ /* 0x000fd60003f44070 */
[--C-:B------:R-:W-:Y:S01]  /*7020*/  @!P1 IMAD.IADD R0, R0, 0x1, -R3.reuse ;  /* 0x0000000100009824 */ /* 0x100fe200078e0a03 */
[----:B------:R-:W-:Y:S01]  /*7030*/  ISETP.GT.U32.AND P1, PT, R3, R6, PT ;  /* 0x000000060300720c */ /* 0x000fe20003f24070 */
[----:B------:R-:W-:-:S03]  /*7040*/  @!P2 IMAD.IADD R4, R4, 0x1, -R3 ;  /* 0x000000010404a824 */ /* 0x000fc600078e0a03 */
[----:B------:R-:W-:Y:S02]  /*7050*/  ISETP.GT.U32.AND P0, PT, R3, R0, PT ;  /* 0x000000000300720c */ /* 0x000fe40003f04070 */
[----:B------:R-:W-:-:S07]  /*7060*/  ISETP.GE.AND P2, PT, R2, RZ, PT ;  /* 0x000000ff0200720c */ /* 0x000fce0003f46270 */
[----:B------:R-:W-:Y:S01]  /*7070*/  @!P1 IMAD.IADD R6, R6, 0x1, -R3 ;  /* 0x0000000106069824 */ /* 0x000fe200078e0a03 */
[----:B------:R-:W-:Y:S01]  /*7080*/  ISETP.GE.AND P1, PT, R18, RZ, PT ;  /* 0x000000ff1200720c */ /* 0x000fe20003f26270 */
[----:B------:R-:W-:Y:S01]  /*7090*/  @!P3 IMAD.MOV R9, RZ, RZ, -R9 ;  /* 0x000000ffff09b224 */ /* 0x000fe200078e0a09 */
[----:B------:R-:W4:Y:S01]  /*70a0*/  LDL.LU R18, [R1+0x7c] ;  /* 0x00007c0001127983 */ /* 0x000f220000300800 */
[----:B------:R-:W-:Y:S02]  /*70b0*/  @!P0 IMAD.IADD R0, R0, 0x1, -R3 ;  /* 0x0000000100008824 */ /* 0x000fe400078e0a03 */
[----:B------:R-:W-:Y:S01]  /*70c0*/  @!P4 IMAD.MOV R8, RZ, RZ, -R8 ;  /* 0x000000ffff08c224 */ /* 0x000fe200078e0a08 */
[----:B------:R-:W4:Y:S01]  /*70d0*/  LDL.LU R2, [R1+0x1c4] ;  /* 0x0001c40001027983 */ /* 0x000f220000300800 */
[----:B------:R-:W-:Y:S02]  /*70e0*/  @!P5 IMAD.MOV R7, RZ, RZ, -R7 ;  /* 0x000000ffff07d224 */ /* 0x000fe400078e0a07 */
[----:B------:R-:W-:Y:S01]  /*70f0*/  @!P6 IMAD.MOV R6, RZ, RZ, -R6 ;  /* 0x000000ffff06e224 */ /* 0x000fe200078e0a06 */
[----:B------:R-:W-:Y:S01]  /*7100*/  STL [R1+0x790], R9 ;  /* 0x0007900901007387 */ /* 0x000fe20000100800 */
[----:B------:R-:W-:-:S02]  /*7110*/  @!P2 IMAD.MOV R0, RZ, RZ, -R0 ;  /* 0x000000ffff00a224 */ /* 0x000fc400078e0a00 */
[----:B------:R-:W-:Y:S01]  /*7120*/  @!P1 IMAD.MOV R4, RZ, RZ, -R4 ;  /* 0x000000ffff049224 */ /* 0x000fe200078e0a04 */
[----:B------:R-:W-:Y:S04]  /*7130*/  STL [R1+0x794], R8 ;  /* 0x0007940801007387 */ /* 0x000fe80000100800 */
[----:B------:R-:W-:Y:S04]  /*7140*/  STL [R1+0x798], R7 ;  /* 0x0007980701007387 */ /* 0x000fe80000100800 */
[----:B------:R-:W-:Y:S04]  /*7150*/  STL [R1+0x79c], R6 ;  /* 0x00079c0601007387 */ /* 0x000fe80000100800 */
[----:B------:R-:W-:Y:S04]  /*7160*/  STL [R1+0x7a0], R4 ;  /* 0x0007a00401007387 */ /* 0x000fe80000100800 */
[----:B------:R5:W-:Y:S01]  /*7170*/  STL [R1+0x7a4], R0 ;  /* 0x0007a40001007387 */ /* 0x000be20000100800 */
[----:B--2---:R-:W-:-:S02]  /*7180*/  ISETP.NE.AND P0, PT, R5, RZ, PT ;  /* 0x000000ff0500720c */ /* 0x004fc40003f05270 */
[----:B------:R-:W-:-:S04]  /*7190*/  LOP3.LUT R5, RZ, R5, RZ, 0x33, !PT ;  /* 0x00000005ff057212 */ /* 0x000fc800078e33ff */
[C---:B------:R-:W-:Y:S02]  /*71a0*/  SEL R14, R5.reuse, R14, !P0 ;  /* 0x0000000e050e7207 */ /* 0x040fe40004000000 */
[C---:B------:R-:W-:Y:S02]  /*71b0*/  SEL R15, R5.reuse, R15, !P0 ;  /* 0x0000000f050f7207 */ /* 0x040fe40004000000 */
[C---:B------:R-:W-:Y:S02]  /*71c0*/  SEL R16, R5.reuse, R16, !P0 ;  /* 0x0000001005107207 */ /* 0x040fe40004000000 */
[C---:B------:R-:W-:Y:S02]  /*71d0*/  SEL R17, R5.reuse, R17, !P0 ;  /* 0x0000001105117207 */ /* 0x040fe40004000000 */
[C---:B-----5:R-:W-:Y:S02]  /*71e0*/  SEL R0, R5.reuse, R24, !P0 ;  /* 0x0000001805007207 */ /* 0x060fe40004000000 */
[----:B---3--:R-:W-:-:S02]  /*71f0*/  SEL R3, R5, R23, !P0 ;  /* 0x0000001705037207 */ /* 0x008fc40004000000 */
[----:B----4-:R-:W-:-:S03]  /*7200*/  SEL R4, R5, R22, !P0 ;  /* 0x0000001605047207 */ /* 0x010fc60004000000 */
[----:B------:R0:W-:Y:S04]  /*7210*/  STL [R1+0x7a8], R3 ;  /* 0x0007a80301007387 */ /* 0x0001e80000100800 */
[----:B------:R1:W-:Y:S04]  /*7220*/  STL [R1+0x4], R0 ;  /* 0x0000040001007387 */ /* 0x0003e80000100800 */
[----:B------:R-:W-:Y:S01]  /*7230*/  STL [R1+0x7ac], R14 ;  /* 0x0007ac0e01007387 */ /* 0x000fe20000100800 */
[----:B0-----:R-:W-:-:S03]  /*7240*/  SEL R3, R5, R21, !P0 ;  /* 0x0000001505037207 */ /* 0x001fc60004000000 */
[----:B------:R-:W-:Y:S01]  /*7250*/  STL [R1+0x7b0], R15 ;  /* 0x0007b00f01007387 */ /* 0x000fe20000100800 */
[----:B-1----:R-:W-:-:S03]  /*7260*/  SEL R0, R5, R20, !P0 ;  /* 0x0000001405007207 */ /* 0x002fc60004000000 */
[----:B------:R-:W-:Y:S04]  /*7270*/  STL [R1+0x7b4], R16 ;  /* 0x0007b41001007387 */ /* 0x000fe80000100800 */
[----:B------:R-:W-:Y:S04]  /*7280*/  STL [R1+0x7b8], R17 ;  /* 0x0007b81101007387 */ /* 0x000fe80000100800 */
[----:B------:R0:W-:Y:S04]  /*7290*/  STL [R1], R4 ;  /* 0x0000000401007387 */ /* 0x0001e80000100800 */
[----:B------:R1:W-:Y:S01]  /*72a0*/  STL [R1+0x10], R3 ;  /* 0x0000100301007387 */ /* 0x0003e20000100800 */
[----:B0-----:R-:W-:-:S03]  /*72b0*/  SEL R4, R5, R19, !P0 ;  /* 0x0000001305047207 */ /* 0x001fc60004000000 */
[----:B------:R0:W-:Y:S04]  /*72c0*/  STL [R1+0x18], R0 ;  /* 0x0000180001007387 */ /* 0x0001e80000100800 */
[----:B------:R-:W-:Y:S04]  /*72d0*/  STL [R1+0x28], R4 ;  /* 0x0000280401007387 */ /* 0x000fe80000100800 */
[----:B------:R-:W2:Y:S01]  /*72e0*/  LDL.LU R17, [R1+0x1bc] ;  /* 0x0001bc0001117983 */ /* 0x000ea20000300800 */
[C---:B-1----:R-:W-:Y:S02]  /*72f0*/  SEL R3, R5.reuse, R18, !P0 ;  /* 0x0000001205037207 */ /* 0x042fe40004000000 */
[----:B0-----:R-:W-:-:S03]  /*7300*/  SEL R0, R5, R2, !P0 ;  /* 0x0000000205007207 */ /* 0x001fc60004000000 */
[----:B------:R-:W-:Y:S04]  /*7310*/  STL [R1+0x2c], R3 ;  /* 0x00002c0301007387 */ /* 0x000fe80000100800 */
[----:B--2---:R0:W-:Y:S04]  /*7320*/  STL [R1+0x7d4], R17 ;  /* 0x0007d41101007387 */ /* 0x0041e80000100800 */
[----:B------:R-:W-:Y:S04]  /*7330*/  STL [R1+0x30], R0 ;  /* 0x0000300001007387 */ /* 0x000fe80000100800 */
[----:B0-----:R-:W2:Y:S04]  /*7340*/  LDL.LU R17, [R1+0x114] ;  /* 0x0001140001117983 */ /* 0x001ea80000300800 */
[----:B--2---:R0:W-:Y:S04]  /*7350*/  STL [R1+0x7d8], R17 ;  /* 0x0007d81101007387 */ /* 0x0041e80000100800 */
[----:B0-----:R-:W2:Y:S04]  /*7360*/  LDL.LU R17, [R1+0x1c0] ;  /* 0x0001c00001117983 */ /* 0x001ea80000300800 */
[----:B--2---:R0:W-:Y:S04]  /*7370*/  STL [R1+0x7dc], R17 ;  /* 0x0007dc1101007387 */ /* 0x0041e80000100800 */
[----:B0-----:R-:W2:Y:S04]  /*7380*/  LDL.LU R17, [R1+0x1c8] ;  /* 0x0001c80001117983 */ /* 0x001ea80000300800 */
[----:B------:R-:W3:Y:S04]  /*7390*/  LDL.LU R16, [R1+0xac] ;  /* 0x0000ac0001107983 */ /* 0x000ee80000300800 */
[----:B------:R-:W4:Y:S04]  /*73a0*/  LDL.LU R15, [R1+0x80] ;  /* 0x00008000010f7983 */ /* 0x000f280000300800 */
[----:B------:R-:W5:Y:S04]  /*73b0*/  LDL.LU R14, [R1+0x90] ;  /* 0x00009000010e7983 */ /* 0x000f680000300800 */
[----:B------:R-:W3:Y:S04]  /*73c0*/  LDL.LU R3, [R1+0x94] ;  /* 0x0000940001037983 */ /* 0x000ee80000300800 */
        /* <DEDUP_REMOVED lines=22> */
[----:B------:R-:W3:Y:S01]  /*7530*/  LDL.LU R2, [R1+0x184] ;  /* 0x0001840001027983 */ /* 0x000ee20000300800 */
[----:B--2---:R-:W-:-:S05]  /*7540*/  SEL R17, R5, R17, !P0 ;  /* 0x0000001105117207 */ /* 0x004fca0004000000 */
[----:B------:R0:W-:Y:S04]  /*7550*/  STL [R1+0x60], R17 ;  /* 0x0000601101007387 */ /* 0x0001e80000100800 */
[----:B0-----:R-:W2:Y:S02]  /*7560*/  LDL.LU R17, [R1+0x7dc] ;  /* 0x0007dc0001117983 */ /* 0x001ea40000300800 */
[----:B--2---:R-:W-:-:S05]  /*7570*/  SEL R17, R5, R17, !P0 ;  /* 0x0000001105117207 */ /* 0x004fca0004000000 */
[----:B------:R0:W-:Y:S04]  /*7580*/  STL [R1+0x64], R17 ;  /* 0x0000641101007387 */ /* 0x0001e80000100800 */
[----:B0-----:R-:W2:Y:S02]  /*7590*/  LDL.LU R17, [R1+0x7d8] ;  /* 0x0007d80001117983 */ /* 0x001ea40000300800 */
[----:B--2---:R-:W-:-:S05]  /*75a0*/  SEL R17, R5, R17, !P0 ;  /* 0x0000001105117207 */ /* 0x004fca0004000000 */
[----:B------:R0:W-:Y:S04]  /*75b0*/  STL [R1+0x6c], R17 ;  /* 0x00006c1101007387 */ /* 0x0001e80000100800 */
[----:B0-----:R-:W2:Y:S02]  /*75c0*/  LDL.LU R17, [R1+0x7d4] ;  /* 0x0007d40001117983 */ /* 0x001ea40000300800 */
[----:B--2---:R-:W-:-:S05]  /*75d0*/  SEL R17, R5, R17, !P0 ;  /* 0x0000001105117207 */ /* 0x004fca0004000000 */
[----:B------:R3:W-:Y:S02]  /*75e0*/  STL [R1+0x74], R17 ;  /* 0x0000741101007387 */ /* 0x0007e40000100800 */
[C---:B---3--:R-:W-:Y:S02]  /*75f0*/  SEL R17, R5.reuse, R16, !P0 ;  /* 0x0000001005117207 */ /* 0x048fe40004000000 */
[C---:B----4-:R-:W-:Y:S02]  /*7600*/  SEL R16, R5.reuse, R15, !P0 ;  /* 0x0000000f05107207 */ /* 0x050fe40004000000 */
[C---:B-----5:R-:W-:Y:S02]  /*7610*/  SEL R15, R5.reuse, R14, !P0 ;  /* 0x0000000e050f7207 */ /* 0x060fe40004000000 */
[C---:B------:R-:W-:Y:S01]  /*7620*/  SEL R14, R5.reuse, R3, !P0 ;  /* 0x00000003050e7207 */ /* 0x040fe20004000000 */
[----:B------:R-:W-:Y:S01]  /*7630*/  STL [R1+0x7c], R17 ;  /* 0x00007c1101007387 */ /* 0x000fe20000100800 */
[----:B------:R-:W-:-:S02]  /*7640*/  SEL R3, R5, R0, !P0 ;  /* 0x0000000005037207 */ /* 0x000fc40004000000 */
[C---:B------:R-:W-:Y:S01]  /*7650*/  SEL R0, R5.reuse, R4, !P0 ;  /* 0x0000000405007207 */ /* 0x040fe20004000000 */
[----:B------:R-:W-:Y:S01]  /*7660*/  STL [R1+0x80], R16 ;  /* 0x0000801001007387 */ /* 0x000fe20000100800 */
[----:B------:R-:W-:-:S03]  /*7670*/  SEL R4, R5, R6, !P0 ;  /* 0x0000000605047207 */ /* 0x000fc60004000000 */
[----:B------:R-:W-:Y:S04]  /*7680*/  STL [R1+0x90], R15 ;  /* 0x0000900f01007387 */ /* 0x000fe80000100800 */
[----:B------:R-:W-:Y:S04]  /*7690*/  STL [R1+0x94], R14 ;  /* 0x0000940e01007387 */ /* 0x000fe80000100800 */
[----:B------:R0:W-:Y:S04]  /*76a0*/  STL [R1+0x98], R3 ;  /* 0x0000980301007387 */ /* 0x0001e80000100800 */
[----:B------:R1:W-:Y:S04]  /*76b0*/  STL [R1+0xac], R0 ;  /* 0x0000ac0001007387 */ /* 0x0003e80000100800 */
[----:B------:R2:W-:Y:S01]  /*76c0*/  STL [R1+0x114], R4 ;  /* 0x0001140401007387 */ /* 0x0005e20000100800 */
[----:B0-----:R-:W-:-:S02]  /*76d0*/  SEL R3, R5, R7, !P0 ;  /* 0x0000000705037207 */ /* 0x001fc40004000000 */
[----:B-1----:R-:W-:-:S03]  /*76e0*/  SEL R0, R5, R8, !P0 ;  /* 0x0000000805007207 */ /* 0x002fc60004000000 */
[----:B------:R0:W-:Y:S01]  /*76f0*/  STL [R1+0x12c], R3 ;  /* 0x00012c0301007387 */ /* 0x0001e20000100800 */
[----:B--2---:R-:W-:-:S03]  /*7700*/  SEL R4, R5, R9, !P0 ;  /* 0x0000000905047207 */ /* 0x004fc60004000000 */
[----:B------:R1:W-:Y:S04]  /*7710*/  STL [R1+0x138], R0 ;  /* 0x0001380001007387 */ /* 0x0003e80000100800 */
[----:B------:R2:W-:Y:S01]  /*7720*/  STL [R1+0x15c], R4 ;  /* 0x00015c0401007387 */ /* 0x0005e20000100800 */
[C---:B0-----:R-:W-:Y:S02]  /*7730*/  SEL R3, R5.reuse, R10, !P0 ;  /* 0x0000000a05037207 */ /* 0x041fe40004000000 */
        /* <DEDUP_REMOVED lines=28> */
[----:B------:R-:W-:Y:S04]  /*7900*/  STL [R1+0x19c], R4 ;  /* 0x00019c0401007387 */ /* 0x000fe80000100800 */
[----:B------:R-:W2:Y:S01]  /*7910*/  LDL.LU R17, [R1+0x170] ;  /* 0x0001700001117983 */ /* 0x000ea20000300800 */
[C---:B0-----:R-:W-:Y:S02]  /*7920*/  SEL R3, R5.reuse, R18, !P0 ;  /* 0x0000001205037207 */ /* 0x041fe40004000000 */
[----:B-1----:R-:W-:-:S03]  /*7930*/  SEL R0, R5, R2, !P0 ;  /* 0x0000000205007207 */ /* 0x002fc60004000000 */
        /* <DEDUP_REMOVED lines=142> */
[----:B0-----:R-:W2:Y:S01]  /*8220*/  LDL.LU R17, [R1+0x7bc] ;  /* 0x0007bc0001117983 */ /* 0x001ea20000300800 */
[C---:B---3--:R-:W-:Y:S02]  /*8230*/  SEL R16, R5.reuse, R16, !P0 ;  /* 0x0000001005107207 */ /* 0x048fe40004000000 */
[C---:B----4-:R-:W-:Y:S02]  /*8240*/  SEL R15, R5.reuse, R15, !P0 ;  /* 0x0000000f050f7207 */ /* 0x050fe40004000000 */
[C---:B-----5:R-:W-:Y:S02]  /*8250*/  SEL R14, R5.reuse, R14, !P0 ;  /* 0x0000000e050e7207 */ /* 0x060fe40004000000 */
[----:B------:R-:W-:-:S02]  /*8260*/  SEL R3, R5, R3, !P0 ;  /* 0x0000000305037207 */ /* 0x000fc40004000000 */
[C---:B------:R-:W-:Y:S02]  /*8270*/  SEL R0, R5.reuse, R0, !P0 ;  /* 0x0000000005007207 */ /* 0x040fe40004000000 */
[C---:B------:R-:W-:Y:S02]  /*8280*/  SEL R4, R5.reuse, R4, !P0 ;  /* 0x0000000405047207 */ /* 0x040fe40004000000 */
[C---:B------:R-:W-:Y:S02]  /*8290*/  SEL R6, R5.reuse, R6, !P0 ;  /* 0x0000000605067207 */ /* 0x040fe40004000000 */
[C---:B------:R-:W-:Y:S02]  /*82a0*/  SEL R7, R5.reuse, R7, !P0 ;  /* 0x0000000705077207 */ /* 0x040fe40004000000 */
[C---:B------:R-:W-:Y:S02]  /*82b0*/  SEL R8, R5.reuse, R8, !P0 ;  /* 0x0000000805087207 */ /* 0x040fe40004000000 */
        /* <DEDUP_REMOVED lines=18> */
[----:B--2---:R-:W-:-:S05]  /*83e0*/  SEL R17, R5, R17, !P0 ;  /* 0x0000001105117207 */ /* 0x004fca0004000000 */
[----:B------:R0:W-:Y:S04]  /*83f0*/  STL [R1+0xe0], R17 ;  /* 0x0000e01101007387 */ /* 0x0001e80000100800 */
[----:B0-----:R-:W2:Y:S04]  /*8400*/  LDL.LU R17, [R1+0x7b8] ;  /* 0x0007b80001117983 */ /* 0x001ea80000300800 */
[----:B------:R0:W-:Y:S04]  /*8410*/  STL [R1+0xdc], R16 ;  /* 0x0000dc1001007387 */ /* 0x0001e80000100800 */
[----:B0-----:R-:W3:Y:S04]  /*8420*/  LDL.LU R16, [R1+0x7b4] ;  /* 0x0007b40001107983 */ /* 0x001ee80000300800 */
[----:B------:R0:W-:Y:S04]  /*8430*/  STL [R1+0xd8], R15 ;  /* 0x0000d80f01007387 */ /* 0x0001e80000100800 */
[----:B0-----:R-:W4:Y:S04]  /*8440*/  LDL.LU R15, [R1+0x7b0] ;  /* 0x0007b000010f7983 */ /* 0x001f280000300800 */
[----:B------:R0:W-:Y:S04]  /*8450*/  STL [R1+0xd4], R14 ;  /* 0x0000d40e01007387 */ /* 0x0001e80000100800 */
[----:B0-----:R-:W5:Y:S04]  /*8460*/  LDL.LU R14, [R1+0x7ac] ;  /* 0x0007ac00010e7983 */ /* 0x001f680000300800 */
[----:B------:R0:W-:Y:S04]  /*8470*/  STL [R1+0xd0], R3 ;  /* 0x0000d00301007387 */ /* 0x0001e80000100800 */
[----:B0-----:R-:W2:Y:S04]  /*8480*/  LDL.LU R3, [R1+0x7a8] ;  /* 0x0007a80001037983 */ /* 0x001ea80000300800 */
        /* <DEDUP_REMOVED lines=45> */
[----:B0-----:R-:W5:Y:S01]  /*8760*/  LDL.LU R2, [R1+0x74c] ;  /* 0x00074c0001027983 */ /* 0x001f620000300800 */
[----:B--2---:R-:W-:-:S02]  /*8770*/  SEL R12, R5, R12, !P0 ;  /* 0x0000000c050c7207 */ /* 0x004fc40004000000 */
[C---:B---3--:R-:W-:Y:S02]  /*8780*/  SEL R13, R5.reuse, R13, !P0 ;  /* 0x0000000d050d7207 */ /* 0x048fe40004000000 */
[C---:B----4-:R-:W-:Y:S02]  /*8790*/  SEL R29, R5.reuse, R29, !P0 ;  /* 0x0000001d051d7207 */ /* 0x050fe40004000000 */
[C---:B-----5:R-:W-:Y:S02]  /*87a0*/  SEL R28, R5.reuse, R28, !P0 ;  /* 0x0000001c051c7207 */ /* 0x060fe40004000000 */
        /* <DEDUP_REMOVED lines=9> */
[----:B------:R-:W-:-:S05]  /*8840*/  SEL R2, R5, R2, !P0 ;  /* 0x0000000205027207 */ /* 0x000fca0004000000 */
[----:B------:R0:W-:Y:S04]  /*8850*/  STL [R1+0x20], R2 ;  /* 0x0000200201007387 */ /* 0x0001e80000100800 */
[----:B0-----:R-:W2:Y:S04]  /*8860*/  LDL.LU R2, [R1+0x748] ;  /* 0x0007480001027983 */ /* 0x001ea80000300800 */
[----:B------:R0:W-:Y:S04]  /*8870*/  STL [R1+0x1c], R18 ;  /* 0x00001c1201007387 */ /* 0x0001e80000100800 */
[----:B------:R1:W-:Y:S01]  /*8880*/  STL [R1+0x14], R19 ;  /* 0x0000141301007387 */ /* 0x0003e20000100800 */
[----:B0-----:R-:W-:-:S03]  /*8890*/  SEL R18, R5, R21, !P0 ;  /* 0x0000001505127207 */ /* 0x001fc60004000000 */
[----:B-1----:R-:W3:Y:S04]  /*88a0*/  LDL.LU R19, [R1+0x4] ;  /* 0x0000040001137983 */ /* 0x002ee80000300800 */
[----:B------:R-:W-:Y:S04]  /*88b0*/  STL [R1+0xc], R20 ;  /* 0x00000c1401007387 */ /* 0x000fe80000100800 */
[----:B------:R-:W4:Y:S04]  /*88c0*/  LDL.LU R21, [R1+0x30] ;  /* 0x0000300001157983 */ /* 0x000f280000300800 */
[----:B------:R-:W-:Y:S04]  /*88d0*/  STL [R1+0x8], R18 ;  /* 0x0000081201007387 */ /* 0x000fe80000100800 */
        /* <DEDUP_REMOVED lines=19> */
[----:B0-----:R-:W5:Y:S01]  /*8a10*/  LDL.LU R12, [R1] ;  /* 0x00000000010c7983 */ /* 0x001f620000300800 */
[----:B------:R-:W-:-:S02]  /*8a20*/  SEL R11, R5, R11, !P0 ;  /* 0x0000000b050b7207 */ /* 0x000fc40004000000 */
[C---:B------:R-:W-:Y:S02]  /*8a30*/  SEL R10, R5.reuse, R10, !P0 ;  /* 0x0000000a050a7207 */ /* 0x040fe40004000000 */
[C---:B------:R-:W-:Y:S02]  /*8a40*/  SEL R9, R5.reuse, R9, !P0 ;  /* 0x0000000905097207 */ /* 0x040fe40004000000 */
[C---:B------:R-:W-:Y:S01]  /*8a50*/  SEL R8, R5.reuse, R8, !P0 ;  /* 0x0000000805087207 */ /* 0x040fe20004000000 */
[----:B------:R-:W-:Y:S01]  /*8a60*/  STL [R1+0x6e4], R11 ;  /* 0x0006e40b01007387 */ /* 0x000fe20000100800 */
[C---:B------:R-:W-:Y:S02]  /*8a70*/  SEL R7, R5.reuse, R7, !P0 ;  /* 0x0000000705077207 */ /* 0x040fe40004000000 */
[C---:B------:R-:W-:Y:S01]  /*8a80*/  SEL R6, R5.reuse, R6, !P0 ;  /* 0x0000000605067207 */ /* 0x040fe20004000000 */
[----:B------:R-:W-:Y:S01]  /*8a90*/  STL [R1+0x6e8], R10 ;  /* 0x0006e80a01007387 */ /* 0x000fe20000100800 */
[----:B------:R-:W-:-:S03]  /*8aa0*/  SEL R4, R5, R4, !P0 ;  /* 0x0000000405047207 */ /* 0x000fc60004000000 */
[----:B------:R-:W-:Y:S01]  /*8ab0*/  STL [R1+0x6ec], R9 ;  /* 0x0006ec0901007387 */ /* 0x000fe20000100800 */
[----:B------:R-:W-:-:S03]  /*8ac0*/  SEL R18, R5, R0, !P0 ;  /* 0x0000000005127207 */ /* 0x000fc60004000000 */
[----:B------:R-:W-:Y:S04]  /*8ad0*/  STL [R1+0x6f0], R8 ;  /* 0x0006f00801007387 */ /* 0x000fe80000100800 */
[----:B------:R-:W-:Y:S01]  /*8ae0*/  STL [R1+0x6f4], R7 ;  /* 0x0006f40701007387 */ /* 0x000fe20000100800 */
[----:B------:R-:W-:-:S03]  /*8af0*/  IMAD R20, R3, UR7, RZ ;  /* 0x0000000703147c24 */ /* 0x000fc6000f8e02ff */
[----:B------:R-:W-:Y:S04]  /*8b00*/  STL [R1+0x6f8], R6 ;  /* 0x0006f80601007387 */ /* 0x000fe80000100800 */
[----:B------:R3:W-:Y:S01]  /*8b10*/  STL [R1+0x6fc], R4 ;  /* 0x0006fc0401007387 */ /* 0x0007e20000100800 */
[----:B------:R-:W-:Y:S02]  /*8b20*/  IMAD R15, R15, UR7, RZ ;  /* 0x000000070f0f7c24 */ /* 0x000fe4000f8e02ff */
[----:B------:R-:W-:Y:S01]  /*8b30*/  IMAD R16, R16, UR7, RZ ;  /* 0x0000000710107c24 */ /* 0x000fe2000f8e02ff */
[----:B------:R-:W-:Y:S01]  /*8b40*/  STL [R1+0x700], R18 ;  /* 0x0007001201007387 */ /* 0x000fe20000100800 */
[----:B------:R-:W-:Y:S02]  /*8b50*/  IMAD R17, R17, UR7, RZ ;  /* 0x0000000711117c24 */ /* 0x000fe4000f8e02ff */
[----:B--2---:R-:W-:-:S02]  /*8b60*/  IMAD R0, R2, UR12, RZ ;  /* 0x0000000c02007c24 */ /* 0x004fc4000f8e02ff */
[----:B---3--:R-:W-:Y:S02]  /*8b70*/  IMAD R4, R19, UR7, RZ ;  /* 0x0000000713047c24 */ /* 0x008fe4000f8e02ff */
[----:B------:R-:W-:-:S03]  /*8b80*/  IMAD R19, R14, UR7, RZ ;  /* 0x000000070e137c24 */ /* 0x000fc6000f8e02ff */
[----:B------:R-:W-:Y:S04]  /*8b90*/  STL [R1+0x1d4], R4 ;  /* 0x0001d40401007387 */ /* 0x000fe80000100800 */
[----:B------:R-:W-:Y:S04]  /*8ba0*/  STL [R1+0x704], R20 ;  /* 0x0007041401007387 */ /* 0x000fe80000100800 */
[----:B------:R5:W-:Y:S04]  /*8bb0*/  STL [R1+0x1d0], R0 ;  /* 0x0001d00001007387 */ /* 0x000be80000100800 */
[----:B------:R-:W-:Y:S04]  /*8bc0*/  STL [R1+0x708], R19 ;  /* 0x0007081301007387 */ /* 0x000fe80000100800 */
[----:B------:R-:W-:Y:S04]  /*8bd0*/  STL [R1+0x70c], R15 ;  /* 0x00070c0f01007387 */ /* 0x000fe80000100800 */
[----:B------:R-:W-:Y:S04]  /*8be0*/  STL [R1+0x710], R16 ;  /* 0x0007101001007387 */ /* 0x000fe80000100800 */
[----:B------:R-:W-:Y:S01]  /*8bf0*/  STL [R1+0x714], R17 ;  /* 0x0007141101007387 */ /* 0x000fe20000100800 */
[----:B----4-:R-:W-:-:S02]  /*8c00*/  IMAD R21, R21, UR7, RZ ;  /* 0x0000000715157c24 */ /* 0x010fc4000f8e02ff */
[----:B-----5:R-:W-:Y:S02]  /*8c10*/  IMAD R0, R27, UR7, RZ ;  /* 0x000000071b007c24 */ /* 0x020fe4000f8e02ff */
[----:B------:R-:W-:Y:S02]  /*8c20*/  IMAD R2, R28, UR7, RZ ;  /* 0x000000071c027c24 */ /* 0x000fe4000f8e02ff */
[----:B------:R-:W-:Y:S02]  /*8c30*/  IMAD R3, R29, UR7, RZ ;  /* 0x000000071d037c24 */ /* 0x000fe4000f8e02ff */
[----:B------:R-:W-:Y:S02]  /*8c40*/  IMAD R5, R13, UR7, RZ ;  /* 0x000000070d057c24 */ /* 0x000fe4000f8e02ff */
[----:B------:R-:W-:-:S05]  /*8c50*/  IMAD R14, R12, UR7, RZ ;  /* 0x000000070c0e7c24 */ /* 0x000fca000f8e02ff */
[----:B------:R-:W-:Y:S04]  /*8c60*/  STL [R1+0x718], R14 ;  /* 0x0007180e01007387 */ /* 0x000fe80000100800 */
[----:B------:R-:W-:Y:S04]  /*8c70*/  STL [R1+0x71c], R5 ;  /* 0x00071c0501007387 */ /* 0x000fe80000100800 */
[----:B------:R0:W-:Y:S04]  /*8c80*/  STL [R1+0x720], R3 ;  /* 0x0007200301007387 */ /* 0x0001e80000100800 */
[----:B------:R1:W-:Y:S04]  /*8c90*/  STL [R1+0x724], R2 ;  /* 0x0007240201007387 */ /* 0x0003e80000100800 */
[----:B------:R2:W-:Y:S01]  /*8ca0*/  STL [R1+0x728], R0 ;  /* 0x0007280001007387 */ /* 0x0005e20000100800 */
[----:B0-----:R-:W-:-:S02]  /*8cb0*/  IMAD R3, R24, UR7, RZ ;  /* 0x0000000718037c24 */ /* 0x001fc4000f8e02ff */
[----:B-1----:R-:W-:Y:S01]  /*8cc0*/  IMAD R2, R26, UR7, RZ ;  /* 0x000000071a027c24 */ /* 0x002fe2000f8e02ff */
[----:B------:R0:W-:Y:S01]  /*8cd0*/  STL [R1+0x72c], R21 ;  /* 0x00072c1501007387 */ /* 0x0001e20000100800 */
[----:B--2---:R-:W-:-:S03]  /*8ce0*/  IMAD R0, R25, UR7, RZ ;  /* 0x0000000719007c24 */ /* 0x004fc6000f8e02ff */
[----:B------:R1:W-:Y:S04]  /*8cf0*/  STL [R1], R2 ;  /* 0x0000000201007387 */ /* 0x0003e80000100800 */
[----:B------:R2:W-:Y:S04]  /*8d00*/  STL [R1+0x4], R0 ;  /* 0x0000040001007387 */ /* 0x0005e80000100800 */
[----:B------:R-:W-:Y:S04]  /*8d10*/  STL [R1+0x10], R3 ;  /* 0x0000100301007387 */ /* 0x000fe80000100800 */
[----:B0-----:R-:W3:Y:S01]  /*8d20*/  LDL.LU R21, [R1+0x94] ;  /* 0x0000940001157983 */ /* 0x001ee20000300800 */
[----:B-1----:R-:W-:-:S02]  /*8d30*/  IMAD R2, R23, UR7, RZ ;  /* 0x0000000717027c24 */ /* 0x002fc4000f8e02ff */
[----:B--2---:R-:W-:-:S03]  /*8d40*/  IMAD R0, R22, UR7, RZ ;  /* 0x0000000716007c24 */ /* 0x004fc6000f8e02ff */
[----:B------:R-:W-:Y:S04]  /*8d50*/  STL [R1+0x18], R2 ;  /* 0x0000180201007387 */ /* 0x000fe80000100800 */
[----:B---3--:R0:W-:Y:S04]  /*8d60*/  STL [R1+0x740], R21 ;  /* 0x0007401501007387 */ /* 0x0081e80000100800 */
[----:B------:R-:W-:Y:S04]  /*8d70*/  STL [R1+0x28], R0 ;  /* 0x0000280001007387 */ /* 0x000fe80000100800 */
        /* <DEDUP_REMOVED lines=31> */
[----:B--2---:R-:W-:-:S05]  /*8f70*/  IMAD R21, R21, UR7, RZ ;  /* 0x0000000715157c24 */ /* 0x004fca000f8e02ff */
[----:B------:R0:W-:Y:S04]  /*8f80*/  STL [R1+0x2c], R21 ;  /* 0x00002c1501007387 */ /* 0x0001e80000100800 */
[----:B0-----:R-:W2:Y:S02]  /*8f90*/  LDL.LU R21, [R1+0x744] ;  /* 0x0007440001157983 */ /* 0x001ea40000300800 */
[----:B--2---:R-:W-:-:S05]  /*8fa0*/  IMAD R21, R21, UR7, RZ ;  /* 0x0000000715157c24 */ /* 0x004fca000f8e02ff */
[----:B------:R0:W-:Y:S04]  /*8fb0*/  STL [R1+0x30], R21 ;  /* 0x0000301501007387 */ /* 0x0001e80000100800 */
[----:B0-----:R-:W2:Y:S01]  /*8fc0*/  LDL.LU R21, [R1+0x740] ;  /* 0x0007400001157983 */ /* 0x001ea20000300800 */
[----:B---3--:R-:W-:Y:S02]  /*8fd0*/  IMAD R0, R0, UR7, RZ ;  /* 0x0000000700007c24 */ /* 0x008fe4000f8e02ff */
[----:B--2---:R-:W-:-:S05]  /*8fe0*/  IMAD R21, R21, UR7, RZ ;  /* 0x0000000715157c24 */ /* 0x004fca000f8e02ff */
[----:B------:R4:W-:Y:S04]  /*8ff0*/  STL [R1+0x60], R21 ;  /* 0x0000601501007387 */ /* 0x0009e80000100800 */
[----:B------:R0:W-:Y:S01]  /*9000*/  STL [R1+0x64], R0 ;  /* 0x0000640001007387 */ /* 0x0001e20000100800 */
[----:B----4-:R-:W-:Y:S02]  /*9010*/  IMAD R21, R2, UR7, RZ ;  /* 0x0000000702157c24 */ /* 0x010fe4000f8e02ff */
[----:B-----5:R-:W-:Y:S02]  /*9020*/  IMAD R2, R3, UR7, RZ ;  /* 0x0000000703027c24 */ /* 0x020fe4000f8e02ff */
[----:B0-----:R-:W-:Y:S02]  /*9030*/  IMAD R0, R5, UR7, RZ ;  /* 0x0000000705007c24 */ /* 0x001fe4000f8e02ff */
[----:B------:R-:W-:Y:S01]  /*9040*/  IMAD R3, R14, UR7, RZ ;  /* 0x000000070e037c24 */ /* 0x000fe2000f8e02ff */
[----:B------:R-:W-:Y:S04]  /*9050*/  STL [R1+0x68], R21 ;  /* 0x0000681501007387 */ /* 0x000fe80000100800 */
[----:B------:R0:W-:Y:S04]  /*9060*/  STL [R1+0x6c], R2 ;  /* 0x00006c0201007387 */ /* 0x0001e80000100800 */
[----:B------:R1:W-:Y:S04]  /*9070*/  STL [R1+0x74], R0 ;  /* 0x0000740001007387 */ /* 0x0003e80000100800 */
[----:B------:R2:W-:Y:S01]  /*9080*/  STL [R1+0x78], R3 ;  /* 0x0000780301007387 */ /* 0x0005e20000100800 */
[----:B0-----:R-:W-:-:S02]  /*9090*/  IMAD R2, R17, UR7, RZ ;  /* 0x0000000711027c24 */ /* 0x001fc4000f8e02ff */
[----:B-1----:R-:W-:-:S03]  /*90a0*/  IMAD R0, R16, UR7, RZ ;  /* 0x0000000710007c24 */ /* 0x002fc6000f8e02ff */
[----:B------:R0:W-:Y:S01]  /*90b0*/  STL [R1+0x7c], R2 ;  /* 0x00007c0201007387 */ /* 0x0001e20000100800 */
[----:B--2---:R-:W-:-:S03]  /*90c0*/  IMAD R3, R15, UR7, RZ ;  /* 0x000000070f037c24 */ /* 0x004fc6000f8e02ff */
[----:B------:R1:W-:Y:S04]  /*90d0*/  STL [R1+0x80], R0 ;  /* 0x0000800001007387 */ /* 0x0003e80000100800 */
[----:B------:R2:W-:Y:S01]  /*90e0*/  STL [R1+0x84], R3 ;  /* 0x0000840301007387 */ /* 0x0005e20000100800 */
[----:B0-----:R-:W-:Y:S02]  /*90f0*/  IMAD R2, R19, UR7, RZ ;  /* 0x0000000713027c24 */ /* 0x001fe4000f8e02ff */
        /* <DEDUP_REMOVED lines=34> */
[----:B------:R-:W-:Y:S04]  /*9320*/  STL [R1+0x16c], R3 ;  /* 0x00016c0301007387 */ /* 0x000fe80000100800 */
[----:B------:R-:W2:Y:S01]  /*9330*/  LDL.LU R21, [R1+0x174] ;  /* 0x0001740001157983 */ /* 0x000ea20000300800 */
[----:B0-----:R-:W-:Y:S02]  /*9340*/  IMAD R2, R23, UR7, RZ ;  /* 0x0000000717027c24 */ /* 0x001fe4000f8e02ff */
[----:B-1----:R-:W-:-:S03]  /*9350*/  IMAD R0, R22, UR7, RZ ;  /* 0x0000000716007c24 */ /* 0x002fc6000f8e02ff */
[----:B------:R-:W-:Y:S04]  /*9360*/  STL [R1+0x184], R2 ;  /* 0x0001840201007387 */ /* 0x000fe80000100800 */
[----:B--2---:R0:W-:Y:S04]  /*9370*/  STL [R1+0x738], R21 ;  /* 0x0007381501007387 */ /* 0x0041e80000100800 */
        /* <DEDUP_REMOVED lines=136> */
[----:B----4-:R-:W-:Y:S02]  /*9c00*/  IMAD R2, R2, UR7, RZ ;  /* 0x0000000702027c24 */ /* 0x010fe4000f8e02ff */
[----:B-----5:R-:W-:Y:S02]  /*9c10*/  IMAD R3, R3, UR7, RZ ;  /* 0x0000000703037c24 */ /* 0x020fe4000f8e02ff */
[----:B------:R-:W-:-:S02]  /*9c20*/  IMAD R5, R5, UR7, RZ ;  /* 0x0000000705057c24 */ /* 0x000fc4000f8e02ff */
[----:B------:R-:W-:Y:S02]  /*9c30*/  IMAD R14, R14, UR7, RZ ;  /* 0x000000070e0e7c24 */ /* 0x000fe4000f8e02ff */
[----:B------:R-:W-:Y:S02]  /*9c40*/  IMAD R17, R17, UR7, RZ ;  /* 0x0000000711117c24 */ /* 0x000fe4000f8e02ff */
[----:B------:R-:W-:Y:S02]  /*9c50*/  IMAD R16, R16, UR7, RZ ;  /* 0x0000000710107c24 */ /* 0x000fe4000f8e02ff */
[----:B------:R-:W-:Y:S02]  /*9c60*/  IMAD R15, R15, UR7, RZ ;  /* 0x000000070f0f7c24 */ /* 0x000fe4000f8e02ff */
[----:B------:R-:W-:Y:S02]  /*9c70*/  IMAD R19, R19, UR7, RZ ;  /* 0x0000000713137c24 */ /* 0x000fe4000f8e02ff */
        /* <DEDUP_REMOVED lines=19> */
[----:B--2---:R-:W-:-:S05]  /*9db0*/  IMAD R21, R21, UR7, RZ ;  /* 0x0000000715157c24 */ /* 0x004fca000f8e02ff */
        /* <DEDUP_REMOVED lines=57> */
[----:B0-----:R-:W2:Y:S02]  /*a150*/  LDL.LU R22, [R1+0x6bc] ;  /* 0x0006bc0001167983 */ /* 0x001ea40000300800 */
[----:B--2---:R-:W-:-:S05]  /*a160*/  IMAD R22, R22, UR7, RZ ;  /* 0x0000000716167c24 */ /* 0x004fca000f8e02ff */
[----:B------:R0:W-:Y:S02]  /*a170*/  STL [R1+0x6b8], R22 ;  /* 0x0006b81601007387 */ /* 0x0001e40000100800 */
[----:B0-----:R-:W-:Y:S02]  /*a180*/  IMAD R22, R11, UR7, RZ ;  /* 0x000000070b167c24 */ /* 0x001fe4000f8e02ff */
[----:B------:R-:W-:Y:S02]  /*a190*/  IMAD R11, R10, UR7, RZ ;  /* 0x000000070a0b7c24 */ /* 0x000fe4000f8e02ff */
[----:B------:R-:W-:Y:S02]  /*a1a0*/  IMAD R10, R9, UR7, RZ ;  /* 0x00000007090a7c24 */ /* 0x000fe4000f8e02ff */
[----:B------:R-:W-:Y:S01]  /*a1b0*/  IMAD R9, R8, UR7, RZ ;  /* 0x0000000708097c24 */ /* 0x000fe2000f8e02ff */
[----:B------:R-:W-:Y:S01]  /*a1c0*/  STL [R1+0x188], R22 ;  /* 0x0001881601007387 */ /* 0x000fe20000100800 */
[----:B------:R-:W-:-:S02]  /*a1d0*/  IMAD R8, R7, UR7, RZ ;  /* 0x0000000707087c24 */ /* 0x000fc4000f8e02ff */
[----:B------:R-:W-:Y:S01]  /*a1e0*/  IMAD R7, R6, UR7, RZ ;  /* 0x0000000706077c24 */ /* 0x000fe2000f8e02ff */
[----:B------:R-:W-:Y:S01]  /*a1f0*/  STL [R1+0x18c], R11 ;  /* 0x00018c0b01007387 */ /* 0x000fe20000100800 */
[----:B------:R-:W-:-:S03]  /*a200*/  IMAD R6, R4, UR7, RZ ;  /* 0x0000000704067c24 */ /* 0x000fc6000f8e02ff */
[----:B------:R-:W-:Y:S04]  /*a210*/  STL [R1+0x190], R10 ;  /* 0x0001900a01007387 */ /* 0x000fe80000100800 */
[----:B------:R-:W-:Y:S04]  /*a220*/  STL [R1+0x1a0], R9 ;  /* 0x0001a00901007387 */ /* 0x000fe80000100800 */
[----:B------:R-:W-:Y:S04]  /*a230*/  STL [R1+0x19c], R8 ;  /* 0x00019c0801007387 */ /* 0x000fe80000100800 */
[----:B------:R0:W-:Y:S04]  /*a240*/  STL [R1+0x198], R7 ;  /* 0x0001980701007387 */ /* 0x0001e80000100800 */
[----:B------:R1:W-:Y:S01]  /*a250*/  STL [R1+0x194], R6 ;  /* 0x0001940601007387 */ /* 0x0003e20000100800 */
[----:B0-----:R-:W-:-:S02]  /*a260*/  IADD3 R7, P3, PT, R19, UR18, RZ ;  /* 0x0000001213077c10 */ /* 0x001fc4000ff7e0ff */
[----:B-1----:R-:W-:-:S05]  /*a270*/  IADD3 R6, P4, PT, R20, UR18, RZ ;  /* 0x0000001214067c10 */ /* 0x002fca000ff9e0ff */
[----:B------:R0:W-:Y:S04]  /*a280*/  STL [R1+0x248], R6 ;  /* 0x0002480601007387 */ /* 0x0001e80000100800 */
[----:B------:R1:W-:Y:S01]  /*a290*/  STL [R1+0x24c], R7 ;  /* 0x00024c0701007387 */ /* 0x0003e20000100800 */
[----:B0-----:R-:W-:Y:S02]  /*a2a0*/  IADD3 R6, P2, PT, R15, UR18, RZ ;  /* 0x000000120f067c10 */ /* 0x001fe4000ff5e0ff */
[----:B-1----:R-:W-:-:S03]  /*a2b0*/  IADD3 R7, P1, PT, R16, UR18, RZ ;  /* 0x0000001210077c10 */ /* 0x002fc6000ff3e0ff */
[----:B------:R0:W-:Y:S01]  /*a2c0*/  STL [R1+0x250], R6 ;  /* 0x0002500601007387 */ /* 0x0001e20000100800 */
[----:B------:R-:W-:Y:S02]  /*a2d0*/  SHF.R.S32.HI R8, RZ, 0x1f, R17 ;  /* 0x0000001fff087819 */ /* 0x000fe40000011411 */
[----:B------:R-:W-:Y:S01]  /*a2e0*/  SHF.R.S32.HI R9, RZ, 0x1f, R16 ;  /* 0x0000001fff097819 */ /* 0x000fe20000011410 */
[----:B------:R1:W-:Y:S01]  /*a2f0*/  STL [R1+0x254], R7 ;  /* 0x0002540701007387 */ /* 0x0003e20000100800 */
[----:B------:R-:W-:Y:S02]  /*a300*/  SHF.R.S32.HI R10, RZ, 0x1f, R15 ;  /* 0x0000001fff0a7819 */ /* 0x000fe4000001140f */
[----:B0-----:R-:W-:Y:S02]  /*a310*/  IADD3 R6, P0, PT, R17, UR18, RZ ;  /* 0x0000001211067c10 */ /* 0x001fe4000ff1e0ff */
[----:B------:R-:W2:Y:S01]  /*a320*/  LDL.LU R17, [R1+0x4] ;  /* 0x0000040001117983 */ /* 0x000ea20000300800 */
[----:B------:R-:W-:-:S02]  /*a330*/  IADD3 R15, P6, PT, R14, UR18, RZ ;  /* 0x000000120e0f7c10 */ /* 0x000fc4000ffde0ff */
[----:B-1----:R-:W-:Y:S01]  /*a340*/  SHF.R.S32.HI R7, RZ, 0x1f, R14 ;  /* 0x0000001fff077819 */ /* 0x002fe2000001140e */
[----:B------:R-:W2:Y:S04]  /*a350*/  LDL.LU R16, [R1+0x10] ;  /* 0x0000100001107983 */ /* 0x000ea80000300800 */
[----:B------:R0:W-:Y:S04]  /*a360*/  STL [R1+0x258], R6 ;  /* 0x0002580601007387 */ /* 0x0001e80000100800 */
[----:B------:R-:W2:Y:S01]  /*a370*/  LDL.LU R14, [R1] ;  /* 0x00000000010e7983 */ /* 0x000ea20000300800 */
[----:B------:R-:W-:-:S03]  /*a380*/  SHF.R.S32.HI R4, RZ, 0x1f, R20 ;  /* 0x0000001fff047819 */ /* 0x000fc60000011414 */
[----:B------:R1:W-:Y:S01]  /*a390*/  STL [R1+0x25c], R15 ;  /* 0x00025c0f01007387 */ /* 0x0003e20000100800 */
[----:B------:R-:W-:Y:S02]  /*a3a0*/  SHF.R.S32.HI R11, RZ, 0x1f, R19 ;  /* 0x0000001fff0b7819 */ /* 0x000fe40000011413 */
[----:B------:R-:W-:Y:S02]  /*a3b0*/  IADD3.X R4, PT, PT, R4, UR19, RZ, P4, !PT ;  /* 0x0000001304047c10 */ /* 0x000fe4000a7fe4ff */
[----:B0-----:R-:W-:Y:S02]  /*a3c0*/  SHF.R.S32.HI R6, RZ, 0x1f, R5 ;  /* 0x0000001fff067819 */ /* 0x001fe40000011405 */
[----:B-----5:R-:W-:Y:S02]  /*a3d0*/  IADD3 R19, P4, PT, R3, UR18, RZ ;  /* 0x0000001203137c10 */ /* 0x020fe4000ff9e0ff */
[----:B-1----:R-:W-:Y:S02]  /*a3e0*/  IADD3 R15, P5, PT, R5, UR18, RZ ;  /* 0x00000012050f7c10 */ /* 0x002fe4000ffbe0ff */
[----:B------:R-:W-:-:S02]  /*a3f0*/  SHF.R.S32.HI R5, RZ, 0x1f, R3 ;  /* 0x0000001fff057819 */ /* 0x000fc40000011403 */
[----:B------:R-:W-:Y:S01]  /*a400*/  IADD3.X R3, PT, PT, R11, UR19, RZ, P3, !PT ;  /* 0x000000130b037c10 */ /* 0x000fe20009ffe4ff */
[----:B------:R0:W-:Y:S01]  /*a410*/  STL [R1+0x260], R15 ;  /* 0x0002600f01007387 */ /* 0x0001e20000100800 */
[----:B----4-:R-:W-:-:S03]  /*a420*/  IADD3 R11, P3, PT, R2, UR18, RZ ;  /* 0x00000012020b7c10 */ /* 0x010fc6000ff7e0ff */
[----:B0-----:R-:W4:Y:S04]  /*a430*/  LDL.LU R15, [R1+0x28] ;  /* 0x00002800010f7983 */ /* 0x001f280000300800 */
[----:B------:R0:W-:Y:S04]  /*a440*/  STL [R1+0x338], R4 ;  /* 0x0003380401007387 */ /* 0x0001e80000100800 */
[----:B------:R1:W-:Y:S01]  /*a450*/  STL [R1+0x264], R19 ;  /* 0x0002641301007387 */ /* 0x0003e20000100800 */
[----:B0-----:R-:W-:Y:S02]  /*a460*/  SHF.R.S32.HI R4, RZ, 0x1f, R2 ;  /* 0x0000001fff047819 */ /* 0x001fe40000011402 */
[----:B------:R-:W-:Y:S01]  /*a470*/  IADD3.X R2, PT, PT, R10, UR19, RZ, P2, !PT ;  /* 0x000000130a027c10 */ /* 0x000fe200097fe4ff */
[----:B-1----:R-:W5:Y:S04]  /*a480*/  LDL.LU R19, [R1+0x2c] ;  /* 0x00002c0001137983 */ /* 0x002f680000300800 */
[----:B------:R-:W-:Y:S04]  /*a490*/  STL [R1+0x33c], R3 ;  /* 0x00033c0301007387 */ /* 0x000fe80000100800 */
[----:B------:R3:W-:Y:S04]  /*a4a0*/  STL [R1+0x268], R11 ;  /* 0x0002680b01007387 */ /* 0x0007e80000100800 */
[----:B------:R-:W4:Y:S04]  /*a4b0*/  LDL.LU R10, [R1+0x18] ;  /* 0x00001800010a7983 */ /* 0x000f280000300800 */
[----:B------:R-:W5:Y:S01]  /*a4c0*/  LDL.LU R20, [R1+0x30] ;  /* 0x0000300001147983 */ /* 0x000f620000300800 */
[----:B---3--:R-:W-:-:S03]  /*a4d0*/  IADD3 R11, P2, PT, R0, UR18, RZ ;  /* 0x00000012000b7c10 */ /* 0x008fc6000ff5e0ff */
[----:B------:R-:W-:Y:S04]  /*a4e0*/  STL [R1+0x340], R2 ;  /* 0x0003400201007387 */ /* 0x000fe80000100800 */
[----:B------:R0:W-:Y:S04]  /*a4f0*/  STL [R1+0x26c], R11 ;  /* 0x00026c0b01007387 */ /* 0x0001e80000100800 */
[----:B------:R-:W3:Y:S01]  /*a500*/  LDL.LU R22, [R1+0x60] ;  /* 0x0000600001167983 */ /* 0x000ee20000300800 */
[----:B------:R-:W-:Y:S02]  /*a510*/  SHF.R.S32.HI R3, RZ, 0x1f, R0 ;  /* 0x0000001fff037819 */ /* 0x000fe40000011400 */
[----:B------:R-:W-:-:S02]  /*a520*/  IADD3.X R0, PT, PT, R9, UR19, RZ, P1, !PT ;  /* 0x0000001309007c10 */ /* 0x000fc40008ffe4ff */
[----:B------:R-:W-:Y:S02]  /*a530*/  IADD3 R9, P1, PT, R21, UR18, RZ ;  /* 0x0000001215097c10 */ /* 0x000fe4000ff3e0ff */
[----:B------:R-:W-:Y:S01]  /*a540*/  IADD3.X R8, PT, PT, R8, UR19, RZ, P0, !PT ;  /* 0x0000001308087c10 */ /* 0x000fe200087fe4ff */
[----:B------:R-:W-:Y:S04]  /*a550*/  STL [R1+0x344], R0 ;  /* 0x0003440001007387 */ /* 0x000fe80000100800 */
[----:B------:R-:W-:Y:S04]  /*a560*/  STL [R1+0x270], R9 ;  /* 0x0002700901007387 */ /* 0x000fe80000100800 */
[----:B0-----:R-:W3:Y:S01]  /*a570*/  LDL.LU R11, [R1+0x64] ;  /* 0x00006400010b7983 */ /* 0x001ee20000300800 */
[----:B------:R-:W-:-:S03]  /*a580*/  IADD3.X R7, PT, PT, R7, UR19, RZ, P6, !PT ;  /* 0x0000001307077c10 */ /* 0x000fc6000b7fe4ff */
[----:B------:R2:W-:Y:S01]  /*a590*/  STL [R1+0x348], R8 ;  /* 0x0003480801007387 */ /* 0x0005e20000100800 */
[----:B------:R-:W-:Y:S02]  /*a5a0*/  IADD3.X R6, PT, PT, R6, UR19, RZ, P5, !PT ;  /* 0x0000001306067c10 */ /* 0x000fe4000affe4ff */
[----:B------:R-:W-:Y:S02]  /*a5b0*/  IADD3.X R5, PT, PT, R5, UR19, RZ, P4, !PT ;  /* 0x0000001305057c10 */ /* 0x000fe4000a7fe4ff */
[----:B------:R-:W-:Y:S02]  /*a5c0*/  IADD3.X R4, PT, PT, R4, UR19, RZ, P3, !PT ;  /* 0x0000001304047c10 */ /* 0x000fe40009ffe4ff */
[----:B------:R-:W-:Y:S02]  /*a5d0*/  IADD3.X R3, PT, PT, R3, UR19, RZ, P2, !PT ;  /* 0x0000001303037c10 */ /* 0x000fe400097fe4ff */
[----:B------:R-:W-:-:S04]  /*a5e0*/  SHF.R.S32.HI R2, RZ, 0x1f, R21 ;  /* 0x0000001fff027819 */ /* 0x000fc80000011415 */
[----:B------:R-:W-:Y:S02]  /*a5f0*/  IADD3.X R2, PT, PT, R2, UR19, RZ, P1, !PT ;  /* 0x0000001302027c10 */ /* 0x000fe40008ffe4ff */
[----:B--2---:R-:W-:Y:S02]  /*a600*/  SHF.R.S32.HI R8, RZ, 0x1f, R17 ;  /* 0x0000001fff087819 */ /* 0x004fe40000011411 */
[----:B------:R-:W-:Y:S02]  /*a610*/  IADD3 R9, P0, PT, R14, UR18, RZ ;  /* 0x000000120e097c10 */ /* 0x000fe4000ff1e0ff */
[----:B------:R-:W-:-:S03]  /*a620*/  SHF.R.S32.HI R0, RZ, 0x1f, R14 ;  /* 0x0000001fff007819 */ /* 0x000fc6000001140e */
[----:B------:R0:W-:Y:S04]  /*a630*/  STL [R1+0x274], R9 ;  /* 0x0002740901007387 */ /* 0x0001e80000100800 */
[----:B------:R-:W2:Y:S04]  /*a640*/  LDL.LU R14, [R1+0x68] ;  /* 0x00006800010e7983 */ /* 0x000ea80000300800 */
[----:B------:R1:W-:Y:S01]  /*a650*/  STL [R1+0x34c], R7 ;  /* 0x00034c0701007387 */ /* 0x0003e20000100800 */
[----:B0-----:R-:W-:-:S03]  /*a660*/  IADD3 R9, P6, PT, R17, UR18, RZ ;  /* 0x0000001211097c10 */ /* 0x001fc6000ffde0ff */
[----:B------:R-:W2:Y:S04]  /*a670*/  LDL.LU R17, [R1+0x6c] ;  /* 0x00006c0001117983 */ /* 0x000ea80000300800 */
[----:B------:R0:W-:Y:S01]  /*a680*/  STL [R1+0x278], R9 ;  /* 0x0002780901007387 */ /* 0x0001e20000100800 */
[----:B-1----:R-:W-:Y:S02]  /*a690*/  SHF.R.S32.HI R7, RZ, 0x1f, R16 ;  /* 0x0000001fff077819 */ /* 0x002fe40000011410 */
[----:B0-----:R-:W-:Y:S02]  /*a6a0*/  IADD3 R9, P5, PT, R16, UR18, RZ ;  /* 0x0000001210097c10 */ /* 0x001fe4000ffbe0ff */
[----:B------:R-:W2:Y:S04]  /*a6b0*/  LDL.LU R16, [R1+0x74] ;  /* 0x0000740001107983 */ /* 0x000ea80000300800 */
[----:B------:R4:W-:Y:S04]  /*a6c0*/  STL [R1+0x350], R6 ;  /* 0x0003500601007387 */ /* 0x0009e80000100800 */
[----:B------:R0:W-:Y:S01]  /*a6d0*/  STL [R1+0x27c], R9 ;  /* 0x00027c0901007387 */ /* 0x0001e20000100800 */
[----:B----4-:R-:W-:-:S02]  /*a6e0*/  SHF.R.S32.HI R6, RZ, 0x1f, R10 ;  /* 0x0000001fff067819 */ /* 0x010fc4000001140a */
[----:B0-----:R-:W-:Y:S02]  /*a6f0*/  IADD3 R9, P4, PT, R10, UR18, RZ ;  /* 0x000000120a097c10 */ /* 0x001fe4000ff9e0ff */
[----:B------:R-:W4:Y:S04]  /*a700*/  LDL.LU R10, [R1+0x78] ;  /* 0x00007800010a7983 */ /* 0x000f280000300800 */
[----:B------:R0:W-:Y:S04]  /*a710*/  STL [R1+0x354], R5 ;  /* 0x0003540501007387 */ /* 0x0001e80000100800 */
[----:B------:R1:W-:Y:S01]  /*a720*/  STL [R1+0x280], R9 ;  /* 0x0002800901007387 */ /* 0x0003e20000100800 */
[----:B0-----:R-:W-:-:S02]  /*a730*/  SHF.R.S32.HI R5, RZ, 0x1f, R15 ;  /* 0x0000001fff057819 */ /* 0x001fc4000001140f */
[----:B-1----:R-:W-:Y:S02]  /*a740*/  IADD3 R9, P3, PT, R15, UR18, RZ ;  /* 0x000000120f097c10 */ /* 0x002fe4000ff7e0ff */
[----:B------:R-:W4:Y:S04]  /*a750*/  LDL.LU R15, [R1+0x7c] ;  /* 0x00007c00010f7983 */ /* 0x000f280000300800 */
[----:B------:R5:W-:Y:S04]  /*a760*/  STL [R1+0x358], R4 ;  /* 0x0003580401007387 */ /* 0x000be80000100800 */
[----:B------:R0:W-:Y:S01]  /*a770*/  STL [R1+0x284], R9 ;  /* 0x0002840901007387 */ /* 0x0001e20000100800 */
[----:B-----5:R-:W-:-:S02]  /*a780*/  SHF.R.S32.HI R4, RZ, 0x1f, R19 ;  /* 0x0000001fff047819 */ /* 0x020fc40000011413 */
[----:B0-----:R-:W-:Y:S02]  /*a790*/  IADD3 R9, P2, PT, R19, UR18, RZ ;  /* 0x0000001213097c10 */ /* 0x001fe4000ff5e0ff */
[----:B------:R-:W5:Y:S04]  /*a7a0*/  LDL.LU R19, [R1+0x80] ;  /* 0x0000800001137983 */ /* 0x000f680000300800 */
[----:B------:R0:W-:Y:S04]  /*a7b0*/  STL [R1+0x35c], R3 ;  /* 0x00035c0301007387 */ /* 0x0001e80000100800 */
[----:B------:R1:W-:Y:S01]  /*a7c0*/  STL [R1+0x288], R9 ;  /* 0x0002880901007387 */ /* 0x0003e20000100800 */
[----:B------:R-:W-:-:S02]  /*a7d0*/  IADD3.X R0, PT, PT, R0, UR19, RZ, P0, !PT ;  /* 0x0000001300007c10 */ /* 0x000fc400087fe4ff */
[----:B0-----:R-:W-:Y:S02]  /*a7e0*/  SHF.R.S32.HI R3, RZ, 0x1f, R20 ;  /* 0x0000001fff037819 */ /* 0x001fe40000011414 */
[----:B-1----:R-:W-:Y:S02]  /*a7f0*/  IADD3 R9, P1, PT, R20, UR18, RZ ;  /* 0x0000001214097c10 */ /* 0x002fe4000ff3e0ff */
[----:B------:R-:W5:Y:S04]  /*a800*/  LDL.LU R20, [R1+0x84] ;  /* 0x0000840001147983 */ /* 0x000f680000300800 */
[----:B------:R3:W-:Y:S04]  /*a810*/  STL [R1+0x670], R2 ;  /* 0x0006700201007387 */ /* 0x0007e80000100800 */
[----:B------:R0:W-:Y:S01]  /*a820*/  STL [R1+0x28c], R9 ;  /* 0x00028c0901007387 */ /* 0x0001e20000100800 */
[----:B---3--:R-:W-:-:S02]  /*a830*/  SHF.R.S32.HI R2, RZ, 0x1f, R22 ;  /* 0x0000001fff027819 */ /* 0x008fc40000011416 */
[----:B0-----:R-:W-:Y:S02]  /*a840*/  IADD3 R9, P0, PT, R22, UR18, RZ ;  /* 0x0000001216097c10 */ /* 0x001fe4000ff1e0ff */
[----:B------:R-:W3:Y:S01]  /*a850*/  LDL.LU R22, [R1+0x88] ;  /* 0x0000880001167983 */ /* 0x000ee20000300800 */
[----:B------:R-:W-:-:S03]  /*a860*/  IADD3.X R8, PT, PT, R8, UR19, RZ, P6, !PT ;  /* 0x0000001308087c10 */ /* 0x000fc6000b7fe4ff */
[----:B------:R0:W-:Y:S04]  /*a870*/  STL [R1+0x360], R0 ;  /* 0x0003600001007387 */ /* 0x0001e80000100800 */
[----:B------:R1:W-:Y:S01]  /*a880*/  STL [R1+0x290], R9 ;  /* 0x0002900901007387 */ /* 0x0003e20000100800 */
[----:B------:R-:W-:Y:S02]  /*a890*/  IADD3.X R21, PT, PT, R7, UR19, RZ, P5, !PT ;  /* 0x0000001307157c10 */ /* 0x000fe4000affe4ff */
[----:B0-----:R-:W-:Y:S02]  /*a8a0*/  SHF.R.S32.HI R0, RZ, 0x1f, R11 ;  /* 0x0000001fff007819 */ /* 0x001fe4000001140b */
[----:B-1----:R-:W-:Y:S02]  /*a8b0*/  IADD3 R9, P6, PT, R11, UR18, RZ ;  /* 0x000000120b097c10 */ /* 0x002fe4000ffde0ff */
[----:B------:R-:W3:Y:S04]  /*a8c0*/  LDL.LU R11, [R1+0x90] ;  /* 0x00009000010b7983 */ /* 0x000ee80000300800 */
[----:B------:R-:W-:Y:S04]  /*a8d0*/  STL [R1+0x364], R8 ;  /* 0x0003640801007387 */ /* 0x000fe80000100800 */
[----:B------:R2:W-:Y:S01]  /*a8e0*/  STL [R1+0x294], R9 ;  /* 0x0002940901007387 */ /* 0x0005e20000100800 */
[----:B------:R-:W-:-:S03]  /*a8f0*/  IADD3.X R6, PT, PT, R6, UR19, RZ, P4, !PT ;  /* 0x0000001306067c10 */ /* 0x000fc6000a7fe4ff */
[----:B------:R-:W-:Y:S01]  /*a900*/  STL [R1+0x368], R21 ;  /* 0x0003681501007387 */ /* 0x000fe20000100800 */
[----:B------:R-:W-:Y:S02]  /*a910*/  IADD3.X R5, PT, PT, R5, UR19, RZ, P3, !PT ;  /* 0x0000001305057c10 */ /* 0x000fe40009ffe4ff */
[----:B------:R-:W-:Y:S02]  /*a920*/  IADD3.X R4, PT, PT, R4, UR19, RZ, P2, !PT ;  /* 0x0000001304047c10 */ /* 0x000fe400097fe4ff */
[----:B------:R-:W-:Y:S02]  /*a930*/  IADD3.X R3, PT, PT, R3, UR19, RZ, P1, !PT ;  /* 0x0000001303037c10 */ /* 0x000fe40008ffe4ff */
[----:B------:R-:W-:Y:S02]  /*a940*/  IADD3.X R2, PT, PT, R2, UR19, RZ, P0, !PT ;  /* 0x0000001302027c10 */ /* 0x000fe400087fe4ff */
[----:B------:R-:W-:Y:S02]  /*a950*/  IADD3.X R0, PT, PT, R0, UR19, RZ, P6, !PT ;  /* 0x0000001300007c10 */ /* 0x000fe4000b7fe4ff */
[----:B--2---:R-:W-:-:S02]  /*a960*/  IADD3 R9, P5, PT, R14, UR18, RZ ;  /* 0x000000120e097c10 */ /* 0x004fc4000ffbe0ff */
[----:B------:R-:W-:-:S03]  /*a970*/  SHF.R.S32.HI R8, RZ, 0x1f, R14 ;  /* 0x0000001fff087819 */ /* 0x000fc6000001140e */
[----:B------:R0:W-:Y:S04]  /*a980*/  STL [R1+0x298], R9 ;  /* 0x0002980901007387 */ /* 0x0001e80000100800 */
[----:B------:R-:W2:Y:S01]  /*a990*/  LDL.LU R14, [R1+0x94] ;  /* 0x00009400010e7983 */ /* 0x000ea20000300800 */
[----:B------:R-:W-:Y:S02]  /*a9a0*/  SHF.R.S32.HI R7, RZ, 0x1f, R17 ;  /* 0x0000001fff077819 */ /* 0x000fe40000011411 */
[----:B0-----:R-:W-:Y:S01]  /*a9b0*/  IADD3 R9, P4, PT, R17, UR18, RZ ;  /* 0x0000001211097c10 */ /* 0x001fe2000ff9e0ff */
[----:B------:R-:W-:Y:S04]  /*a9c0*/  STL [R1+0x36c], R6 ;  /* 0x00036c0601007387 */ /* 0x000fe80000100800 */
[----:B------:R0:W-:Y:S04]  /*a9d0*/  STL [R1+0x29c], R9 ;  /* 0x00029c0901007387 */ /* 0x0001e80000100800 */
[----:B------:R-:W2:Y:S01]  /*a9e0*/  LDL.LU R17, [R1+0x98] ;  /* 0x0000980001117983 */ /* 0x000ea20000300800 */
[----:B0-----:R-:W-:-:S03]  /*a9f0*/  IADD3 R9, P3, PT, R16, UR18, RZ ;  /* 0x0000001210097c10 */ /* 0x001fc6000ff7e0ff */
[----:B------:R-:W-:Y:S01]  /*aa00*/  STL [R1+0x370], R5 ;  /* 0x0003700501007387 */ /* 0x000fe20000100800 */
[----:B------:R-:W-:-:S03]  /*aa10*/  SHF.R.S32.HI R6, RZ, 0x1f, R16 ;  /* 0x0000001fff067819 */ /* 0x000fc60000011410 */
[----:B------:R4:W-:Y:S04]  /*aa20*/  STL [R1+0x2a0], R9 ;  /* 0x0002a00901007387 */ /* 0x0009e80000100800 */
[----:B------:R-:W2:Y:S04]  /*aa30*/  LDL.LU R16, [R1+0x9c] ;  /* 0x00009c0001107983 */ /* 0x000ea80000300800 */
[----:B------:R-:W-:Y:S01]  /*aa40*/  STL [R1+0x374], R4 ;  /* 0x0003740401007387 */ /* 0x000fe20000100800 */
[----:B----4-:R-:W-:Y:S02]  /*aa50*/  IADD3 R9, P2, PT, R10, UR18, RZ ;  /* 0x000000120a097c10 */ /* 0x010fe4000ff5e0ff */
[----:B------:R-:W-:-:S03]  /*aa60*/  SHF.R.S32.HI R5, RZ, 0x1f, R10 ;  /* 0x0000001fff057819 */ /* 0x000fc6000001140a */
[----:B------:R0:W-:Y:S04]  /*aa70*/  STL [R1+0x2a4], R9 ;  /* 0x0002a40901007387 */ /* 0x0001e80000100800 */
[----:B------:R-:W4:Y:S04]  /*aa80*/  LDL.LU R10, [R1+0xa0] ;  /* 0x0000a000010a7983 */ /* 0x000f280000300800 */
[----:B------:R-:W-:Y:S01]  /*aa90*/  STL [R1+0x378], R3 ;  /* 0x0003780301007387 */ /* 0x000fe20000100800 */
[----:B0-----:R-:W-:Y:S02]  /*aaa0*/  IADD3 R9, P1, PT, R15, UR18, RZ ;  /* 0x000000120f097c10 */ /* 0x001fe4000ff3e0ff */
[----:B------:R-:W-:-:S03]  /*aab0*/  SHF.R.S32.HI R4, RZ, 0x1f, R15 ;  /* 0x0000001fff047819 */ /* 0x000fc6000001140f */
[----:B------:R5:W-:Y:S04]  /*aac0*/  STL [R1+0x2a8], R9 ;  /* 0x0002a80901007387 */ /* 0x000be80000100800 */
[----:B------:R-:W4:Y:S04]  /*aad0*/  LDL.LU R15, [R1+0xa4] ;  /* 0x0000a400010f7983 */ /* 0x000f280000300800 */
[----:B------:R-:W-:Y:S01]  /*aae0*/  STL [R1+0x37c], R2 ;  /* 0x00037c0201007387 */ /* 0x000fe20000100800 */
[----:B-----5:R-:W-:Y:S02]  /*aaf0*/  IADD3 R9, P0, PT, R19, UR18, RZ ;  /* 0x0000001213097c10 */ /* 0x020fe4000ff1e0ff */
[----:B------:R-:W-:-:S03]  /*ab00*/  SHF.R.S32.HI R3, RZ, 0x1f, R19 ;  /* 0x0000001fff037819 */ /* 0x000fc60000011413 */
[----:B------:R0:W-:Y:S04]  /*ab10*/  STL [R1+0x2ac], R9 ;  /* 0x0002ac0901007387 */ /* 0x0001e80000100800 */
[----:B------:R-:W5:Y:S01]  /*ab20*/  LDL.LU R19, [R1+0xac] ;  /* 0x0000ac0001137983 */ /* 0x000f620000300800 */
[----:B------:R-:W-:-:S03]  /*ab30*/  IADD3.X R8, PT, PT, R8, UR19, RZ, P5, !PT ;  /* 0x0000001308087c10 */ /* 0x000fc6000affe4ff */
[----:B------:R-:W-:Y:S01]  /*ab40*/  STL [R1+0x380], R0 ;  /* 0x0003800001007387 */ /* 0x000fe20000100800 */
[----:B0-----:R-:W-:Y:S02]  /*ab50*/  IADD3 R9, P6, PT, R20, UR18, RZ ;  /* 0x0000001214097c10 */ /* 0x001fe4000ffde0ff */
[----:B------:R-:W-:-:S03]  /*ab60*/  SHF.R.S32.HI R2, RZ, 0x1f, R20 ;  /* 0x0000001fff027819 */ /* 0x000fc60000011414 */
[----:B------:R3:W-:Y:S04]  /*ab70*/  STL [R1+0x2b0], R9 ;  /* 0x0002b00901007387 */ /* 0x0007e80000100800 */
[----:B------:R-:W5:Y:S04]  /*ab80*/  LDL.LU R20, [R1+0x114] ;  /* 0x0001140001147983 */ /* 0x000f680000300800 */
[----:B------:R0:W-:Y:S01]  /*ab90*/  STL [R1+0x384], R8 ;  /* 0x0003840801007387 */ /* 0x0001e20000100800 */
[----:B---3--:R-:W-:Y:S02]  /*aba0*/  IADD3 R9, P5, PT, R22, UR18, RZ ;  /* 0x0000001216097c10 */ /* 0x008fe4000ffbe0ff */
[----:B------:R-:W-:-:S03]  /*abb0*/  SHF.R.S32.HI R0, RZ, 0x1f, R22 ;  /* 0x0000001fff007819 */ /* 0x000fc60000011416 */
[----:B------:R1:W-:Y:S04]  /*abc0*/  STL [R1+0x2b4], R9 ;  /* 0x0002b40901007387 */ /* 0x0003e80000100800 */
[----:B------:R-:W3:Y:S01]  /*abd0*/  LDL.LU R22, [R1+0x12c] ;  /* 0x00012c0001167983 */ /* 0x000ee20000300800 */
[----:B------:R-:W-:-:S05]  /*abe0*/  IADD3.X R7, PT, PT, R7, UR19, RZ, P4, !PT ;  /* 0x0000001307077c10 */ /* 0x000fca000a7fe4ff */
[----:B------:R2:W-:Y:S01]  /*abf0*/  STL [R1+0x388], R7 ;  /* 0x0003880701007387 */ /* 0x0005e20000100800 */
[----:B0-----:R-:W-:Y:S02]  /*ac00*/  SHF.R.S32.HI R8, RZ, 0x1f, R11 ;  /* 0x0000001fff087819 */ /* 0x001fe4000001140b */
[----:B-1----:R-:W-:Y:S02]  /*ac10*/  IADD3 R9, P4, PT, R11, UR18, RZ ;  /* 0x000000120b097c10 */ /* 0x002fe4000ff9e0ff */
[----:B------:R-:W3:Y:S01]  /*ac20*/  LDL.LU R11, [R1+0x138] ;  /* 0x00013800010b7983 */ /* 0x000ee20000300800 */
[----:B------:R-:W-:-:S03]  /*ac30*/  IADD3.X R6, PT, PT, R6, UR19, RZ, P3, !PT ;  /* 0x0000001306067c10 */ /* 0x000fc60009ffe4ff */
[----:B------:R0:W-:Y:S01]  /*ac40*/  STL [R1+0x2b8], R9 ;  /* 0x0002b80901007387 */ /* 0x0001e20000100800 */
[----:B------:R-:W-:Y:S02]  /*ac50*/  IADD3.X R5, PT, PT, R5, UR19, RZ, P2, !PT ;  /* 0x0000001305057c10 */ /* 0x000fe400097fe4ff */
[----:B------:R-:W-:Y:S02]  /*ac60*/  IADD3.X R4, PT, PT, R4, UR19, RZ, P1, !PT ;  /* 0x0000001304047c10 */ /* 0x000fe40008ffe4ff */
[----:B------:R-:W-:Y:S02]  /*ac70*/  IADD3.X R3, PT, PT, R3, UR19, RZ, P0, !PT ;  /* 0x0000001303037c10 */ /* 0x000fe400087fe4ff */
[----:B------:R-:W-:Y:S02]  /*ac80*/  IADD3.X R2, PT, PT, R2, UR19, RZ, P6, !PT ;  /* 0x0000001302027c10 */ /* 0x000fe4000b7fe4ff */
[----:B------:R-:W-:Y:S02]  /*ac90*/  IADD3.X R0, PT, PT, R0, UR19, RZ, P5, !PT ;  /* 0x0000001300007c10 */ /* 0x000fe4000affe4ff */
[----:B------:R-:W-:-:S02]  /*aca0*/  IADD3.X R8, PT, PT, R8, UR19, RZ, P4, !PT ;  /* 0x0000001308087c10 */ /* 0x000fc4000a7fe4ff */
[----:B--2---:R-:W-:Y:S02]  /*acb0*/  SHF.R.S32.HI R7, RZ, 0x1f, R14 ;  /* 0x0000001fff077819 */ /* 0x004fe4000001140e */
[----:B0-----:R-:W-:Y:S02]  /*acc0*/  IADD3 R9, P3, PT, R14, UR18, RZ ;  /* 0x000000120e097c10 */ /* 0x001fe4000ff7e0ff */
[----:B------:R-:W2:Y:S04]  /*acd0*/  LDL.LU R14, [R1+0x13c] ;  /* 0x00013c00010e7983 */ /* 0x000ea80000300800 */
[----:B------:R0:W-:Y:S04]  /*ace0*/  STL [R1+0x38c], R6 ;  /* 0x00038c0601007387 */ /* 0x0001e80000100800 */
[----:B------:R1:W-:Y:S01]  /*acf0*/  STL [R1+0x2bc], R9 ;  /* 0x0002bc0901007387 */ /* 0x0003e20000100800 */
[----:B0-----:R-:W-:-:S02]  /*ad00*/  SHF.R.S32.HI R6, RZ, 0x1f, R17 ;  /* 0x0000001fff067819 */ /* 0x001fc40000011411 */
[----:B-1----:R-:W-:Y:S02]  /*ad10*/  IADD3 R9, P2, PT, R17, UR18, RZ ;  /* 0x0000001211097c10 */ /* 0x002fe4000ff5e0ff */
        /* <DEDUP_REMOVED lines=27> */
[----:B------:R-:W-:Y:S04]  /*aed0*/  STL [R1+0x3a4], R8 ;  /* 0x0003a40801007387 */ /* 0x000fe80000100800 */
[----:B------:R3:W-:Y:S04]  /*aee0*/  STL [R1+0x2d4], R9 ;  /* 0x0002d40901007387 */ /* 0x0007e80000100800 */
[----:B------:R-:W-:Y:S01]  /*aef0*/  STL [R1+0x3a8], R21 ;  /* 0x0003a81501007387 */ /* 0x000fe20000100800 */
[----:B---3--:R-:W-:-:S02]  /*af00*/  IADD3 R9, P3, PT, R22, UR18, RZ ;  /* 0x0000001216097c10 */ /* 0x008fc4000ff7e0ff */
[----:B------:R-:W-:-:S03]  /*af10*/  SHF.R.S32.HI R8, RZ, 0x1f, R22 ;  /* 0x0000001fff087819 */ /* 0x000fc60000011416 */
[----:B------:R0:W-:Y:S04]  /*af20*/  STL [R1+0x2d8], R9 ;  /* 0x0002d80901007387 */ /* 0x0001e80000100800 */
[----:B------:R-:W3:Y:S01]  /*af30*/  LDL.LU R22, [R1+0x184] ;  /* 0x0001840001167983 */ /* 0x000ee20000300800 */
[----:B------:R-:W-:Y:S02]  /*af40*/  IADD3.X R6, PT, PT, R6, UR19, RZ, P2, !PT ;  /* 0x0000001306067c10 */ /* 0x000fe400097fe4ff */
[----:B0-----:R-:W-:-:S03]  /*af50*/  IADD3 R9, P2, PT, R11, UR18, RZ ;  /* 0x000000120b097c10 */ /* 0x001fc6000ff5e0ff */
[----:B------:R-:W-:Y:S01]  /*af60*/  STL [R1+0x3ac], R6 ;  /* 0x0003ac0601007387 */ /* 0x000fe20000100800 */
[----:B------:R-:W-:-:S03]  /*af70*/  SHF.R.S32.HI R7, RZ, 0x1f, R11 ;  /* 0x0000001fff077819 */ /* 0x000fc6000001140b */
[----:B------:R2:W-:Y:S01]  /*af80*/  STL [R1+0x2dc], R9 ;  /* 0x0002dc0901007387 */ /* 0x0005e20000100800 */
[----:B------:R-:W-:-:S03]  /*af90*/  IADD3.X R5, PT, PT, R5, UR19, RZ, P1, !PT ;  /* 0x0000001305057c10 */ /* 0x000fc60008ffe4ff */
[----:B------:R-:W3:Y:S01]  /*afa0*/  LDL.LU R11, [R1+0x180] ;  /* 0x00018000010b7983 */ /* 0x000ee20000300800 */
        /* <DEDUP_REMOVED lines=10> */
[----:B------:R-:W2:Y:S04]  /*b050*/  LDL.LU R14, [R1+0x17c] ;  /* 0x00017c00010e7983 */ /* 0x000ea80000300800 */
[----:B------:R-:W-:Y:S01]  /*b060*/  STL [R1+0x3b4], R4 ;  /* 0x0003b40401007387 */ /* 0x000fe20000100800 */
[----:B0-----:R-:W-:Y:S02]  /*b070*/  IADD3 R9, P0, PT, R17, UR18, RZ ;  /* 0x0000001211097c10 */ /* 0x001fe4000ff1e0ff */
        /* <DEDUP_REMOVED lines=18> */
[----:B------:R0:W-:Y:S01]  /*b1a0*/  STL [R1+0x3c4], R8 ;  /* 0x0003c40801007387 */ /* 0x0001e20000100800 */
[----:B-----5:R-:W-:Y:S02]  /*b1b0*/  IADD3 R9, P3, PT, R19, UR18, RZ ;  /* 0x0000001213097c10 */ /* 0x020fe4000ff7e0ff */
[----:B------:R-:W-:-:S03]  /*b1c0*/  SHF.R.S32.HI R0, RZ, 0x1f, R19 ;  /* 0x0000001fff007819 */ /* 0x000fc60000011413 */
[----:B------:R1:W-:Y:S04]  /*b1d0*/  STL [R1+0x2f4], R9 ;  /* 0x0002f40901007387 */ /* 0x0003e80000100800 */
[----:B------:R-:W5:Y:S04]  /*b1e0*/  LDL.LU R19, [R1+0x154] ;  /* 0x0001540001137983 */ /* 0x000f680000300800 */
[----:B------:R3:W-:Y:S01]  /*b1f0*/  STL [R1+0x3c8], R7 ;  /* 0x0003c80701007387 */ /* 0x0007e20000100800 */
[----:B------:R-:W-:Y:S02]  /*b200*/  IADD3.X R6, PT, PT, R6, UR19, RZ, P1, !PT ;  /* 0x0000001306067c10 */ /* 0x000fe40008ffe4ff */
[----:B0-----:R-:W-:-:S02]  /*b210*/  SHF.R.S32.HI R8, RZ, 0x1f, R20 ;  /* 0x0000001fff087819 */ /* 0x001fc40000011414 */
[----:B-1----:R-:W-:Y:S02]  /*b220*/  IADD3 R9, P2, PT, R20, UR18, RZ ;  /* 0x0000001214097c10 */ /* 0x002fe4000ff5e0ff */
[----:B------:R-:W5:Y:S04]  /*b230*/  LDL.LU R20, [R1+0x150] ;  /* 0x0001500001147983 */ /* 0x000f680000300800 */
[----:B------:R0:W-:Y:S01]  /*b240*/  STL [R1+0x2f8], R9 ;  /* 0x0002f80901007387 */ /* 0x0001e20000100800 */
[----:B---3--:R-:W-:Y:S02]  /*b250*/  SHF.R.S32.HI R7, RZ, 0x1f, R22 ;  /* 0x0000001fff077819 */ /* 0x008fe40000011416 */
[----:B0-----:R-:W-:Y:S02]  /*b260*/  IADD3 R9, P1, PT, R22, UR18, RZ ;  /* 0x0000001216097c10 */ /* 0x001fe4000ff3e0ff */
[----:B------:R-:W3:Y:S01]  /*b270*/  LDL.LU R22, [R1+0x14c] ;  /* 0x00014c0001167983 */ /* 0x000ee20000300800 */
[----:B------:R-:W-:-:S03]  /*b280*/  IADD3.X R5, PT, PT, R5, UR19, RZ, P0, !PT ;  /* 0x0000001305057c10 */ /* 0x000fc600087fe4ff */
[----:B------:R0:W-:Y:S04]  /*b290*/  STL [R1+0x3cc], R6 ;  /* 0x0003cc0601007387 */ /* 0x0001e80000100800 */
[----:B------:R1:W-:Y:S01]  /*b2a0*/  STL [R1+0x2fc], R9 ;  /* 0x0002fc0901007387 */ /* 0x0003e20000100800 */
[----:B0-----:R-:W-:Y:S02]  /*b2b0*/  SHF.R.S32.HI R6, RZ, 0x1f, R11 ;  /* 0x0000001fff067819 */ /* 0x001fe4000001140b */
[----:B-1----:R-:W-:Y:S02]  /*b2c0*/  IADD3 R9, P0, PT, R11, UR18, RZ ;  /* 0x000000120b097c10 */ /* 0x002fe4000ff1e0ff */
[----:B------:R-:W3:Y:S01]  /*b2d0*/  LDL.LU R11, [R1+0x148] ;  /* 0x00014800010b7983 */ /* 0x000ee20000300800 */
[----:B------:R-:W-:-:S03]  /*b2e0*/  IADD3.X R4, PT, PT, R4, UR19, RZ, P6, !PT ;  /* 0x0000001304047c10 */ /* 0x000fc6000b7fe4ff */
[----:B------:R2:W-:Y:S04]  /*b2f0*/  STL [R1+0x3d0], R5 ;  /* 0x0003d00501007387 */ /* 0x0005e80000100800 */
[----:B------:R0:W-:Y:S01]  /*b300*/  STL [R1+0x300], R9 ;  /* 0x0003000901007387 */ /* 0x0001e20000100800 */
[----:B------:R-:W-:Y:S02]  /*b310*/  IADD3.X R3, PT, PT, R3, UR19, RZ, P5, !PT ;  /* 0x0000001303037c10 */ /* 0x000fe4000affe4ff */
[----:B------:R-:W-:Y:S02]  /*b320*/  IADD3.X R2, PT, PT, R2, UR19, RZ, P4, !PT ;  /* 0x0000001302027c10 */ /* 0x000fe4000a7fe4ff */
[----:B------:R-:W-:Y:S02]  /*b330*/  IADD3.X R0, PT, PT, R0, UR19, RZ, P3, !PT ;  /* 0x0000001300007c10 */ /* 0x000fe40009ffe4ff */
[----:B------:R-:W-:-:S02]  /*b340*/  IADD3.X R8, PT, PT, R8, UR19, RZ, P2, !PT ;  /* 0x0000001308087c10 */ /* 0x000fc400097fe4ff */
[----:B------:R-:W-:Y:S02]  /*b350*/  IADD3.X R21, PT, PT, R7, UR19, RZ, P1, !PT ;  /* 0x0000001307157c10 */ /* 0x000fe40008ffe4ff */
[----:B------:R-:W-:Y:S02]  /*b360*/  IADD3.X R6, PT, PT, R6, UR19, RZ, P0, !PT ;  /* 0x0000001306067c10 */ /* 0x000fe400087fe4ff */
        /* <DEDUP_REMOVED lines=23> */
[----:B------:R-:W-:Y:S04]  /*b4e0*/  STL [R1+0x3f0], R8 ;  /* 0x0003f00801007387 */ /* 0x000fe80000100800 */
[----:B------:R5:W-:Y:S04]  /*b4f0*/  STL [R1+0x314], R9 ;  /* 0x0003140901007387 */ /* 0x000be80000100800 */
[----:B------:R-:W-:Y:S01]  /*b500*/  STL [R1+0x3f4], R21 ;  /* 0x0003f41501007387 */ /* 0x000fe20000100800 */
[----:B-----5:R-:W-:-:S02]  /*b510*/  IADD3 R9, P1, PT, R19, UR18, RZ ;  /* 0x0000001213097c10 */ /* 0x020fc4000ff3e0ff */
[----:B------:R-:W-:-:S03]  /*b520*/  SHF.R.S32.HI R8, RZ, 0x1f, R19 ;  /* 0x0000001fff087819 */ /* 0x000fc60000011413 */
[----:B------:R0:W-:Y:S04]  /*b530*/  STL [R1+0x414], R9 ;  /* 0x0004140901007387 */ /* 0x0001e80000100800 */
[----:B------:R-:W5:Y:S01]  /*b540*/  LDL.LU R19, [R1+0x120] ;  /* 0x0001200001137983 */ /* 0x000f620000300800 */
[----:B0-----:R-:W-:-:S03]  /*b550*/  IADD3 R9, P0, PT, R20, UR18, RZ ;  /* 0x0000001214097c10 */ /* 0x001fc6000ff1e0ff */
[----:B------:R-:W-:Y:S01]  /*b560*/  STL [R1+0x3f8], R6 ;  /* 0x0003f80601007387 */ /* 0x000fe20000100800 */
[----:B------:R-:W-:Y:S02]  /*b570*/  SHF.R.S32.HI R7, RZ, 0x1f, R20 ;  /* 0x0000001fff077819 */ /* 0x000fe40000011414 */
[----:B------:R-:W-:Y:S01]  /*b580*/  IADD3.X R5, PT, PT, R5, UR19, RZ, P6, !PT ;  /* 0x0000001305057c10 */ /* 0x000fe2000b7fe4ff */
[----:B------:R3:W-:Y:S04]  /*b590*/  STL [R1+0x41c], R9 ;  /* 0x00041c0901007387 */ /* 0x0007e80000100800 */
[----:B------:R-:W5:Y:S04]  /*b5a0*/  LDL.LU R20, [R1+0x11c] ;  /* 0x00011c0001147983 */ /* 0x000f680000300800 */
[----:B------:R-:W-:Y:S01]  /*b5b0*/  STL [R1+0x3fc], R5 ;  /* 0x0003fc0501007387 */ /* 0x000fe20000100800 */
[----:B---3--:R-:W-:-:S02]  /*b5c0*/  IADD3 R9, P6, PT, R22, UR18, RZ ;  /* 0x0000001216097c10 */ /* 0x008fc4000ffde0ff */
[----:B------:R-:W-:-:S03]  /*b5d0*/  SHF.R.S32.HI R6, RZ, 0x1f, R22 ;  /* 0x0000001fff067819 */ /* 0x000fc60000011416 */
[----:B------:R0:W-:Y:S04]  /*b5e0*/  STL [R1+0x424], R9 ;  /* 0x0004240901007387 */ /* 0x0001e80000100800 */
[----:B------:R-:W3:Y:S01]  /*b5f0*/  LDL.LU R22, [R1+0x118] ;  /* 0x0001180001167983 */ /* 0x000ee20000300800 */
[----:B------:R-:W-:Y:S02]  /*b600*/  IADD3.X R4, PT, PT, R4, UR19, RZ, P5, !PT ;  /* 0x0000001304047c10 */ /* 0x000fe4000affe4ff */
[----:B------:R-:W-:-:S03]  /*b610*/  IADD3.X R3, PT, PT, R3, UR19, RZ, P4, !PT ;  /* 0x0000001303037c10 */ /* 0x000fc6000a7fe4ff */
[----:B------:R-:W-:Y:S01]  /*b620*/  STL [R1+0x400], R4 ;  /* 0x0004000401007387 */ /* 0x000fe20000100800 */
[----:B0-----:R-:W-:Y:S02]  /*b630*/  IADD3 R9, P5, PT, R11, UR18, RZ ;  /* 0x000000120b097c10 */ /* 0x001fe4000ffbe0ff */
[----:B------:R-:W-:-:S03]  /*b640*/  SHF.R.S32.HI R5, RZ, 0x1f, R11 ;  /* 0x0000001fff057819 */ /* 0x000fc6000001140b */
[----:B------:R2:W-:Y:S04]  /*b650*/  STL [R1+0x42c], R9 ;  /* 0x00042c0901007387 */ /* 0x0005e80000100800 */
        /* <DEDUP_REMOVED lines=22> */
[----:B------:R0:W-:Y:S01]  /*b7c0*/  STL [R1+0x410], R8 ;  /* 0x0004100801007387 */ /* 0x0001e20000100800 */
[----:B----4-:R-:W-:Y:S02]  /*b7d0*/  IADD3 R9, P1, PT, R10, UR18, RZ ;  /* 0x000000120a097c10 */ /* 0x010fe4000ff3e0ff */
[----:B------:R-:W-:-:S03]  /*b7e0*/  SHF.R.S32.HI R0, RZ, 0x1f, R10 ;  /* 0x0000001fff007819 */ /* 0x000fc6000001140a */
[----:B------:R1:W-:Y:S04]  /*b7f0*/  STL [R1+0x44c], R9 ;  /* 0x00044c0901007387 */ /* 0x0003e80000100800 */
[----:B------:R-:W4:Y:S04]  /*b800*/  LDL.LU R10, [R1+0x100] ;  /* 0x00010000010a7983 */ /* 0x000f280000300800 */
[----:B------:R5:W-:Y:S01]  /*b810*/  STL [R1+0x418], R7 ;  /* 0x0004180701007387 */ /* 0x000be20000100800 */
[----:B0-----:R-:W-:Y:S02]  /*b820*/  SHF.R.S32.HI R8, RZ, 0x1f, R15 ;  /* 0x0000001fff087819 */ /* 0x001fe4000001140f */
[----:B-1----:R-:W-:-:S02]  /*b830*/  IADD3 R9, P0, PT, R15, UR18, RZ ;  /* 0x000000120f097c10 */ /* 0x002fc4000ff1e0ff */
[----:B------:R-:W4:Y:S04]  /*b840*/  LDL.LU R15, [R1+0xfc] ;  /* 0x0000fc00010f7983 */ /* 0x000f280000300800 */
[----:B------:R0:W-:Y:S01]  /*b850*/  STL [R1+0x454], R9 ;  /* 0x0004540901007387 */ /* 0x0001e20000100800 */
[----:B------:R-:W-:Y:S02]  /*b860*/  IADD3.X R4, PT, PT, R4, UR19, RZ, P4, !PT ;  /* 0x0000001304047c10 */ /* 0x000fe4000a7fe4ff */
[----:B-----5:R-:W-:Y:S02]  /*b870*/  SHF.R.S32.HI R7, RZ, 0x1f, R19 ;  /* 0x0000001fff077819 */ /* 0x020fe40000011413 */
[----:B0-----:R-:W-:Y:S02]  /*b880*/  IADD3 R9, P6, PT, R19, UR18, RZ ;  /* 0x0000001213097c10 */ /* 0x001fe4000ffde0ff */
[----:B------:R-:W5:Y:S04]  /*b890*/  LDL.LU R19, [R1+0xf8] ;  /* 0x0000f80001137983 */ /* 0x000f680000300800 */
[----:B------:R0:W-:Y:S04]  /*b8a0*/  STL [R1+0x420], R6 ;  /* 0x0004200601007387 */ /* 0x0001e80000100800 */
[----:B------:R1:W-:Y:S01]  /*b8b0*/  STL [R1+0x45c], R9 ;  /* 0x00045c0901007387 */ /* 0x0003e20000100800 */
[----:B0-----:R-:W-:-:S02]  /*b8c0*/  SHF.R.S32.HI R6, RZ, 0x1f, R20 ;  /* 0x0000001fff067819 */ /* 0x001fc40000011414 */
        /* <DEDUP_REMOVED lines=14> */
[----:B------:R2:W-:Y:S04]  /*b9b0*/  STL [R1+0x438], R3 ;  /* 0x0004380301007387 */ /* 0x0005e80000100800 */
[----:B------:R0:W-:Y:S01]  /*b9c0*/  STL [R1+0x474], R9 ;  /* 0x0004740901007387 */ /* 0x0001e20000100800 */
[----:B------:R-:W-:-:S02]  /*b9d0*/  IADD3.X R0, PT, PT, R0, UR19, RZ, P1, !PT ;  /* 0x0000001300007c10 */ /* 0x000fc40008ffe4ff */
[----:B------:R-:W-:Y:S02]  /*b9e0*/  IADD3.X R8, PT, PT, R8, UR19, RZ, P0, !PT ;  /* 0x0000001308087c10 */ /* 0x000fe400087fe4ff */
[----:B------:R-:W-:Y:S02]  /*b9f0*/  IADD3.X R21, PT, PT, R7, UR19, RZ, P6, !PT ;  /* 0x0000001307157c10 */ /* 0x000fe4000b7fe4ff */
[----:B------:R-:W-:Y:S02]  /*ba00*/  IADD3.X R6, PT, PT, R6, UR19, RZ, P5, !PT ;  /* 0x0000001306067c10 */ /* 0x000fe4000affe4ff */
[----:B------:R-:W-:Y:S02]  /*ba10*/  IADD3.X R5, PT, PT, R5, UR19, RZ, P4, !PT ;  /* 0x0000001305057c10 */ /* 0x000fe4000a7fe4ff */
[----:B------:R-:W-:Y:S02]  /*ba20*/  IADD3.X R4, PT, PT, R4, UR19, RZ, P3, !PT ;  /* 0x0000001304047c10 */ /* 0x000fe40009ffe4ff */
[----:B--2---:R-:W-:-:S02]  /*ba30*/  SHF.R.S32.HI R3, RZ, 0x1f, R14 ;  /* 0x0000001fff037819 */ /* 0x004fc4000001140e */
        /* <DEDUP_REMOVED lines=12> */
[----:B------:R-:W-:Y:S04]  /*bb00*/  STL [R1+0x450], R8 ;  /* 0x0004500801007387 */ /* 0x000fe80000100800 */
[----:B------:R4:W-:Y:S04]  /*bb10*/  STL [R1+0x48c], R9 ;  /* 0x00048c0901007387 */ /* 0x0009e80000100800 */
[----:B------:R-:W-:Y:S01]  /*bb20*/  STL [R1+0x458], R21 ;  /* 0x0004581501007387 */ /* 0x000fe20000100800 */
[----:B----4-:R-:W-:-:S02]  /*bb30*/  IADD3 R9, P6, PT, R10, UR18, RZ ;  /* 0x000000120a097c10 */ /* 0x010fc4000ffde0ff */
[----:B------:R-:W-:-:S03]  /*bb40*/  SHF.R.S32.HI R8, RZ, 0x1f, R10 ;  /* 0x0000001fff087819 */ /* 0x000fc6000001140a */
[----:B------:R0:W-:Y:S04]  /*bb50*/  STL [R1+0x494], R9 ;  /* 0x0004940901007387 */ /* 0x0001e80000100800 */
[----:B------:R-:W4:Y:S01]  /*bb60*/  LDL.LU R10, [R1+0xdc] ;  /* 0x0000dc00010a7983 */ /* 0x000f220000300800 */
[----:B0-----:R-:W-:-:S03]  /*bb70*/  IADD3 R9, P5, PT, R15, UR18, RZ ;  /* 0x000000120f097c10 */ /* 0x001fc6000ffbe0ff */
[----:B------:R-:W-:Y:S01]  /*bb80*/  STL [R1+0x460], R6 ;  /* 0x0004600601007387 */ /* 0x000fe20000100800 */
        /* <DEDUP_REMOVED lines=14> */
[----:B------:R-:W-:Y:S01]  /*bc70*/  STL [R1+0x478], R3 ;  /* 0x0004780301007387 */ /* 0x000fe20000100800 */
[----:B---3--:R-:W-:Y:S02]  /*bc80*/  IADD3 R9, P2, PT, R22, UR18, RZ ;  /* 0x0000001216097c10 */ /* 0x008fe4000ff5e0ff */
        /* <DEDUP_REMOVED lines=21> */
[----:B------:R1:W-:Y:S01]  /*bde0*/  STL [R1+0x490], R8 ;  /* 0x0004900801007387 */ /* 0x0003e20000100800 */
[----:B0-----:R-:W-:Y:S02]  /*bdf0*/  IADD3 R9, P6, PT, R17, UR18, RZ ;  /* 0x0000001211097c10 */ /* 0x001fe4000ffde0ff */
[----:B------:R-:W-:-:S03]  /*be00*/  SHF.R.S32.HI R0, RZ, 0x1f, R17 ;  /* 0x0000001fff007819 */ /* 0x000fc60000011411 */
[----:B------:R0:W-:Y:S04]  /*be10*/  STL [R1+0x4cc], R9 ;  /* 0x0004cc0901007387 */ /* 0x0001e80000100800 */
[----:B------:R-:W2:Y:S04]  /*be20*/  LDL.LU R17, [R1+0xc0] ;  /* 0x0000c00001117983 */ /* 0x000ea80000300800 */
[----:B------:R4:W-:Y:S01]  /*be30*/  STL [R1+0x498], R7 ;  /* 0x0004980701007387 */ /* 0x0009e20000100800 */
[----:B-1----:R-:W-:Y:S02]  /*be40*/  SHF.R.S32.HI R8, RZ, 0x1f, R16 ;  /* 0x0000001fff087819 */ /* 0x002fe40000011410 */
[----:B0-----:R-:W-:-:S02]  /*be50*/  IADD3 R9, P5, PT, R16, UR18, RZ ;  /* 0x0000001210097c10 */ /* 0x001fc4000ffbe0ff */
[----:B------:R-:W2:Y:S04]  /*be60*/  LDL.LU R16, [R1+0xbc] ;  /* 0x0000bc0001107983 */ /* 0x000ea80000300800 */
[----:B------:R0:W-:Y:S01]  /*be70*/  STL [R1+0x4d4], R9 ;  /* 0x0004d40901007387 */ /* 0x0001e20000100800 */
[----:B----4-:R-:W-:Y:S02]  /*be80*/  SHF.R.S32.HI R7, RZ, 0x1f, R10 ;  /* 0x0000001fff077819 */ /* 0x010fe4000001140a */
        /* <DEDUP_REMOVED lines=32> */
[----:B------:R-:W-:-:S02]  /*c090*/  IADD3.X R21, PT, PT, R7, UR19, RZ, P4, !PT ;  /* 0x0000001307157c10 */ /* 0x000fc4000a7fe4ff */
[----:B------:R-:W-:Y:S02]  /*c0a0*/  IADD3.X R6, PT, PT, R6, UR19, RZ, P3, !PT ;  /* 0x0000001306067c10 */ /* 0x000fe40009ffe4ff */
[----:B------:R-:W-:Y:S02]  /*c0b0*/  IADD3.X R5, PT, PT, R5, UR19, RZ, P2, !PT ;  /* 0x0000001305057c10 */ /* 0x000fe400097fe4ff */
[----:B------:R-:W-:Y:S02]  /*c0c0*/  IADD3.X R4, PT, PT, R4, UR19, RZ, P1, !PT ;  /* 0x0000001304047c10 */ /* 0x000fe40008ffe4ff */
[----:B------:R-:W-:Y:S02]  /*c0d0*/  IADD3.X R3, PT, PT, R3, UR19, RZ, P0, !PT ;  /* 0x0000001303037c10 */ /* 0x000fe400087fe4ff */
[----:B------:R-:W-:Y:S02]  /*c0e0*/  IADD3.X R2, PT, PT, R2, UR19, RZ, P6, !PT ;  /* 0x0000001302027c10 */ /* 0x000fe4000b7fe4ff */
[----:B--2---:R-:W-:-:S02]  /*c0f0*/  IADD3 R9, P5, PT, R14, UR18, RZ ;  /* 0x000000120e097c10 */ /* 0x004fc4000ffbe0ff */
[----:B------:R-:W-:Y:S02]  /*c100*/  SHF.R.S32.HI R0, RZ, 0x1f, R14 ;  /* 0x0000001fff007819 */ /* 0x000fe4000001140e */
[----:B------:R-:W2:Y:S04]  /*c110*/  LDL.LU R14, [R1+0x5c] ;  /* 0x00005c00010e7983 */ /* 0x000ea80000300800 */
[----:B------:R-:W-:Y:S04]  /*c120*/  STL [R1+0x4d0], R8 ;  /* 0x0004d00801007387 */ /* 0x000fe80000100800 */
[----:B------:R0:W-:Y:S04]  /*c130*/  STL [R1+0x50c], R9 ;  /* 0x00050c0901007387 */ /* 0x0001e80000100800 */
[----:B------:R-:W-:Y:S01]  /*c140*/  STL [R1+0x4d8], R21 ;  /* 0x0004d81501007387 */ /* 0x000fe20000100800 */
[----:B0-----:R-:W-:-:S02]  /*c150*/  IADD3 R9, P4, PT, R17, UR18, RZ ;  /* 0x0000001211097c10 */ /* 0x001fc4000ff9e0ff */
[----:B------:R-:W-:-:S03]  /*c160*/  SHF.R.S32.HI R8, RZ, 0x1f, R17 ;  /* 0x0000001fff087819 */ /* 0x000fc60000011411 */
[----:B------:R0:W-:Y:S04]  /*c170*/  STL [R1+0x514], R9 ;  /* 0x0005140901007387 */ /* 0x0001e80000100800 */
[----:B------:R-:W2:Y:S01]  /*c180*/  LDL.LU R17, [R1+0x58] ;  /* 0x0000580001117983 */ /* 0x000ea20000300800 */
[----:B0-----:R-:W-:-:S03]  /*c190*/  IADD3 R9, P3, PT, R16, UR18, RZ ;  /* 0x0000001210097c10 */ /* 0x001fc6000ff7e0ff */
[----:B------:R-:W-:Y:S01]  /*c1a0*/  STL [R1+0x4e0], R6 ;  /* 0x0004e00601007387 */ /* 0x000fe20000100800 */
[----:B------:R-:W-:-:S03]  /*c1b0*/  SHF.R.S32.HI R7, RZ, 0x1f, R16 ;  /* 0x0000001fff077819 */ /* 0x000fc60000011410 */
[----:B------:R4:W-:Y:S04]  /*c1c0*/  STL [R1+0x51c], R9 ;  /* 0x00051c0901007387 */ /* 0x0009e80000100800 */
[----:B------:R-:W2:Y:S04]  /*c1d0*/  LDL.LU R16, [R1+0x54] ;  /* 0x0000540001107983 */ /* 0x000ea80000300800 */
[----:B------:R0:W-:Y:S01]  /*c1e0*/  STL [R1+0x4e8], R5 ;  /* 0x0004e80501007387 */ /* 0x0001e20000100800 */
[----:B----4-:R-:W-:-:S05]  /*c1f0*/  IADD3 R9, P2, PT, R10, UR18, RZ ;  /* 0x000000120a097c10 */ /* 0x010fca000ff5e0ff */
[----:B------:R1:W-:Y:S01]  /*c200*/  STL [R1+0x524], R9 ;  /* 0x0005240901007387 */ /* 0x0003e20000100800 */
[----:B0-----:R-:W-:Y:S02]  /*c210*/  SHF.R.S32.HI R5, RZ, 0x1f, R15 ;  /* 0x0000001fff057819 */ /* 0x001fe4000001140f */
        /* <DEDUP_REMOVED lines=19> */
[----:B------:R-:W-:Y:S04]  /*c350*/  STL [R1+0x508], R0 ;  /* 0x0005080001007387 */ /* 0x000fe80000100800 */
[----:B------:R0:W-:Y:S04]  /*c360*/  STL [R1+0x544], R9 ;  /* 0x0005440901007387 */ /* 0x0001e80000100800 */
[----:B------:R-:W3:Y:S01]  /*c370*/  LDL.LU R21, [R1+0x40] ;  /* 0x0000400001157983 */ /* 0x000ee20000300800 */
[----:B0-----:R-:W-:-:S03]  /*c380*/  IADD3 R9, P4, PT, R11, UR18, RZ ;  /* 0x000000120b097c10 */ /* 0x001fc6000ff9e0ff */
[----:B------:R-:W-:Y:S01]  /*c390*/  STL [R1+0x510], R8 ;  /* 0x0005100801007387 */ /* 0x000fe20000100800 */
[----:B------:R-:W-:-:S03]  /*c3a0*/  IADD3.X R7, PT, PT, R7, UR19, RZ, P3, !PT ;  /* 0x0000001307077c10 */ /* 0x000fc60009ffe4ff */
[----:B------:R0:W-:Y:S01]  /*c3b0*/  STL [R1+0x54c], R9 ;  /* 0x00054c0901007387 */ /* 0x0001e20000100800 */
[----:B------:R-:W-:Y:S02]  /*c3c0*/  SHF.R.S32.HI R6, RZ, 0x1f, R10 ;  /* 0x0000001fff067819 */ /* 0x000fe4000001140a */
[----:B------:R-:W-:Y:S01]  /*c3d0*/  SHF.R.S32.HI R0, RZ, 0x1f, R11 ;  /* 0x0000001fff007819 */ /* 0x000fe2000001140b */
[----:B0-----:R-:W3:Y:S04]  /*c3e0*/  LDL.LU R9, [R1+0x3c] ;  /* 0x00003c0001097983 */ /* 0x001ee80000300800 */
[----:B------:R-:W-:Y:S04]  /*c3f0*/  STL [R1+0x518], R7 ;  /* 0x0005180701007387 */ /* 0x000fe80000100800 */
[----:B------:R-:W3:Y:S01]  /*c400*/  LDL.LU R10, [R1+0x38] ;  /* 0x00003800010a7983 */ /* 0x000ee20000300800 */
[----:B------:R-:W-:-:S02]  /*c410*/  IADD3.X R6, PT, PT, R6, UR19, RZ, P2, !PT ;  /* 0x0000001306067c10 */ /* 0x000fc400097fe4ff */
        /* <DEDUP_REMOVED lines=8> */
[----:B0-----:R-:W2:Y:S04]  /*c4a0*/  LDL.LU R11, [R1+0x34] ;  /* 0x00003400010b7983 */ /* 0x001ea80000300800 */
[----:B------:R-:W-:Y:S01]  /*c4b0*/  STL [R1+0x520], R6 ;  /* 0x0005200601007387 */ /* 0x000fe20000100800 */
[----:B------:R-:W-:-:S05]  /*c4c0*/  IADD3 R14, P2, PT, R17, UR18, RZ ;  /* 0x00000012110e7c10 */ /* 0x000fca000ff5e0ff */
[----:B------:R0:W-:Y:S01]  /*c4d0*/  STL [R1+0x55c], R14 ;  /* 0x00055c0e01007387 */ /* 0x0001e20000100800 */
[----:B------:R-:W-:-:S03]  /*c4e0*/  SHF.R.S32.HI R7, RZ, 0x1f, R17 ;  /* 0x0000001fff077819 */ /* 0x000fc60000011411 */
[----:B0-----:R-:W2:Y:S01]  /*c4f0*/  LDL.LU R14, [R1+0x24] ;  /* 0x00002400010e7983 */ /* 0x001ea20000300800 */
[----:B------:R-:W-:Y:S02]  /*c500*/  SHF.R.S32.HI R6, RZ, 0x1f, R16 ;  /* 0x0000001fff067819 */ /* 0x000fe40000011410 */
[----:B------:R-:W-:Y:S01]  /*c510*/  IADD3 R16, P1, PT, R16, UR18, RZ ;  /* 0x0000001210107c10 */ /* 0x000fe2000ff3e0ff */
[----:B------:R-:W-:Y:S04]  /*c520*/  STL [R1+0x528], R5 ;  /* 0x0005280501007387 */ /* 0x000fe80000100800 */
[----:B------:R-:W2:Y:S04]  /*c530*/  LDL.LU R17, [R1+0x20] ;  /* 0x0000200001117983 */ /* 0x000ea80000300800 */
[----:B------:R0:W-:Y:S04]  /*c540*/  STL [R1+0x564], R16 ;  /* 0x0005641001007387 */ /* 0x0001e80000100800 */
[----:B0-----:R-:W2:Y:S04]  /*c550*/  LDL.LU R16, [R1+0x1c] ;  /* 0x00001c0001107983 */ /* 0x001ea80000300800 */
[----:B------:R-:W-:Y:S01]  /*c560*/  STL [R1+0x530], R4 ;  /* 0x0005300401007387 */ /* 0x000fe20000100800 */
[----:B----4-:R-:W-:-:S02]  /*c570*/  SHF.R.S32.HI R5, RZ, 0x1f, R15 ;  /* 0x0000001fff057819 */ /* 0x010fc4000001140f */
[----:B------:R-:W-:-:S05]  /*c580*/  IADD3 R15, P0, PT, R15, UR18, RZ ;  /* 0x000000120f0f7c10 */ /* 0x000fca000ff1e0ff */
[----:B------:R0:W-:Y:S04]  /*c590*/  STL [R1+0x56c], R15 ;  /* 0x00056c0f01007387 */ /* 0x0001e80000100800 */
[----:B0-----:R-:W4:Y:S04]  /*c5a0*/  LDL.LU R15, [R1+0x14] ;  /* 0x00001400010f7983 */ /* 0x001f280000300800 */
[----:B------:R0:W-:Y:S01]  /*c5b0*/  STL [R1+0x538], R3 ;  /* 0x0005380301007387 */ /* 0x0001e20000100800 */
[----:B-----5:R-:W-:Y:S02]  /*c5c0*/  SHF.R.S32.HI R4, RZ, 0x1f, R19 ;  /* 0x0000001fff047819 */ /* 0x020fe40000011413 */
[----:B0-----:R-:W-:-:S02]  /*c5d0*/  IADD3 R3, P6, PT, R19, UR18, RZ ;  /* 0x0000001213037c10 */ /* 0x001fc4000ffde0ff */
[----:B------:R-:W5:Y:S04]  /*c5e0*/  LDL.LU R19, [R1+0xc] ;  /* 0x00000c0001137983 */ /* 0x000f680000300800 */
[----:B------:R0:W-:Y:S04]  /*c5f0*/  STL [R1+0x574], R3 ;  /* 0x0005740301007387 */ /* 0x0001e80000100800 */
[----:B------:R1:W-:Y:S01]  /*c600*/  STL [R1+0x540], R2 ;  /* 0x0005400201007387 */ /* 0x0003e20000100800 */
[----:B0-----:R-:W-:Y:S02]  /*c610*/  SHF.R.S32.HI R3, RZ, 0x1f, R20 ;  /* 0x0000001fff037819 */ /* 0x001fe40000011414 */
[----:B-1----:R-:W-:-:S02]  /*c620*/  IADD3 R2, P5, PT, R20, UR18, RZ ;  /* 0x0000001214027c10 */ /* 0x002fc4000ffbe0ff */
[----:B------:R-:W5:Y:S04]  /*c630*/  LDL.LU R20, [R1+0x8] ;  /* 0x0000080001147983 */ /* 0x000f680000300800 */
[----:B------:R3:W-:Y:S04]  /*c640*/  STL [R1+0x57c], R2 ;  /* 0x00057c0201007387 */ /* 0x0007e80000100800 */
[----:B------:R0:W-:Y:S01]  /*c650*/  STL [R1+0x548], R0 ;  /* 0x0005480001007387 */ /* 0x0001e20000100800 */
[----:B---3--:R-:W-:Y:S02]  /*c660*/  SHF.R.S32.HI R2, RZ, 0x1f, R22 ;  /* 0x0000001fff027819 */ /* 0x008fe40000011416 */
[----:B0-----:R-:W-:-:S02]  /*c670*/  IADD3 R0, P4, PT, R22, UR18, RZ ;  /* 0x0000001216007c10 */ /* 0x001fc4000ff9e0ff */
[----:B------:R-:W3:Y:S01]  /*c680*/  LDL.LU R22, [R1+0x6b8] ;  /* 0x0006b80001167983 */ /* 0x000ee20000300800 */
[----:B------:R-:W-:-:S03]  /*c690*/  IADD3.X R8, PT, PT, R8, UR19, RZ, P3, !PT ;  /* 0x0000001308087c10 */ /* 0x000fc60009ffe4ff */
[----:B------:R0:W-:Y:S04]  /*c6a0*/  STL [R1+0x584], R0 ;  /* 0x0005840001007387 */ /* 0x0001e80000100800 */
[----:B------:R1:W-:Y:S01]  /*c6b0*/  STL [R1+0x550], R8 ;  /* 0x0005500801007387 */ /* 0x0003e20000100800 */
[----:B0-----:R-:W-:Y:S02]  /*c6c0*/  SHF.R.S32.HI R0, RZ, 0x1f, R21 ;  /* 0x0000001fff007819 */ /* 0x001fe40000011415 */
[----:B------:R-:W-:Y:S02]  /*c6d0*/  IADD3 R21, P3, PT, R21, UR18, RZ ;  /* 0x0000001215157c10 */ /* 0x000fe4000ff7e0ff */
[----:B-1----:R-:W-:-:S03]  /*c6e0*/  SHF.R.S32.HI R8, RZ, 0x1f, R9 ;  /* 0x0000001fff087819 */ /* 0x002fc60000011409 */
[----:B------:R0:W-:Y:S02]  /*c6f0*/  STL [R1+0x58c], R21 ;  /* 0x00058c1501007387 */ /* 0x0001e40000100800 */
[----:B0-----:R-:W-:Y:S02]  /*c700*/  IADD3.X R21, PT, PT, R7, UR19, RZ, P2, !PT ;  /* 0x0000001307157c10 */ /* 0x001fe400097fe4ff */
[----:B------:R-:W-:-:S03]  /*c710*/  IADD3 R9, P2, PT, R9, UR18, RZ ;  /* 0x0000001209097c10 */ /* 0x000fc6000ff5e0ff */
[----:B------:R0:W-:Y:S04]  /*c720*/  STL [R1+0x558], R21 ;  /* 0x0005581501007387 */ /* 0x0001e80000100800 */
[----:B------:R1:W-:Y:S01]  /*c730*/  STL [R1+0x594], R9 ;  /* 0x0005940901007387 */ /* 0x0003e20000100800 */
[----:B------:R-:W-:Y:S02]  /*c740*/  SHF.R.S32.HI R7, RZ, 0x1f, R10 ;  /* 0x0000001fff077819 */ /* 0x000fe4000001140a */
[----:B0-----:R-:W-:Y:S02]  /*c750*/  IADD3.X R21, PT, PT, R6, UR19, RZ, P1, !PT ;  /* 0x0000001306157c10 */ /* 0x001fe40008ffe4ff */
[----:B-1----:R-:W-:-:S03]  /*c760*/  IADD3 R9, P1, PT, R10, UR18, RZ ;  /* 0x000000120a097c10 */ /* 0x002fc6000ff3e0ff */
[----:B------:R-:W-:Y:S01]  /*c770*/  STL [R1+0x560], R21 ;  /* 0x0005601501007387 */ /* 0x000fe20000100800 */
[----:B------:R-:W-:-:S03]  /*c780*/  IADD3.X R10, PT, PT, R5, UR19, RZ, P0, !PT ;  /* 0x00000013050a7c10 */ /* 0x000fc600087fe4ff */
[----:B------:R-:W-:Y:S04]  /*c790*/  STL [R1+0x59c], R9 ;  /* 0x00059c0901007387 */ /* 0x000fe80000100800 */
[----:B------:R0:W-:Y:S02]  /*c7a0*/  STL [R1+0x568], R10 ;  /* 0x0005680a01007387 */ /* 0x0001e40000100800 */
[----:B0-----:R-:W-:Y:S01]  /*c7b0*/  IADD3.X R10, PT, PT, R4, UR19, RZ, P6, !PT ;  /* 0x00000013040a7c10 */ /* 0x001fe2000b7fe4ff */
[----:B------:R-:W-:Y:S02]  /*c7c0*/  IMAD R23, R23, UR7, RZ ;  /* 0x0000000717177c24 */ /* 0x000fe4000f8e02ff */
[----:B------:R-:W-:Y:S02]  /*c7d0*/  IMAD R24, R24, UR7, RZ ;  /* 0x0000000718187c24 */ /* 0x000fe4000f8e02ff */
[----:B------:R-:W-:-:S02]  /*c7e0*/  IMAD R25, R25, UR7, RZ ;  /* 0x0000000719197c24 */ /* 0x000fc4000f8e02ff */
[----:B------:R-:W-:Y:S02]  /*c7f0*/  IMAD R26, R26, UR7, RZ ;  /* 0x000000071a1a7c24 */ /* 0x000fe4000f8e02ff */
[----:B------:R-:W-:Y:S01]  /*c800*/  IMAD R27, R27, UR7, RZ ;  /* 0x000000071b1b7c24 */ /* 0x000fe2000f8e02ff */
[----:B--2---:R-:W-:-:S05]  /*c810*/  IADD3 R9, P0, PT, R11, UR18, RZ ;  /* 0x000000120b097c10 */ /* 0x004fca000ff1e0ff */
[----:B------:R-:W-:Y:S04]  /*c820*/  STL [R1+0x5a4], R9 ;  /* 0x0005a40901007387 */ /* 0x000fe80000100800 */
[----:B------:R0:W-:Y:S02]  /*c830*/  STL [R1+0x570], R10 ;  /* 0x0005700a01007387 */ /* 0x0001e40000100800 */
[----:B0-----:R-:W-:Y:S02]  /*c840*/  IADD3.X R10, PT, PT, R3, UR19, RZ, P5, !PT ;  /* 0x00000013030a7c10 */ /* 0x001fe4000affe4ff */
[----:B------:R-:W-:-:S05]  /*c850*/  IADD3 R9, P6, PT, R14, UR18, RZ ;  /* 0x000000120e097c10 */ /* 0x000fca000ffde0ff */
[----:B------:R0:W-:Y:S04]  /*c860*/  STL [R1+0x5ac], R9 ;  /* 0x0005ac0901007387 */ /* 0x0001e80000100800 */
[----:B------:R1:W-:Y:S01]  /*c870*/  STL [R1+0x578], R10 ;  /* 0x0005780a01007387 */ /* 0x0003e20000100800 */
[----:B0-----:R-:W-:Y:S02]  /*c880*/  IADD3 R9, P5, PT, R17, UR18, RZ ;  /* 0x0000001211097c10 */ /* 0x001fe4000ffbe0ff */
[----:B-1----:R-:W-:-:S03]  /*c890*/  IADD3.X R10, PT, PT, R2, UR19, RZ, P4, !PT ;  /* 0x00000013020a7c10 */ /* 0x002fc6000a7fe4ff */
[----:B------:R0:W-:Y:S04]  /*c8a0*/  STL [R1+0x5b4], R9 ;  /* 0x0005b40901007387 */ /* 0x0001e80000100800 */
[----:B------:R1:W-:Y:S01]  /*c8b0*/  STL [R1+0x580], R10 ;  /* 0x0005800a01007387 */ /* 0x0003e20000100800 */
[----:B0-----:R-:W-:Y:S02]  /*c8c0*/  IADD3 R9, P4, PT, R16, UR18, RZ ;  /* 0x0000001210097c10 */ /* 0x001fe4000ff9e0ff */
[----:B-1----:R-:W-:-:S03]  /*c8d0*/  IADD3.X R10, PT, PT, R0, UR19, RZ, P3, !PT ;  /* 0x00000013000a7c10 */ /* 0x002fc60009ffe4ff */
[----:B------:R-:W-:Y:S04]  /*c8e0*/  STL [R1+0x5bc], R9 ;  /* 0x0005bc0901007387 */ /* 0x000fe80000100800 */
[----:B------:R0:W-:Y:S01]  /*c8f0*/  STL [R1+0x588], R10 ;  /* 0x0005880a01007387 */ /* 0x0001e20000100800 */
[----:B------:R-:W-:Y:S02]  /*c900*/  SHF.R.S32.HI R6, RZ, 0x1f, R11 ;  /* 0x0000001fff067819 */ /* 0x000fe4000001140b */
[----:B0-----:R-:W-:Y:S02]  /*c910*/  IADD3.X R10, PT, PT, R8, UR19, RZ, P2, !PT ;  /* 0x00000013080a7c10 */ /* 0x001fe400097fe4ff */
[----:B----4-:R-:W-:-:S05]  /*c920*/  IADD3 R9, P3, PT, R15, UR18, RZ ;  /* 0x000000120f097c10 */ /* 0x010fca000ff7e0ff */
[----:B------:R5:W-:Y:S04]  /*c930*/  STL [R1+0x5c4], R9 ;  /* 0x0005c40901007387 */ /* 0x000be80000100800 */
[----:B------:R0:W-:Y:S01]  /*c940*/  STL [R1+0x590], R10 ;  /* 0x0005900a01007387 */ /* 0x0001e20000100800 */
[----:B-----5:R-:W-:Y:S02]  /*c950*/  IADD3 R9, P2, PT, R19, UR18, RZ ;  /* 0x0000001213097c10 */ /* 0x020fe4000ff5e0ff */
[----:B0-----:R-:W-:-:S03]  /*c960*/  IADD3.X R10, PT, PT, R7, UR19, RZ, P1, !PT ;  /* 0x00000013070a7c10 */ /* 0x001fc60008ffe4ff */
[----:B------:R0:W-:Y:S01]  /*c970*/  STL [R1+0x5cc], R9 ;  /* 0x0005cc0901007387 */ /* 0x0001e20000100800 */
[----:B------:R-:W-:-:S03]  /*c980*/  SHF.R.S32.HI R5, RZ, 0x1f, R14 ;  /* 0x0000001fff057819 */ /* 0x000fc6000001140e */
[----:B------:R1:W-:Y:S01]  /*c990*/  STL [R1+0x598], R10 ;  /* 0x0005980a01007387 */ /* 0x0003e20000100800 */
[----:B------:R-:W-:Y:S02]  /*c9a0*/  SHF.R.S32.HI R4, RZ, 0x1f, R17 ;  /* 0x0000001fff047819 */ /* 0x000fe40000011411 */
[----:B0-----:R-:W-:Y:S02]  /*c9b0*/  IADD3 R9, P1, PT, R20, UR18, RZ ;  /* 0x0000001214097c10 */ /* 0x001fe4000ff3e0ff */
[----:B-1----:R-:W-:-:S03]  /*c9c0*/  IADD3.X R10, PT, PT, R6, UR19, RZ, P0, !PT ;  /* 0x00000013060a7c10 */ /* 0x002fc600087fe4ff */
[----:B------:R3:W-:Y:S04]  /*c9d0*/  STL [R1+0x5d4], R9 ;  /* 0x0005d40901007387 */ /* 0x0007e80000100800 */
[----:B------:R0:W-:Y:S01]  /*c9e0*/  STL [R1+0x5a0], R10 ;  /* 0x0005a00a01007387 */ /* 0x0001e20000100800 */
[----:B------:R-:W-:Y:S02]  /*c9f0*/  IADD3.X R4, PT, PT, R4, UR19, RZ, P5, !PT ;  /* 0x0000001304047c10 */ /* 0x000fe4000affe4ff */
[----:B---3--:R-:W-:Y:S02]  /*ca00*/  IADD3 R9, P0, PT, R22, UR18, RZ ;  /* 0x0000001216097c10 */ /* 0x008fe4000ff1e0ff */
[----:B0-----:R-:W-:-:S03]  /*ca10*/  IADD3.X R10, PT, PT, R5, UR19, RZ, P6, !PT ;  /* 0x00000013050a7c10 */ /* 0x001fc6000b7fe4ff */
[----:B------:R0:W-:Y:S04]  /*ca20*/  STL [R1+0x5dc], R9 ;  /* 0x0005dc0901007387 */ /* 0x0001e80000100800 */
[----:B------:R-:W-:Y:S01]  /*ca30*/  STL [R1+0x5a8], R10 ;  /* 0x0005a80a01007387 */ /* 0x000fe20000100800 */
[----:B0-----:R-:W-:-:S05]  /*ca40*/  IADD3 R9, P6, PT, R23, UR18, RZ ;  /* 0x0000001217097c10 */ /* 0x001fca000ffde0ff */
[----:B------:R0:W-:Y:S01]  /*ca50*/  STL [R1+0x5e4], R9 ;  /* 0x0005e40901007387 */ /* 0x0001e20000100800 */
[----:B------:R-:W-:Y:S02]  /*ca60*/  SHF.R.S32.HI R3, RZ, 0x1f, R16 ;  /* 0x0000001fff037819 */ /* 0x000fe40000011410 */
[----:B------:R-:W-:Y:S01]  /*ca70*/  IADD3 R11, P5, PT, R24, UR18, RZ ;  /* 0x00000012180b7c10 */ /* 0x000fe2000ffbe0ff */
[----:B0-----:R-:W2:Y:S04]  /*ca80*/  LDL.LU R9, [R1+0x188] ;  /* 0x0001880001097983 */ /* 0x001ea80000300800 */
[----:B------:R-:W-:Y:S04]  /*ca90*/  STL [R1+0x5b0], R4 ;  /* 0x0005b00401007387 */ /* 0x000fe80000100800 */
[----:B------:R-:W3:Y:S01]  /*caa0*/  LDL.LU R10, [R1+0x18c] ;  /* 0x00018c00010a7983 */ /* 0x000ee20000300800 */
[----:B------:R-:W-:-:S02]  /*cab0*/  SHF.R.S32.HI R2, RZ, 0x1f, R15 ;  /* 0x0000001fff027819 */ /* 0x000fc4000001140f */
[----:B------:R-:W-:Y:S01]  /*cac0*/  IADD3.X R3, PT, PT, R3, UR19, RZ, P4, !PT ;  /* 0x0000001303037c10 */ /* 0x000fe2000a7fe4ff */
[----:B------:R0:W-:Y:S01]  /*cad0*/  STL [R1+0x5ec], R11 ;  /* 0x0005ec0b01007387 */ /* 0x0001e20000100800 */
[----:B------:R-:W-:Y:S02]  /*cae0*/  IADD3 R14, P4, PT, R25, UR18, RZ ;  /* 0x00000012190e7c10 */ /* 0x000fe4000ff9e0ff */
[----:B------:R-:W-:Y:S01]  /*caf0*/  IADD3.X R15, PT, PT, R2, UR19, RZ, P3, !PT ;  /* 0x00000013020f7c10 */ /* 0x000fe20009ffe4ff */
[----:B0-----:R-:W4:Y:S01]  /*cb00*/  LDL.LU R11, [R1+0x190] ;  /* 0x00019000010b7983 */ /* 0x001f220000300800 */
[----:B------:R-:W-:-:S03]  /*cb10*/  IADD3 R2, P3, PT, R26, UR18, RZ ;  /* 0x000000121a027c10 */ /* 0x000fc6000ff7e0ff */
[----:B------:R-:W-:Y:S01]  /*cb20*/  STL [R1+0x5b8], R3 ;  /* 0x0005b80301007387 */ /* 0x000fe20000100800 */
[----:B------:R-:W-:-:S03]  /*cb30*/  SHF.R.S32.HI R0, RZ, 0x1f, R19 ;  /* 0x0000001fff007819 */ /* 0x000fc60000011413 */
[----:B------:R0:W-:Y:S01]  /*cb40*/  STL [R1+0x5f4], R14 ;  /* 0x0005f40e01007387 */ /* 0x0001e20000100800 */
[----:B------:R-:W-:-:S03]  /*cb50*/  IADD3.X R0, PT, PT, R0, UR19, RZ, P2, !PT ;  /* 0x0000001300007c10 */ /* 0x000fc600097fe4ff */
[----:B0-----:R-:W5:Y:S04]  /*cb60*/  LDL.LU R14, [R1+0x1a0] ;  /* 0x0001a000010e7983 */ /* 0x001f680000300800 */
[----:B------:R0:W-:Y:S04]  /*cb70*/  STL [R1+0x5c0], R15 ;  /* 0x0005c00f01007387 */ /* 0x0001e80000100800 */
[----:B------:R-:W5:Y:S04]  /*cb80*/  LDL.LU R17, [R1+0x19c] ;  /* 0x00019c0001117983 */ /* 0x000f680000300800 */
[----:B------:R-:W-:Y:S04]  /*cb90*/  STL [R1+0x5fc], R2 ;  /* 0x0005fc0201007387 */ /* 0x000fe80000100800 */
[----:B------:R-:W5:Y:S01]  /*cba0*/  LDL.LU R16, [R1+0x198] ;  /* 0x0001980001107983 */ /* 0x000f620000300800 */
[----:B------:R-:W-:-:S03]  /*cbb0*/  SHF.R.S32.HI R8, RZ, 0x1f, R20 ;  /* 0x0000001fff087819 */ /* 0x000fc60000011414 */
[----:B------:R-:W-:Y:S01]  /*cbc0*/  STL [R1+0x5c8], R0 ;  /* 0x0005c80001007387 */ /* 0x000fe20000100800 */
[----:B------:R-:W-:-:S03]  /*cbd0*/  IADD3 R19, P2, PT, R27, UR18, RZ ;  /* 0x000000121b137c10 */ /* 0x000fc6000ff5e0ff */
[----:B0-----:R-:W5:Y:S01]  /*cbe0*/  LDL.LU R15, [R1+0x194] ;  /* 0x00019400010f7983 */ /* 0x001f620000300800 */
[----:B------:R-:W-:-:S03]  /*cbf0*/  IADD3.X R20, PT, PT, R8, UR19, RZ, P1, !PT ;  /* 0x0000001308147c10 */ /* 0x000fc60008ffe4ff */
[----:B------:R0:W-:Y:S04]  /*cc00*/  STL [R1+0x604], R19 ;  /* 0x0006041301007387 */ /* 0x0001e80000100800 */
[----:B0-----:R-:W5:Y:S04]  /*cc10*/  LDL.LU R19, [R1+0x1d4] ;  /* 0x0001d40001137983 */ /* 0x001f680000300800 */
[----:B------:R0:W-:Y:S04]  /*cc20*/  STL [R1+0x5d0], R20 ;  /* 0x0005d01401007387 */ /* 0x0001e80000100800 */
[----:B0-----:R-:W5:Y:S01]  /*cc30*/  LDL.LU R20, [R1+0x1d0] ;  /* 0x0001d00001147983 */ /* 0x001f620000300800 */
[----:B------:R-:W-:Y:S01]  /*cc40*/  IMAD R28, R28, UR7, RZ ;  /* 0x000000071c1c7c24 */ /* 0x000fe2000f8e02ff */
[----:B------:R-:W-:Y:S01]  /*cc50*/  SHF.R.S32.HI R7, RZ, 0x1f, R22 ;  /* 0x0000001fff077819 */ /* 0x000fe20000011416 */
[----:B------:R-:W-:-:S03]  /*cc60*/  IMAD R29, R29, UR7, RZ ;  /* 0x000000071d1d7c24 */ /* 0x000fc6000f8e02ff */
[----:B------:R-:W-:Y:S02]  /*cc70*/  IADD3 R8, P1, PT, R28, UR18, RZ ;  /* 0x000000121c087c10 */ /* 0x000fe4000ff3e0ff */
[----:B------:R-:W-:Y:S01]  /*cc80*/  IADD3.X R22, PT, PT, R7, UR19, RZ, P0, !PT ;  /* 0x0000001307167c10 */ /* 0x000fe200087fe4ff */
[----:B------:R-:W-:Y:S01]  /*cc90*/  IMAD R13, R13, UR7, RZ ;  /* 0x000000070d0d7c24 */ /* 0x000fe2000f8e02ff */
[----:B------:R-:W-:Y:S01]  /*cca0*/  IADD3 R21, P0, PT, R29, UR18, RZ ;  /* 0x000000121d157c10 */ /* 0x000fe2000ff1e0ff */
[----:B------:R-:W-:Y:S01]  /*ccb0*/  IMAD R12, R12, UR7, RZ ;  /* 0x000000070c0c7c24 */ /* 0x000fe2000f8e02ff */
[----:B------:R-:W-:Y:S01]  /*ccc0*/  SHF.R.S32.HI R6, RZ, 0x1f, R23 ;  /* 0x0000001fff067819 */ /* 0x000fe20000011417 */
[----:B------:R-:W-:Y:S01]  /*ccd0*/  STL [R1+0x60c], R8 ;  /* 0x00060c0801007387 */ /* 0x000fe20000100800 */
[----:B------:R-:W-:-:S03]  /*cce0*/  SHF.R.S32.HI R5, RZ, 0x1f, R24 ;  /* 0x0000001fff057819 */ /* 0x000fc60000011418 */
[----:B------:R0:W-:Y:S01]  /*ccf0*/  STL [R1+0x5d8], R22 ;  /* 0x0005d81601007387 */ /* 0x0001e20000100800 */
[----:B------:R-:W-:-:S03]  /*cd00*/  SHF.R.S32.HI R7, RZ, 0x1f, R13 ;  /* 0x0000001fff077819 */ /* 0x000fc6000001140d */
[----:B------:R1:W-:Y:S01]  /*cd10*/  STL [R1+0x614], R21 ;  /* 0x0006141501007387 */ /* 0x0003e20000100800 */
[----:B------:R-:W-:Y:S02]  /*cd20*/  SHF.R.S32.HI R4, RZ, 0x1f, R25 ;  /* 0x0000001fff047819 */ /* 0x000fe40000011419 */
[----:B0-----:R-:W-:Y:S02]  /*cd30*/  IADD3.X R22, PT, PT, R6, UR19, RZ, P6, !PT ;  /* 0x0000001306167c10 */ /* 0x001fe4000b7fe4ff */
[----:B------:R-:W-:Y:S02]  /*cd40*/  SHF.R.S32.HI R6, RZ, 0x1f, R12 ;  /* 0x0000001fff067819 */ /* 0x000fe4000001140c */
[----:B-1----:R-:W-:Y:S02]  /*cd50*/  IADD3 R21, P6, PT, R13, UR18, RZ ;  /* 0x000000120d157c10 */ /* 0x002fe4000ffde0ff */
[----:B------:R-:W-:Y:S02]  /*cd60*/  IADD3.X R13, PT, PT, R5, UR19, RZ, P5, !PT ;  /* 0x00000013050d7c10 */ /* 0x000fe4000affe4ff */
[----:B------:R-:W-:Y:S01]  /*cd70*/  IADD3 R12, P5, PT, R12, UR18, RZ ;  /* 0x000000120c0c7c10 */ /* 0x000fe2000ffbe0ff */
[----:B------:R-:W-:Y:S01]  /*cd80*/  STL [R1+0x5e0], R22 ;  /* 0x0005e01601007387 */ /* 0x000fe20000100800 */
[----:B------:R-:W-:-:S03]  /*cd90*/  SHF.R.S32.HI R3, RZ, 0x1f, R26 ;  /* 0x0000001fff037819 */ /* 0x000fc6000001141a */
[----:B------:R-:W-:Y:S04]  /*cda0*/  STL [R1+0x61c], R21 ;  /* 0x00061c1501007387 */ /* 0x000fe80000100800 */
[----:B------:R0:W-:Y:S04]  /*cdb0*/  STL [R1+0x5e8], R13 ;  /* 0x0005e80d01007387 */ /* 0x0001e80000100800 */
[----:B------:R1:W-:Y:S01]  /*cdc0*/  STL [R1+0x624], R12 ;  /* 0x0006240c01007387 */ /* 0x0003e20000100800 */
[----:B------:R-:W-:Y:S02]  /*cdd0*/  SHF.R.S32.HI R2, RZ, 0x1f, R27 ;  /* 0x0000001fff027819 */ /* 0x000fe4000001141b */
[----:B0-----:R-:W-:-:S02]  /*cde0*/  IADD3.X R13, PT, PT, R4, UR19, RZ, P4, !PT ;  /* 0x00000013040d7c10 */ /* 0x001fc4000a7fe4ff */
[----:B------:R-:W-:-:S03]  /*cdf0*/  SHF.R.S32.HI R0, RZ, 0x1f, R28 ;  /* 0x0000001fff007819 */ /* 0x000fc6000001141c */
[----:B------:R-:W-:Y:S01]  /*ce00*/  STL [R1+0x5f0], R13 ;  /* 0x0005f00d01007387 */ /* 0x000fe20000100800 */
[----:B------:R-:W-:Y:S02]  /*ce10*/  SHF.R.S32.HI R8, RZ, 0x1f, R29 ;  /* 0x0000001fff087819 */ /* 0x000fe4000001141d */
[----:B------:R-:W-:Y:S01]  /*ce20*/  IADD3.X R7, PT, PT, R7, UR19, RZ, P6, !PT ;  /* 0x0000001307077c10 */ /* 0x000fe2000b7fe4ff */
[----:B------:R-:W-:Y:S01]  /*ce30*/  IMAD R18, R18, UR7, RZ ;  /* 0x0000000712127c24 */ /* 0x000fe2000f8e02ff */
[----:B------:R-:W-:Y:S02]  /*ce40*/  ULEA.HI UR5, UR5, UR4, URZ, 0x6 ;  /* 0x0000000405057291 */ /* 0x000fe4000f8f30ff */
[----:B------:R-:W-:Y:S02]  /*ce50*/  USHF.L.U32 UR4, UR6, 0x6, URZ ;  /* 0x0000000606047899 */ /* 0x000fe400080006ff */
[----:B------:R-:W-:Y:S01]  /*ce60*/  USHF.R.S32.HI UR5, URZ, 0x6, UR5 ;  /* 0x00000006ff057899 */ /* 0x000fe20008011405 */
[----:B--2---:R-:W-:-:S02]  /*ce70*/  SHF.R.S32.HI R5, RZ, 0x1f, R9 ;  /* 0x0000001fff057819 */ /* 0x004fc40000011409 */
[----:B-1----:R-:W-:Y:S02]  /*ce80*/  IADD3 R12, P4, PT, R9, UR18, RZ ;  /* 0x00000012090c7c10 */ /* 0x002fe4000ff9e0ff */
[----:B------:R-:W-:Y:S02]  /*ce90*/  IADD3.X R9, PT, PT, R3, UR19, RZ, P3, !PT ;  /* 0x0000001303097c10 */ /* 0x000fe40009ffe4ff */
[----:B---3--:R-:W-:Y:S02]  /*cea0*/  SHF.R.S32.HI R4, RZ, 0x1f, R10 ;  /* 0x0000001fff047819 */ /* 0x008fe4000001140a */
[----:B------:R-:W-:Y:S01]  /*ceb0*/  IADD3 R10, P3, PT, R10, UR18, RZ ;  /* 0x000000120a0a7c10 */ /* 0x000fe2000ff7e0ff */
[----:B------:R-:W-:Y:S04]  /*cec0*/  STL [R1+0x62c], R12 ;  /* 0x00062c0c01007387 */ /* 0x000fe80000100800 */
[----:B------:R0:W-:Y:S04]  /*ced0*/  STL [R1+0x5f8], R9 ;  /* 0x0005f80901007387 */ /* 0x0001e80000100800 */
[----:B------:R4:W-:Y:S01]  /*cee0*/  STL [R1+0x634], R10 ;  /* 0x0006340a01007387 */ /* 0x0009e20000100800 */
[----:B0-----:R-:W-:-:S02]  /*cef0*/  IADD3.X R9, PT, PT, R2, UR19, RZ, P2, !PT ;  /* 0x0000001302097c10 */ /* 0x001fc400097fe4ff */
[----:B------:R-:W-:Y:S02]  /*cf00*/  IADD3.X R2, PT, PT, R0, UR19, RZ, P1, !PT ;  /* 0x0000001300027c10 */ /* 0x000fe40008ffe4ff */
[----:B----4-:R-:W-:Y:S01]  /*cf10*/  IADD3 R10, P2, PT, R11, UR18, RZ ;  /* 0x000000120b0a7c10 */ /* 0x010fe2000ff5e0ff */
[----:B------:R5:W-:Y:S01]  /*cf20*/  STL [R1+0x600], R9 ;  /* 0x0006000901007387 */ /* 0x000be20000100800 */
[----:B------:R-:W-:-:S03]  /*cf30*/  IADD3.X R0, PT, PT, R8, UR19, RZ, P0, !PT ;  /* 0x0000001308007c10 */ /* 0x000fc600087fe4ff */
[----:B------:R-:W-:Y:S04]  /*cf40*/  STL [R1+0x63c], R10 ;  /* 0x00063c0a01007387 */ /* 0x000fe80000100800 */
[----:B------:R0:W-:Y:S01]  /*cf50*/  STL [R1+0x608], R2 ;  /* 0x0006080201007387 */ /* 0x0001e20000100800 */
[----:B-----5:R-:W-:-:S05]  /*cf60*/  IADD3 R9, P1, PT, R14, UR18, RZ ;  /* 0x000000120e097c10 */ /* 0x020fca000ff3e0ff */
[----:B------:R-:W-:Y:S01]  /*cf70*/  STL [R1+0x644], R9 ;  /* 0x0006440901007387 */ /* 0x000fe20000100800 */
[----:B0-----:R-:W-:-:S03]  /*cf80*/  IADD3 R2, P0, PT, R17, UR18, RZ ;  /* 0x0000001211027c10 */ /* 0x001fc6000ff1e0ff */
[----:B------:R0:W-:Y:S04]  /*cf90*/  STL [R1+0x610], R0 ;  /* 0x0006100001007387 */ /* 0x0001e80000100800 */
[----:B------:R1:W-:Y:S01]  /*cfa0*/  STL [R1+0x64c], R2 ;  /* 0x00064c0201007387 */ /* 0x0003e20000100800 */
[----:B0-----:R-:W-:-:S03]  /*cfb0*/  IADD3 R0, P6, PT, R16, UR18, RZ ;  /* 0x0000001210007c10 */ /* 0x001fc6000ffde0ff */
[----:B------:R-:W-:Y:S01]  /*cfc0*/  STL [R1+0x618], R7 ;  /* 0x0006180701007387 */ /* 0x000fe20000100800 */
[----:B-1----:R-:W-:-:S03]  /*cfd0*/  IADD3.X R2, PT, PT, R6, UR19, RZ, P5, !PT ;  /* 0x0000001306027c10 */ /* 0x002fc6000affe4ff */
[----:B------:R0:W-:Y:S01]  /*cfe0*/  STL [R1+0x654], R0 ;  /* 0x0006540001007387 */ /* 0x0001e20000100800 */
[----:B------:R-:W-:-:S03]  /*cff0*/  IADD3 R6, P5, PT, R15, UR18, RZ ;  /* 0x000000120f067c10 */ /* 0x000fc6000ffbe0ff */
[----:B------:R1:W-:Y:S01]  /*d000*/  STL [R1+0x620], R2 ;  /* 0x0006200201007387 */ /* 0x0003e20000100800 */
[----:B------:R-:W-:Y:S02]  /*d010*/  SHF.R.S32.HI R3, RZ, 0x1f, R11 ;  /* 0x0000001fff037819 */ /* 0x000fe4000001140b */
[----:B0-----:R-:W-:Y:S01]  /*d020*/  IADD3.X R0, PT, PT, R5, UR19, RZ, P4, !PT ;  /* 0x0000001305007c10 */ /* 0x001fe2000a7fe4ff */
[----:B------:R-:W-:Y:S01]  /*d030*/  STL [R1+0x65c], R6 ;  /* 0x00065c0601007387 */ /* 0x000fe20000100800 */
[----:B-1----:R-:W-:-:S03]  /*d040*/  IADD3 R2, P4, PT, R18, UR18, RZ ;  /* 0x0000001212027c10 */ /* 0x002fc6000ff9e0ff */
[----:B------:R0:W-:Y:S01]  /*d050*/  STL [R1+0x628], R0 ;  /* 0x0006280001007387 */ /* 0x0001e20000100800 */
[----:B------:R-:W-:-:S03]  /*d060*/  IADD3.X R4, PT, PT, R4, UR19, RZ, P3, !PT ;  /* 0x0000001304047c10 */ /* 0x000fc60009ffe4ff */
[----:B------:R1:W-:Y:S01]  /*d070*/  STL [R1+0x664], R2 ;  /* 0x0006640201007387 */ /* 0x0003e20000100800 */
[----:B0-----:R-:W-:-:S03]  /*d080*/  IADD3 R0, P3, PT, R19, UR18, RZ ;  /* 0x0000001213007c10 */ /* 0x001fc6000ff7e0ff */
[----:B------:R0:W-:Y:S01]  /*d090*/  STL [R1+0x630], R4 ;  /* 0x0006300401007387 */ /* 0x0001e20000100800 */
[----:B-1----:R-:W-:Y:S02]  /*d0a0*/  IADD3.X R2, PT, PT, R3, UR19, RZ, P2, !PT ;  /* 0x0000001303027c10 */ /* 0x002fe400097fe4ff */
[----:B------:R-:W-:Y:S01]  /*d0b0*/  IADD3 R3, P2, PT, R20, UR16, RZ ;  /* 0x0000001014037c10 */ /* 0x000fe2000ff5e0ff */
[----:B------:R1:W-:Y:S01]  /*d0c0*/  STL [R1+0x66c], R0 ;  /* 0x00066c0001007387 */ /* 0x0003e20000100800 */
[----:B------:R-:W-:Y:S02]  /*d0d0*/  SHF.R.S32.HI R5, RZ, 0x1f, R18 ;  /* 0x0000001fff057819 */ /* 0x000fe40000011412 */
[----:B------:R-:W-:Y:S02]  /*d0e0*/  CS2R R12, SRZ ;  /* 0x00000000000c7805 */ /* 0x000fe4000001ff00 */
[----:B------:R-:W-:Y:S01]  /*d0f0*/  SHF.R.S32.HI R6, RZ, 0x1f, R19 ;  /* 0x0000001fff067819 */ /* 0x000fe20000011413 */
[----:B------:R2:W-:Y:S01]  /*d100*/  STL [R1+0x638], R2 ;  /* 0x0006380201007387 */ /* 0x0005e20000100800 */
[----:B0-----:R-:W-:-:S02]  /*d110*/  SHF.R.S32.HI R4, RZ, 0x1f, R15 ;  /* 0x0000001fff047819 */ /* 0x001fc4000001140f */
[----:B------:R-:W-:Y:S02]  /*d120*/  CS2R R8, SRZ ;  /* 0x0000000000087805 */ /* 0x000fe4000001ff00 */
[----:B------:R-:W-:Y:S01]  /*d130*/  CS2R R10, SRZ ;  /* 0x00000000000a7805 */ /* 0x000fe2000001ff00 */
[----:B------:R0:W-:Y:S01]  /*d140*/  STL [R1+0x104], R3 ;  /* 0x0001040301007387 */ /* 0x0001e20000100800 */
[----:B------:R-:W3:Y:S01]  /*d150*/  LDCU UR16, c[0x0][0x3ac] ;  /* 0x00007580ff1077ac */ /* 0x000ee20008000800 */
[----:B-1----:R-:W-:Y:S02]  /*d160*/  SHF.R.S32.HI R0, RZ, 0x1f, R14 ;  /* 0x0000001fff007819 */ /* 0x002fe4000001140e */
[----:B--2---:R-:W-:Y:S02]  /*d170*/  SHF.R.S32.HI R2, RZ, 0x1f, R17 ;  /* 0x0000001fff027819 */ /* 0x004fe40000011411 */
[----:B------:R-:W-:Y:S02]  /*d180*/  IADD3.X R0, PT, PT, R0, UR19, RZ, P1, !PT ;  /* 0x0000001300007c10 */ /* 0x000fe40008ffe4ff */
[----:B0-----:R-:W-:-:S02]  /*d190*/  SHF.R.S32.HI R3, RZ, 0x1f, R16 ;  /* 0x0000001fff037819 */ /* 0x001fc40000011410 */
[----:B------:R-:W0:Y:S01]  /*d1a0*/  S2R R16, SR_TID.X ;  /* 0x0000000000107919 */ /* 0x000e220000002100 */
[----:B------:R-:W-:Y:S02]  /*d1b0*/  IADD3.X R2, PT, PT, R2, UR19, RZ, P0, !PT ;  /* 0x0000001302027c10 */ /* 0x000fe400087fe4ff */
[----:B------:R-:W-:Y:S01]  /*d1c0*/  IADD3.X R3, PT, PT, R3, UR19, RZ, P6, !PT ;  /* 0x0000001303037c10 */ /* 0x000fe2000b7fe4ff */
[----:B------:R1:W-:Y:S04]  /*d1d0*/  STL [R1+0x640], R0 ;  /* 0x0006400001007387 */ /* 0x0003e80000100800 */
[----:B------:R2:W-:Y:S01]  /*d1e0*/  STL [R1+0x648], R2 ;  /* 0x0006480201007387 */ /* 0x0005e20000100800 */
[----:B-1----:R-:W-:-:S03]  /*d1f0*/  IADD3.X R0, PT, PT, R4, UR19, RZ, P5, !PT ;  /* 0x0000001304007c10 */ /* 0x002fc6000affe4ff */
[----:B------:R-:W-:Y:S01]  /*d200*/  STL [R1+0x650], R3 ;  /* 0x0006500301007387 */ /* 0x000fe20000100800 */
[----:B--2---:R-:W-:-:S03]  /*d210*/  IADD3.X R2, PT, PT, R5, UR19, RZ, P4, !PT ;  /* 0x0000001305027c10 */ /* 0x004fc6000a7fe4ff */
[----:B------:R-:W-:Y:S04]  /*d220*/  STL [R1+0x658], R0 ;  /* 0x0006580001007387 */ /* 0x000fe80000100800 */
[----:B------:R1:W-:Y:S02]  /*d230*/  STL [R1+0x660], R2 ;  /* 0x0006600201007387 */ /* 0x0003e40000100800 */
[----:B-1----:R-:W-:Y:S02]  /*d240*/  LEA.HI.X.SX32 R2, R20, UR17, 0x1, P2 ;  /* 0x0000001114027c11 */ /* 0x002fe400090f0eff */
[----:B------:R-:W1:Y:S01]  /*d250*/  S2R R20, SR_TID.X ;  /* 0x0000000000147919 */ /* 0x000e620000002100 */
[----:B------:R-:W-:-:S05]  /*d260*/  IADD3.X R0, PT, PT, R6, UR19, RZ, P3, !PT ;  /* 0x0000001306007c10 */ /* 0x000fca0009ffe4ff */
[----:B------:R0:W-:Y:S04]  /*d270*/  STL [R1+0x668], R0 ;  /* 0x0006680001007387 */ /* 0x0001e80000100800 */
[----:B------:R-:W-:Y:S01]  /*d280*/  STL [R1+0x100], R2 ;  /* 0x0001000201007387 */ /* 0x000fe20000100800 */
[----:B0-----:R-:W-:-:S03]  /*d290*/  IMAD.SHL.U32 R0, R16, 0x8, RZ ;  /* 0x0000000810007824 */ /* 0x001fc600078e00ff */
[----:B------:R-:W-:Y:S04]  /*d2a0*/  STL [R1+0xe0], RZ ;  /* 0x0000e0ff01007387 */ /* 0x000fe80000100800 */
[----:B------:R0:W-:Y:S04]  /*d2b0*/  STL [R1+0x6b0], R0 ;  /* 0x0006b00001007387 */ /* 0x0001e80000100800 */
[----:B------:R2:W-:Y:S04]  /*d2c0*/  STL [R1+0xe4], RZ ;  /* 0x0000e4ff01007387 */ /* 0x0005e80000100800 */
[----:B------:R2:W-:Y:S04]  /*d2d0*/  STL [R1+0xe8], RZ ;  /* 0x0000e8ff01007387 */ /* 0x0005e80000100800 */
[----:B------:R2:W-:Y:S04]  /*d2e0*/  STL [R1+0xec], RZ ;  /* 0x0000ecff01007387 */ /* 0x0005e80000100800 */
[----:B------:R2:W-:Y:S04]  /*d2f0*/  STL [R1+0xd0], RZ ;  /* 0x0000d0ff01007387 */ /* 0x0005e80000100800 */
[----:B------:R2:W-:Y:S04]  /*d300*/  STL [R1+0xd4], RZ ;  /* 0x0000d4ff01007387 */ /* 0x0005e80000100800 */
[----:B------:R2:W-:Y:S01]  /*d310*/  STL [R1+0xd8], RZ ;  /* 0x0000d8ff01007387 */ /* 0x0005e20000100800 */
[----:B-1----:R-:W-:-:S03]  /*d320*/  SHF.R.U32.HI R20, RZ, 0x4, R20 ;  /* 0x00000004ff147819 */ /* 0x002fc60000011614 */
[----:B------:R2:W-:Y:S04]  /*d330*/  STL [R1+0xdc], RZ ;  /* 0x0000dcff01007387 */ /* 0x0005e80000100800 */
[----:B------:R2:W-:Y:S04]  /*d340*/  STL [R1+0xc0], RZ ;  /* 0x0000c0ff01007387 */ /* 0x0005e80000100800 */
[----:B------:R2:W-:Y:S04]  /*d350*/  STL [R1+0xc4], RZ ;  /* 0x0000c4ff01007387 */ /* 0x0005e80000100800 */
[----:B------:R2:W-:Y:S01]  /*d360*/  STL [R1+0xc8], RZ ;  /* 0x0000c8ff01007387 */ /* 0x0005e20000100800 */
[----:B------:R-:W-:-:S03]  /*d370*/  SGXT.U32 R20, R20, 0x3 ;  /* 0x000000031414781a */ /* 0x000fc60000000000 */
[----:B------:R2:W-:Y:S04]  /*d380*/  STL [R1+0xcc], RZ ;  /* 0x0000ccff01007387 */ /* 0x0005e80000100800 */
[----:B------:R2:W-:Y:S04]  /*d390*/  STL [R1+0x20], RZ ;  /* 0x000020ff01007387 */ /* 0x0005e80000100800 */
[----:B------:R2:W-:Y:S04]  /*d3a0*/  STL [R1+0x24], RZ ;  /* 0x000024ff01007387 */ /* 0x0005e80000100800 */
[----:B------:R2:W-:Y:S01]  /*d3b0*/  STL [R1+0x28], RZ ;  /* 0x000028ff01007387 */ /* 0x0005e20000100800 */
[----:B------:R-:W-:-:S03]  /*d3c0*/  LOP3.LUT R20, R20, 0x28, RZ, 0xfc, !PT ;  /* 0x0000002814147812 */ /* 0x000fc600078efcff */
[----:B------:R2:W-:Y:S04]  /*d3d0*/  STL [R1+0x2c], RZ ;  /* 0x00002cff01007387 */ /* 0x0005e80000100800 */
[----:B------:R2:W-:Y:S04]  /*d3e0*/  STL [R1+0xf0], RZ ;  /* 0x0000f0ff01007387 */ /* 0x0005e80000100800 */
[----:B------:R2:W-:Y:S04]  /*d3f0*/  STL [R1+0xf4], RZ ;  /* 0x0000f4ff01007387 */ /* 0x0005e80000100800 */
[----:B------:R2:W-:Y:S04]  /*d400*/  STL [R1+0xf8], RZ ;  /* 0x0000f8ff01007387 */ /* 0x0005e80000100800 */
[----:B------:R2:W-:Y:S01]  /*d410*/  STL [R1+0xfc], RZ ;  /* 0x0000fcff01007387 */ /* 0x0005e20000100800 */
[----:B0-----:R-:W-:Y:S01]  /*d420*/  IMAD R0, R20, UR8, RZ ;  /* 0x0000000814007c24 */ /* 0x001fe2000f8e02ff */
[----:B------:R-:W-:-:S02]  /*d430*/  SHF.R.U32.HI R20, RZ, 0x4, R16 ;  /* 0x00000004ff147819 */ /* 0x000fc40000011610 */
[--C-:B------:R-:W-:Y:S02]  /*d440*/  SHF.R.U32.HI R19, RZ, 0x4, R16.reuse ;  /* 0x00000004ff137819 */ /* 0x100fe40000011610 */
[--C-:B------:R-:W-:Y:S02]  /*d450*/  SHF.R.U32.HI R15, RZ, 0x4, R16.reuse ;  /* 0x00000004ff0f7819 */ /* 0x100fe40000011610 */
[----:B------:R-:W-:Y:S02]  /*d460*/  SHF.R.U32.HI R16, RZ, 0x4, R16 ;  /* 0x00000004ff107819 */ /* 0x000fe40000011610 */
[----:B------:R-:W-:Y:S02]  /*d470*/  SGXT.U32 R15, R15, 0x3 ;  /* 0x000000030f0f781a */ /* 0x000fe40000000000 */
[----:B------:R-:W-:Y:S02]  /*d480*/  SGXT.U32 R16, R16, 0x3 ;  /* 0x000000031010781a */ /* 0x000fe40000000000 */
[----:B------:R-:W-:-:S02]  /*d490*/  SGXT.U32 R20, R20, 0x3 ;  /* 0x000000031414781a */ /* 0x000fc40000000000 */
[----:B------:R-:W-:Y:S02]  /*d4a0*/  SGXT.U32 R19, R19, 0x3 ;  /* 0x000000031313781a */ /* 0x000fe40000000000 */
[----:B------:R-:W-:Y:S02]  /*d4b0*/  LOP3.LUT R16, R16, 0x20, RZ, 0xfc, !PT ;  /* 0x0000002010107812 */ /* 0x000fe400078efcff */
[----:B------:R-:W-:Y:S02]  /*d4c0*/  LOP3.LUT R15, R15, 0x18, RZ, 0xfc, !PT ;  /* 0x000000180f0f7812 */ /* 0x000fe400078efcff */
[----:B------:R-:W-:Y:S02]  /*d4d0*/  LOP3.LUT R19, R19, 0x10, RZ, 0xfc, !PT ;  /* 0x0000001013137812 */ /* 0x000fe400078efcff */
[----:B------:R-:W-:Y:S01]  /*d4e0*/  LOP3.LUT R20, R20, 0x8, RZ, 0xfc, !PT ;  /* 0x0000000814147812 */ /* 0x000fe200078efcff */
[----:B------:R-:W-:Y:S01]  /*d4f0*/  IMAD R0, R16, UR13, RZ ;  /* 0x0000000d10007c24 */ /* 0x000fe2000f8e02ff */
[----:B------:R-:W-:Y:S01]  /*d500*/  CS2R R4, SRZ ;  /* 0x0000000000047805 */ /* 0x000fe2000001ff00 */
[----:B------:R-:W-:Y:S01]  /*d510*/  IMAD R3, R15, UR14, RZ ;  /* 0x0000000e0f037c24 */ /* 0x000fe2000f8e02ff */
[----:B------:R-:W-:Y:S01]  /*d520*/  CS2R R14, SRZ ;  /* 0x00000000000e7805 */ /* 0x000fe2000001ff00 */
[----:B------:R-:W-:Y:S01]  /*d530*/  IMAD R2, R19, UR15, RZ ;  /* 0x0000000f13027c24 */ /* 0x000fe2000f8e02ff */
[----:B------:R-:W-:Y:S01]  /*d540*/  CS2R R6, SRZ ;  /* 0x0000000000067805 */ /* 0x000fe2000001ff00 */
[----:B--23--:R-:W-:-:S07]  /*d550*/  IMAD R0, R20, UR20, RZ ;  /* 0x0000001414007c24 */ /* 0x00cfce000f8e02ff */
.L_x_2:
[----:B0-----:R-:W2:Y:S01]  /*d560*/  LDL R22, [R1+0x104] ;  /* 0x0001040001167983 */ /* 0x001ea20000100800 */
[----:B------:R-:W0:Y:S03]  /*d570*/  LDCU UR6, c[0x0][0x3a8] ;  /* 0x00007500ff0677ac */ /* 0x000e260008000800 */
[----:B------:R-:W-:Y:S01]  /*d580*/  STL [R1+0x918], R28 ;  /* 0x0009181c01007387 */ /* 0x000fe20000100800 */
[----:B------:R-:W1:Y:S03]  /*d590*/  LDCU UR7, c[0x0][0x3a8] ;  /* 0x00007500ff0777ac */ /* 0x000e660008000800 */
[----:B------:R-:W-:Y:S04]  /*d5a0*/  STL [R1+0x924], R28 ;  /* 0x0009241c01007387 */ /* 0x000fe80000100800 */
        /* <DEDUP_REMOVED lines=27> */
[----:B------:R3:W-:Y:S04]  /*d760*/  STL [R1+0xa58], R28 ;  /* 0x000a581c01007387 */ /* 0x0007e80000100800 */
[----:B---3--:R-:W3:Y:S01]  /*d770*/  LDL R28, [R1+0x100] ;  /* 0x00010000011c7983 */ /* 0x008ee20000100800 */
[----:B------:R-:W-:Y:S01]  /*d780*/  PRMT R24, RZ, 0x7610, R24 ;  /* 0x00007610ff187816 */ /* 0x000fe20000000018 */
[----:B------:R-:W4:Y:S01]  /*d790*/  S2R R17, SR_TID.X ;  /* 0x0000000000117919 */ /* 0x000f220000002100 */
[----:B------:R-:W0:Y:S01]  /*d7a0*/  S2R R21, SR_TID.X ;  /* 0x0000000000157919 */ /* 0x000e220000002100 */
[----:B------:R-:W-:-:S02]  /*d7b0*/  PRMT R26, RZ, 0x7610, R26 ;  /* 0x00007610ff1a7816 */ /* 0x000fc4000000001a */
[----:B------:R-:W-:Y:S01]  /*d7c0*/  PRMT R25, RZ, 0x7610, R25 ;  /* 0x00007610ff197816 */ /* 0x000fe20000000019 */
[----:B------:R-:W-:Y:S04]  /*d7d0*/  STL [R1+0x914], R29 ;  /* 0x0009141d01007387 */ /* 0x000fe80000100800 */
[----:B------:R-:W-:Y:S04]  /*d7e0*/  STL [R1+0x91c], R29 ;  /* 0x00091c1d01007387 */ /* 0x000fe80000100800 */
[----:B------:R-:W-:Y:S04]  /*d7f0*/  STL [R1+0x928], R29 ;  /* 0x0009281d01007387 */ /* 0x000fe80000100800 */
[----:B------:R-:W-:Y:S04]  /*d800*/  STL [R1+0x934], R29 ;  /* 0x0009341d01007387 */ /* 0x000fe80000100800 */
[----:B------:R-:W-:Y:S04]  /*d810*/  STL [R1+0x93c], R29 ;  /* 0x00093c1d01007387 */ /* 0x000fe80000100800 */
[----:B------:R-:W-:Y:S01]  /*d820*/  STL [R1+0x94c], R29 ;  /* 0x00094c1d01007387 */ /* 0x000fe20000100800 */
[----:B----4-:R-:W-:-:S03]  /*d830*/  SHF.R.U32.HI R20, RZ, 0x4, R17 ;  /* 0x00000004ff147819 */ /* 0x010fc60000011611 */
[----:B------:R-:W-:Y:S01]  /*d840*/  STL [R1+0x95c], R29 ;  /* 0x00095c1d01007387 */ /* 0x000fe20000100800 */
[----:B------:R-:W-:Y:S02]  /*d850*/  SHF.R.U32.HI R23, RZ, 0x4, R17 ;  /* 0x00000004ff177819 */ /* 0x000fe40000011611 */
[----:B------:R-:W-:Y:S01]  /*d860*/  SGXT.U32 R20, R20, 0x3 ;  /* 0x000000031414781a */ /* 0x000fe20000000000 */
[----:B------:R-:W-:Y:S01]  /*d870*/  STL [R1+0x968], R29 ;  /* 0x0009681d01007387 */ /* 0x000fe20000100800 */
[----:B0-----:R-:W-:Y:S02]  /*d880*/  SHF.R.U32.HI R3, RZ, 0x4, R21 ;  /* 0x00000004ff037819 */ /* 0x001fe40000011615 */
[----:B------:R-:W-:Y:S01]  /*d890*/  LOP3.LUT R20, R20, 0x10, RZ, 0xfc, !PT ;  /* 0x0000001014147812 */ /* 0x000fe200078efcff */
[----:B------:R-:W-:Y:S01]  /*d8a0*/  STL [R1+0x970], R29 ;  /* 0x0009701d01007387 */ /* 0x000fe20000100800 */
[----:B------:R-:W-:Y:S02]  /*d8b0*/  SGXT.U32 R23, R23, 0x3 ;  /* 0x000000031717781a */ /* 0x000fe40000000000 */
[----:B------:R-:W-:Y:S01]  /*d8c0*/  SGXT.U32 R3, R3, 0x3 ;  /* 0x000000030303781a */ /* 0x000fe20000000000 */
[----:B------:R-:W-:Y:S01]  /*d8d0*/  IMAD R20, R20, UR6, RZ ;  /* 0x0000000614147c24 */ /* 0x000fe2000f8e02ff */
[----:B------:R-:W0:Y:S01]  /*d8e0*/  LDCU UR6, c[0x0][0x3a8] ;  /* 0x00007500ff0677ac */ /* 0x000e220008000800 */
[----:B------:R-:W-:Y:S01]  /*d8f0*/  LOP3.LUT R23, R23, 0x8, RZ, 0xfc, !PT ;  /* 0x0000000817177812 */ /* 0x000fe200078efcff */
[----:B------:R-:W-:Y:S01]  /*d900*/  STL [R1+0x97c], R29 ;  /* 0x00097c1d01007387 */ /* 0x000fe20000100800 */
[----:B------:R-:W-:-:S02]  /*d910*/  LOP3.LUT R2, R3, 0x8, RZ, 0xfc, !PT ;  /* 0x0000000803027812 */ /* 0x000fc400078efcff */
[----:B------:R-:W-:Y:S01]  /*d920*/  LOP3.LUT R16, R3, 0x10, RZ, 0xfc, !PT ;  /* 0x0000001003107812 */ /* 0x000fe200078efcff */
[----:B-1----:R-:W-:Y:S01]  /*d930*/  IMAD R23, R23, UR7, RZ ;  /* 0x0000000717177c24 */ /* 0x002fe2000f8e02ff */
[----:B------:R-:W-:Y:S01]  /*d940*/  ISETP.GE.AND P5, PT, R2, UR9, PT ;  /* 0x0000000902007c0c */ /* 0x000fe2000bfa6270 */
[----:B------:R-:W1:Y:S01]  /*d950*/  LDCU UR7, c[0x0][0x3a8] ;  /* 0x00007500ff0777ac */ /* 0x000e620008000800 */
[----:B------:R-:W-:Y:S01]  /*d960*/  ISETP.GE.AND P6, PT, R16, UR9, PT ;  /* 0x0000000910007c0c */ /* 0x000fe2000bfc6270 */
[----:B------:R-:W-:Y:S01]  /*d970*/  STL [R1+0x988], R29 ;  /* 0x0009881d01007387 */ /* 0x000fe20000100800 */
[C---:B------:R-:W-:Y:S02]  /*d980*/  LOP3.LUT R2, R3.reuse, 0x28, RZ, 0xfc, !PT ;  /* 0x0000002803027812 */ /* 0x040fe400078efcff */
[----:B------:R-:W-:Y:S01]  /*d990*/  LOP3.LUT R0, R3, 0x18, RZ, 0xfc, !PT ;  /* 0x0000001803007812 */ /* 0x000fe200078efcff */
[----:B------:R-:W-:Y:S01]  /*d9a0*/  STL [R1+0x994], R29 ;  /* 0x0009941d01007387 */ /* 0x000fe20000100800 */
[----:B------:R-:W-:-:S02]  /*d9b0*/  ISETP.GE.AND P0, PT, R2, UR9, PT ;  /* 0x0000000902007c0c */ /* 0x000fc4000bf06270 */
[----:B------:R-:W-:Y:S01]  /*d9c0*/  ISETP.GE.AND P1, PT, R0, UR9, PT ;  /* 0x0000000900007c0c */ /* 0x000fe2000bf26270 */
[----:B------:R-:W-:Y:S01]  /*d9d0*/  STL [R1+0x9a0], R29 ;  /* 0x0009a01d01007387 */ /* 0x000fe20000100800 */
[----:B------:R-:W-:Y:S02]  /*d9e0*/  LOP3.LUT R2, R3, 0x20, RZ, 0xfc, !PT ;  /* 0x0000002003027812 */ /* 0x000fe400078efcff */
[----:B------:R-:W-:Y:S01]  /*d9f0*/  PRMT R0, RZ, 0x7610, R0 ;  /* 0x00007610ff007816 */ /* 0x000fe20000000000 */
[----:B------:R-:W-:Y:S01]  /*da00*/  STL [R1+0x9ac], R29 ;  /* 0x0009ac1d01007387 */ /* 0x000fe20000100800 */
[----:B------:R-:W-:-:S03]  /*da10*/  ISETP.GE.AND P4, PT, R2, UR9, PT ;  /* 0x0000000902007c0c */ /* 0x000fc6000bf86270 */
        /* <DEDUP_REMOVED lines=23> */
[----:B------:R-:W-:Y:S01]  /*db90*/  STL [R1+0x9d4], R27 ;  /* 0x0009d41b01007387 */ /* 0x000fe20000100800 */
[----:B--2---:R-:W-:-:S02]  /*dba0*/  IADD3 R18, P2, PT, R20, R22, RZ ;  /* 0x0000001614127210 */ /* 0x004fc40007f5e0ff */
[----:B------:R-:W-:Y:S01]  /*dbb0*/  IADD3 R16, P3, PT, R23, R22, RZ ;  /* 0x0000001617107210 */ /* 0x000fe20007f7e0ff */
[----:B------:R-:W-:Y:S04]  /*dbc0*/  STL [R1+0x9e8], R27 ;  /* 0x0009e81b01007387 */ /* 0x000fe80000100800 */
[----:B------:R-:W-:Y:S04]  /*dbd0*/  STL [R1+0xa00], R27 ;  /* 0x000a001b01007387 */ /* 0x000fe80000100800 */
[----:B------:R-:W-:Y:S04]  /*dbe0*/  STL [R1+0xa18], R27 ;  /* 0x000a181b01007387 */ /* 0x000fe80000100800 */
[----:B------:R-:W-:Y:S04]  /*dbf0*/  STL [R1+0xa30], R27 ;  /* 0x000a301b01007387 */ /* 0x000fe80000100800 */
[----:B------:R-:W-:Y:S04]  /*dc00*/  STL [R1+0xa48], R27 ;  /* 0x000a481b01007387 */ /* 0x000fe80000100800 */
[----:B-----5:R-:W-:Y:S04]  /*dc10*/  STL [R1+0x840], R4 ;  /* 0x0008400401007387 */ /* 0x020fe80000100800 */
        /* <DEDUP_REMOVED lines=12> */
[----:B------:R-:W-:Y:S04]  /*dce0*/  STL.64 [R1+0x828], R14 ;  /* 0x0008280e01007387 */ /* 0x000fe80000100a00 */
[----:B------:R-:W-:Y:S04]  /*dcf0*/  STL.64 [R1+0x820], R12 ;  /* 0x0008200c01007387 */ /* 0x000fe80000100a00 */
[----:B------:R-:W-:Y:S04]  /*dd00*/  STL.64 [R1+0x818], R10 ;  /* 0x0008180a01007387 */ /* 0x000fe80000100a00 */
[----:B------:R-:W-:Y:S04]  /*dd10*/  STL.64 [R1+0x810], R8 ;  /* 0x0008100801007387 */ /* 0x000fe80000100a00 */
[----:B------:R-:W-:Y:S01]  /*dd20*/  STL [R1+0x808], R7 ;  /* 0x0008080701007387 */ /* 0x000fe20000100800 */
[----:B---3--:R-:W-:-:S02]  /*dd30*/  LEA.HI.X.SX32 R19, R20, R28, 0x1, P2 ;  /* 0x0000001c14137211 */ /* 0x008fc400010f0eff */
[----:B------:R-:W2:Y:S01]  /*dd40*/  S2R R20, SR_TID.X ;  /* 0x0000000000147919 */ /* 0x000ea20000002100 */
[----:B------:R-:W-:Y:S02]  /*dd50*/  LEA.HI.X.SX32 R17, R23, R28, 0x1, P3 ;  /* 0x0000001c17117211 */ /* 0x000fe400018f0eff */
[----:B------:R-:W-:Y:S01]  /*dd60*/  ISETP.GE.AND P2, PT, R3, UR9, PT ;  /* 0x0000000903007c0c */ /* 0x000fe2000bf46270 */
[----:B------:R-:W3:Y:S04]  /*dd70*/  @!P6 LDG.E.U8 R24, desc[UR10][R18.64] ;  /* 0x0000000a1218e981 */ /* 0x000ee8000c1e1100 */
[----:B------:R4:W3:Y:S01]  /*dd80*/  @!P5 LDG.E.U8 R0, desc[UR10][R16.64] ;  /* 0x0000000a1000d981 */ /* 0x0008e2000c1e1100 */
[----:B--2---:R-:W-:-:S04]  /*dd90*/  SHF.R.U32.HI R20, RZ, 0x4, R20 ;  /* 0x00000004ff147819 */ /* 0x004fc80000011614 */
[----:B------:R-:W-:-:S04]  /*dda0*/  SGXT.U32 R20, R20, 0x3 ;  /* 0x000000031414781a */ /* 0x000fc80000000000 */
[----:B------:R-:W-:-:S05]  /*ddb0*/  LOP3.LUT R20, R20, 0x20, RZ, 0xfc, !PT ;  /* 0x0000002014147812 */ /* 0x000fca00078efcff */
[----:B0-----:R-:W-:Y:S01]  /*ddc0*/  IMAD R20, R20, UR6, RZ ;  /* 0x0000000614147c24 */ /* 0x001fe2000f8e02ff */
[C---:B----4-:R-:W-:Y:S01]  /*ddd0*/  LOP3.LUT R17, R3.reuse, 0x30, RZ, 0xfc, !PT ;  /* 0x0000003003117812 */ /* 0x050fe200078efcff */
[----:B------:R-:W-:Y:S01]  /*dde0*/  IMAD R19, R3, UR21, RZ ;  /* 0x0000001503137c24 */ /* 0x000fe2000f8e02ff */
[----:B------:R-:W0:Y:S02]  /*ddf0*/  LDCU UR6, c[0x0][0x3a8] ;  /* 0x00007500ff0677ac */ /* 0x000e240008000800 */
[----:B------:R-:W-:-:S04]  /*de00*/  IADD3 R2, P3, PT, R20, R22, RZ ;  /* 0x0000001614027210 */ /* 0x000fc80007f7e0ff */
[----:B------:R-:W-:Y:S02]  /*de10*/  LEA.HI.X.SX32 R3, R20, R28, 0x1, P3 ;  /* 0x0000001c14037211 */ /* 0x000fe400018f0eff */
[----:B------:R-:W2:Y:S01]  /*de20*/  S2R R20, SR_TID.X ;  /* 0x0000000000147919 */ /* 0x000ea20000002100 */
[----:B------:R-:W-:-:S04]  /*de30*/  IADD3 R18, P5, PT, R19, R22, RZ ;  /* 0x0000001613127210 */ /* 0x000fc80007fbe0ff */
[----:B------:R-:W-:-:S05]  /*de40*/  LEA.HI.X.SX32 R19, R19, R28, 0x1, P5 ;  /* 0x0000001c13137211 */ /* 0x000fca00028f0eff */
[----:B------:R4:W3:Y:S01]  /*de50*/  @!P2 LDG.E.U8 R26, desc[UR10][R18.64] ;  /* 0x0000000a121aa981 */ /* 0x0008e2000c1e1100 */
[----:B--2---:R-:W-:-:S04]  /*de60*/  SHF.R.U32.HI R20, RZ, 0x4, R20 ;  /* 0x00000004ff147819 */ /* 0x004fc80000011614 */
[----:B------:R-:W-:-:S04]  /*de70*/  SGXT.U32 R20, R20, 0x3 ;  /* 0x000000031414781a */ /* 0x000fc80000000000 */
[----:B------:R-:W-:-:S05]  /*de80*/  LOP3.LUT R20, R20, 0x18, RZ, 0xfc, !PT ;  /* 0x0000001814147812 */ /* 0x000fca00078efcff */
[----:B0-----:R-:W-:Y:S01]  /*de90*/  IMAD R20, R20, UR6, RZ ;  /* 0x0000000614147c24 */ /* 0x001fe2000f8e02ff */
[----:B----4-:R-:W0:Y:S01]  /*dea0*/  S2R R19, SR_TID.X ;  /* 0x0000000000137919 */ /* 0x010e220000002100 */
[----:B------:R-:W-:Y:S01]  /*deb0*/  PRMT R16, RZ, 0x7610, R16 ;  /* 0x00007610ff107816 */ /* 0x000fe20000000010 */
[----:B------:R-:W2:Y:S02]  /*dec0*/  LDCU UR6, c[0x0][0x3a8] ;  /* 0x00007500ff0677ac */ /* 0x000ea40008000800 */
[----:B------:R-:W-:Y:S02]  /*ded0*/  IADD3 R18, P2, PT, R20, R22, RZ ;  /* 0x0000001614127210 */ /* 0x000fe40007f5e0ff */
[----:B------:R-:W4:Y:S01]  /*dee0*/  S2R R20, SR_TID.X ;  /* 0x0000000000147919 */ /* 0x000f220000002100 */
[----:B------:R0:W3:Y:S01]  /*def0*/  @!P4 LDG.E.U8 R16, desc[UR10][R2.64] ;  /* 0x0000000a0210c981 */ /* 0x0000e2000c1e1100 */
[C---:B------:R-:W-:Y:S01]  /*df00*/  ISETP.GE.AND P3, PT, R17.reuse, UR9, PT ;  /* 0x0000000911007c0c */ /* 0x040fe2000bf66270 */
[----:B------:R-:W-:Y:S01]  /*df10*/  IMAD R17, R17, UR21, RZ ;  /* 0x0000001511117c24 */ /* 0x000fe2000f8e02ff */
[----:B------:R-:W-:-:S02]  /*df20*/  LEA.HI R23, R21, 0x38, RZ, 0x1c ;  /* 0x0000003815177811 */ /* 0x000fc400078fe0ff */
[----:B----4-:R-:W-:-:S04]  /*df30*/  SHF.R.U32.HI R20, RZ, 0x4, R20 ;  /* 0x00000004ff147819 */ /* 0x010fc80000011614 */
[----:B------:R-:W-:-:S04]  /*df40*/  SGXT.U32 R20, R20, 0x3 ;  /* 0x000000031414781a */ /* 0x000fc80000000000 */
[----:B------:R-:W-:-:S05]  /*df50*/  LOP3.LUT R20, R20, 0x28, RZ, 0xfc, !PT ;  /* 0x0000002814147812 */ /* 0x000fca00078efcff */
[----:B--2---:R-:W-:Y:S01]  /*df60*/  IMAD R20, R20, UR6, RZ ;  /* 0x0000000614147c24 */ /* 0x004fe2000f8e02ff */
[----:B------:R-:W2:Y:S01]  /*df70*/  LDCU UR6, c[0x0][0x3a8] ;  /* 0x00007500ff0677ac */ /* 0x000ea20008000800 */
[--C-:B0-----:R-:W-:Y:S02]  /*df80*/  SHF.R.U32.HI R21, RZ, 0x4, R19.reuse ;  /* 0x00000004ff157819 */ /* 0x101fe40000011613 */
[----:B------:R-:W-:Y:S02]  /*df90*/  SHF.R.U32.HI R19, RZ, 0x4, R19 ;  /* 0x00000004ff137819 */ /* 0x000fe40000011613 */
[----:B------:R-:W-:Y:S02]  /*dfa0*/  IADD3 R2, P4, PT, R17, R22, RZ ;  /* 0x0000001611027210 */ /* 0x000fe40007f9e0ff */
[----:B------:R-:W-:Y:S02]  /*dfb0*/  SGXT.U32 R19, R19, 0x3 ;  /* 0x000000031313781a */ /* 0x000fe40000000000 */
[----:B------:R-:W-:-:S02]  /*dfc0*/  SGXT.U32 R21, R21, 0x3 ;  /* 0x000000031515781a */ /* 0x000fc40000000000 */
[----:B------:R-:W-:Y:S02]  /*dfd0*/  LEA.HI.X.SX32 R3, R17, R28, 0x1, P4 ;  /* 0x0000001c11037211 */ /* 0x000fe400020f0eff */
[----:B------:R-:W-:Y:S02]  /*dfe0*/  PRMT R17, RZ, 0x7610, R17 ;  /* 0x00007610ff117816 */ /* 0x000fe40000000011 */
[----:B------:R-:W-:Y:S02]  /*dff0*/  LOP3.LUT R19, R19, 0x18, RZ, 0xfc, !PT ;  /* 0x0000001813137812 */ /* 0x000fe400078efcff */
[----:B------:R-:W-:Y:S02]  /*e000*/  LOP3.LUT R21, R21, 0x28, RZ, 0xfc, !PT ;  /* 0x0000002815157812 */ /* 0x000fe400078efcff */
[----:B------:R-:W-:Y:S01]  /*e010*/  ISETP.GE.AND P4, PT, R23, UR9, PT ;  /* 0x0000000917007c0c */ /* 0x000fe2000bf86270 */
[----:B------:R0:W4:Y:S01]  /*e020*/  @!P3 LDG.E.U8 R17, desc[UR10][R2.64] ;  /* 0x0000000a0211b981 */ /* 0x000122000c1e1100 */
[----:B-1----:R-:W-:Y:S01]  /*e030*/  IMAD R19, R19, UR7, RZ ;  /* 0x0000000713137c24 */ /* 0x002fe2000f8e02ff */
[----:B------:R-:W-:Y:S01]  /*e040*/  IADD3 R20, P3, PT, R20, R22, RZ ;  /* 0x0000001614147210 */ /* 0x000fe20007f7e0ff */
[----:B--2---:R-:W-:-:S02]  /*e050*/  IMAD R21, R21, UR6, RZ ;  /* 0x0000000615157c24 */ /* 0x004fc4000f8e02ff */
[----:B------:R-:W-:Y:S01]  /*e060*/  IMAD R23, R23, UR21, RZ ;  /* 0x0000001517177c24 */ /* 0x000fe2000f8e02ff */
[-C--:B------:R-:W-:Y:S02]  /*e070*/  LEA.HI.X.SX32 R19, R19, R28.reuse, 0x1, P2 ;  /* 0x0000001c13137211 */ /* 0x080fe400010f0eff */
[----:B------:R-:W-:Y:S02]  /*e080*/  LEA.HI.X.SX32 R21, R21, R28, 0x1, P3 ;  /* 0x0000001c15157211 */ /* 0x000fe400018f0eff */
[----:B0-----:R-:W-:Y:S01]  /*e090*/  PRMT R2, RZ, 0x7610, R2 ;  /* 0x00007610ff027816 */ /* 0x001fe20000000002 */
[----:B------:R0:W2:Y:S01]  /*e0a0*/  @!P1 LDG.E.U8 R25, desc[UR10][R18.64] ;  /* 0x0000000a12199981 */ /* 0x0000a2000c1e1100 */
[C---:B------:R-:W-:Y:S02]  /*e0b0*/  IADD3 R22, P2, PT, R23.reuse, R22, RZ ;  /* 0x0000001617167210 */ /* 0x040fe40007f5e0ff */
[----:B------:R-:W-:Y:S02]  /*e0c0*/  PRMT R3, RZ, 0x7610, R3 ;  /* 0x00007610ff037816 */ /* 0x000fe40000000003 */
[----:B------:R-:W-:Y:S01]  /*e0d0*/  LEA.HI.X.SX32 R23, R23, R28, 0x1, P2 ;  /* 0x0000001c17177211 */ /* 0x000fe200010f0eff */
[----:B------:R-:W2:Y:S04]  /*e0e0*/  @!P0 LDG.E.U8 R2, desc[UR10][R20.64] ;  /* 0x0000000a14028981 */ /* 0x000ea8000c1e1100 */
[----:B------:R-:W2:Y:S01]  /*e0f0*/  @!P4 LDG.E.U8 R3, desc[UR10][R22.64] ;  /* 0x0000000a1603c981 */ /* 0x000ea2000c1e1100 */
[----:B0-----:R-:W0:Y:S01]  /*e100*/  S2R R19, SR_TID.X ;  /* 0x0000000000137919 */ /* 0x001e220000002100 */
[----:B------:R-:W1:Y:S01]  /*e110*/  S2UR UR7, SR_CgaCtaId ;  /* 0x00000000000779c3 */ /* 0x000e620000008800 */
[----:B------:R-:W-:Y:S01]  /*e120*/  UMOV UR6, 0x400 ;  /* 0x0000040000067882 */ /* 0x000fe20000000000 */
[----:B------:R-:W2:Y:S01]  /*e130*/  LDL.LU R28, [R1+0xa58] ;  /* 0x000a5800011c7983 */ /* 0x000ea20000300800 */
[----:B-1----:R-:W-:Y:S01]  /*e140*/  ULEA UR6, UR7, UR6, 0x18 ;  /* 0x0000000607067291 */ /* 0x002fe2000f8ec0ff */
[----:B0-----:R-:W-:-:S04]  /*e150*/  LOP3.LUT R18, R19, 0x7f, RZ, 0xc0, !PT ;  /* 0x0000007f13127812 */ /* 0x001fc800078ec0ff */
[----:B------:R-:W-:Y:S01]  /*e160*/  BAR.SYNC.DEFER_BLOCKING 0x0 ;  /* 0x0000000000007b1d */ /* 0x000fe20000010000 */
[----:B------:R-:W-:-:S04]  /*e170*/  LOP3.LUT R19, R19, 0x3f, RZ, 0xc0, !PT ;  /* 0x0000003f13137812 */ /* 0x000fc800078ec0ff */
[C---:B------:R-:W-:Y:S01]  /*e180*/  ISETP.GE.AND P0, PT, R19.reuse, UR9, PT ;  /* 0x0000000913007c0c */ /* 0x040fe2000bf06270 */
[----:B---3--:R-:W-:Y:S04]  /*e190*/  STS.U8 [R18+UR6], R26 ;  /* 0x0000001a12007988 */ /* 0x008fe80008000006 */
[----:B------:R-:W-:Y:S04]  /*e1a0*/  STS.U8 [R18+UR6+0x100], R24 ;  /* 0x0001001812007988 */ /* 0x000fe80008000006 */
[----:B------:R0:W-:Y:S02]  /*e1b0*/  STS.U8 [R18+UR6+0x200], R16 ;  /* 0x0002001012007988 */ /* 0x0001e40008000006 */
[----:B0-----:R-:W0:Y:S01]  /*e1c0*/  S2R R18, SR_TID.X ;  /* 0x0000000000127919 */ /* 0x001e220000002100 */
[----:B------:R-:W1:Y:S01]  /*e1d0*/  S2R R16, SR_TID.X ;  /* 0x0000000000107919 */ /* 0x000e620000002100 */
[----:B------:R-:W-:-:S02]  /*e1e0*/  IMAD R24, R19, UR16, RZ ;  /* 0x0000001013187c24 */ /* 0x000fc4000f8e02ff */
[----:B------:R-:W3:Y:S01]  /*e1f0*/  LDL R19, [R1+0x66c] ;  /* 0x00066c0001137983 */ /* 0x000ee20000100800 */
[----:B0-----:R-:W-:Y:S02]  /*e200*/  LOP3.LUT R18, R18, 0x7f, RZ, 0xc0, !PT ;  /* 0x0000007f12127812 */ /* 0x001fe400078ec0ff */
[----:B-1----:R-:W-:Y:S02]  /*e210*/  LOP3.LUT R16, R16, 0x7f, RZ, 0xc0, !PT ;  /* 0x0000007f10107812 */ /* 0x002fe400078ec0ff */
[----:B------:R-:W-:-:S03]  /*e220*/  LOP3.LUT R18, R18, 0x8, RZ, 0x3c, !PT ;  /* 0x0000000812127812 */ /* 0x000fc600078e3cff */
[----:B----4-:R0:W-:Y:S04]  /*e230*/  STS.U8 [R16+UR6+0x300], R17 ;  /* 0x0003001110007988 */ /* 0x0101e80008000006 */
[----:B0-----:R-:W4:Y:S04]  /*e240*/  LDL R17, [R1+0x668] ;  /* 0x0006680001117983 */ /* 0x001f280000100800 */
[----:B--2---:R0:W-:Y:S04]  /*e250*/  STS.U8 [R18+UR6+0x280], R2 ;  /* 0x0002800212007988 */ /* 0x0041e80008000006 */
[----:B------:R1:W-:Y:S04]  /*e260*/  STS.U8 [R18+UR6+0x380], R3 ;  /* 0x0003800312007988 */ /* 0x0003e80008000006 */
[----:B0-----:R-:W2:Y:S04]  /*e270*/  LDL R2, [R1+0x284] ;  /* 0x0002840001027983 */ /* 0x001ea80000100800 */
[----:B-1----:R-:W2:Y:S04]  /*e280*/  LDL R3, [R1+0x370] ;  /* 0x0003700001037983 */ /* 0x002ea80000100800 */
[----:B------:R0:W-:Y:S04]  /*e290*/  STS.U8 [R18+UR6+0x80], R0 ;  /* 0x0000800012007988 */ /* 0x0001e80008000006 */
[----:B------:R1:W-:Y:S01]  /*e2a0*/  STS.U8 [R18+UR6+0x180], R25 ;  /* 0x0001801912007988 */ /* 0x0003e20008000006 */
[----:B------:R-:W-:-:S02]  /*e2b0*/  PRMT R29, RZ, 0x7610, R29 ;  /* 0x00007610ff1d7816 */ /* 0x000fc4000000001d */
[----:B0-----:R-:W-:Y:S02]  /*e2c0*/  SHF.R.S32.HI R0, RZ, 0x1f, R24 ;  /* 0x0000001fff007819 */ /* 0x001fe40000011418 */
[----:B------:R-:W-:Y:S01]  /*e2d0*/  PRMT R28, RZ, 0x7610, R28 ;  /* 0x00007610ff1c7816 */ /* 0x000fe2000000001c */
[----:B-1----:R-:W2:Y:S01]  /*e2e0*/  LDL R18, [R1+0x378] ;  /* 0x0003780001127983 */ /* 0x002ea20000100800 */
[----:B------:R-:W-:Y:S01]  /*e2f0*/  BAR.SYNC.DEFER_BLOCKING 0x0 ;  /* 0x0000000000007b1d */ /* 0x000fe20000010000 */
[----:B---3--:R-:W-:-:S05]  /*e300*/  IADD3 R16, P2, PT, R24, R19, RZ ;  /* 0x0000001318107210 */ /* 0x008fca0007f5e0ff */
[----:B------:R-:W3:Y:S01]  /*e310*/  LDL R19, [R1+0x290] ;  /* 0x0002900001137983 */ /* 0x000ee20000100800 */
[----:B----4-:R-:W-:-:S05]  /*e320*/  IMAD.X R17, R0, 0x1, R17, P2 ;  /* 0x0000000100117824 */ /* 0x010fca00010e0611 */
[----:B------:R-:W4:Y:S01]  /*e330*/  @!P0 LDG.E.U8 R29, desc[UR10][R16.64] ;  /* 0x0000000a101d8981 */ /* 0x000f22000c1e1100 */
[C---:B--2---:R-:W-:Y:S01]  /*e340*/  IADD3 RZ, P1, PT, R24.reuse, R2, RZ ;  /* 0x0000000218ff7210 */ /* 0x044fe20007f3e0ff */
[----:B------:R-:W-:-:S04]  /*e350*/  IMAD.IADD R2, R24, 0x1, R2 ;  /* 0x0000000118027824 */ /* 0x000fc800078e0202 */
[----:B------:R-:W-:-:S05]  /*e360*/  IMAD.X R3, R0, 0x1, R3, P1 ;  /* 0x0000000100037824 */ /* 0x000fca00008e0603 */
[----:B------:R-:W2:Y:S04]  /*e370*/  @!P0 LDG.E.U8 R28, desc[UR10][R2.64] ;  /* 0x0000000a021c8981 */ /* 0x000ea8000c1e1100 */
[----:B----4-:R0:W-:Y:S04]  /*e380*/  STL [R1+0x240], R29 ;  /* 0x0002401d01007387 */ /* 0x0101e80000100800 */
[----:B0-----:R-:W4:Y:S04]  /*e390*/  LDL.LU R29, [R1+0xa54] ;  /* 0x000a5400011d7983 */ /* 0x001f280000300800 */
[----:B------:R-:W4:Y:S04]  /*e3a0*/  LDL R16, [R1+0x374] ;  /* 0x0003740001107983 */ /* 0x000f280000100800 */
[----:B------:R-:W4:Y:S04]  /*e3b0*/  LDL R17, [R1+0x28c] ;  /* 0x00028c0001117983 */ /* 0x000f280000100800 */
[----:B--2---:R0:W-:Y:S04]  /*e3c0*/  STL [R1+0x244], R28 ;  /* 0x0002441c01007387 */ /* 0x0041e80000100800 */
[----:B0-----:R-:W2:Y:S04]  /*e3d0*/  LDL.LU R28, [R1+0xa50] ;  /* 0x000a5000011c7983 */ /* 0x001ea80000300800 */
[----:B------:R-:W2:Y:S01]  /*e3e0*/  LDL R3, [R1+0x288] ;  /* 0x0002880001037983 */ /* 0x000ea20000100800 */
[----:B---3--:R-:W-:-:S02]  /*e3f0*/  IADD3 RZ, P3, PT, R24, R19, RZ ;  /* 0x0000001318ff7210 */ /* 0x008fc40007f7e0ff */
[C---:B----4-:R-:W-:Y:S02]  /*e400*/  IADD3 RZ, P2, PT, R24.reuse, R17, RZ ;  /* 0x0000001118ff7210 */ /* 0x050fe40007f5e0ff */
[C---:B--2---:R-:W-:Y:S01]  /*e410*/  IADD3 RZ, P1, PT, R24.reuse, R3, RZ ;  /* 0x0000000318ff7210 */ /* 0x044fe20007f3e0ff */
[----:B------:R-:W-:-:S04]  /*e420*/  IMAD.IADD R2, R24, 0x1, R3 ;  /* 0x0000000118027824 */ /* 0x000fc800078e0203 */
[----:B------:R-:W-:Y:S02]  /*e430*/  IMAD.X R3, R0, 0x1, R16, P1 ;  /* 0x0000000100037824 */ /* 0x000fe400008e0610 */
[----:B------:R-:W-:Y:S02]  /*e440*/  IMAD.IADD R16, R24, 0x1, R17 ;  /* 0x0000000118107824 */ /* 0x000fe400078e0211 */
[----:B------:R-:W-:Y:S02]  /*e450*/  IMAD.X R17, R0, 0x1, R18, P2 ;  /* 0x0000000100117824 */ /* 0x000fe400010e0612 */
[----:B------:R-:W-:Y:S02]  /*e460*/  IMAD.IADD R18, R24, 0x1, R19 ;  /* 0x0000000118127824 */ /* 0x000fe400078e0213 */
[----:B------:R-:W2:Y:S01]  /*e470*/  LDL R19, [R1+0x37c] ;  /* 0x00037c0001137983 */ /* 0x000ea20000100800 */
[----:B------:R-:W-:Y:S02]  /*e480*/  PRMT R9, RZ, 0x7610, R9 ;  /* 0x00007610ff097816 */ /* 0x000fe40000000009 */
[----:B------:R-:W-:-:S02]  /*e490*/  PRMT R4, RZ, 0x7610, R4 ;  /* 0x00007610ff047816 */ /* 0x000fc40000000004 */
[----:B------:R-:W-:Y:S02]  /*e4a0*/  PRMT R27, RZ, 0x7610, R27 ;  /* 0x00007610ff1b7816 */ /* 0x000fe4000000001b */
[----:B------:R-:W3:Y:S04]  /*e4b0*/  @!P0 LDG.E.U8 R9, desc[UR10][R2.64] ;  /* 0x0000000a02098981 */ /* 0x000ee8000c1e1100 */
[----:B------:R-:W4:Y:S04]  /*e4c0*/  @!P0 LDG.E.U8 R4, desc[UR10][R16.64] ;  /* 0x0000000a10048981 */ /* 0x000f28000c1e1100 */
[----:B------:R-:W4:Y:S01]  /*e4d0*/  LDL R3, [R1+0x294] ;  /* 0x0002940001037983 */ /* 0x000f220000100800 */
[----:B--2---:R-:W-:-:S05]  /*e4e0*/  IMAD.X R19, R0, 0x1, R19, P3 ;  /* 0x0000000100137824 */ /* 0x004fca00018e0613 */
[----:B------:R-:W2:Y:S04]  /*e4f0*/  @!P0 LDG.E.U8 R27, desc[UR10][R18.64] ;  /* 0x0000000a121b8981 */ /* 0x000ea8000c1e1100 */
[----:B---3--:R-:W-:Y:S04]  /*e500*/  STL [R1+0x848], R9 ;  /* 0x0008480901007387 */ /* 0x008fe80000100800 */
[----:B----4-:R0:W-:Y:S04]  /*e510*/  STL [R1+0x23c], R4 ;  /* 0x00023c0401007387 */ /* 0x0101e80000100800 */
[----:B0-----:R-:W3:Y:S04]  /*e520*/  LDL.LU R4, [R1+0xa4c] ;  /* 0x000a4c0001047983 */ /* 0x001ee80000300800 */
[----:B------:R-:W4:Y:S04]  /*e530*/  LDL R17, [R1+0x298] ;  /* 0x0002980001117983 */ /* 0x000f280000100800 */
[----:B------:R-:W3:Y:S04]  /*e540*/  LDL R16, [R1+0x380] ;  /* 0x0003800001107983 */ /* 0x000ee80000100800 */
[----:B--2---:R0:W-:Y:S04]  /*e550*/  STL [R1+0x238], R27 ;  /* 0x0002381b01007387 */ /* 0x0041e80000100800 */
[----:B0-----:R-:W2:Y:S04]  /*e560*/  LDL.LU R27, [R1+0xa48] ;  /* 0x000a4800011b7983 */ /* 0x001ea80000300800 */
[----:B------:R-:W2:Y:S04]  /*e570*/  LDL R18, [R1+0x384] ;  /* 0x0003840001127983 */ /* 0x000ea80000100800 */
[----:B------:R-:W2:Y:S01]  /*e580*/  LDL R19, [R1+0x29c] ;  /* 0x00029c0001137983 */ /* 0x000ea20000100800 */
[C---:B------:R-:W-:Y:S01]  /*e590*/  IADD3 RZ, P1, PT, R24.reuse, R3, RZ ;  /* 0x0000000318ff7210 */ /* 0x040fe20007f3e0ff */
[C---:B------:R-:W-:Y:S01]  /*e5a0*/  IMAD.IADD R2, R24.reuse, 0x1, R3 ;  /* 0x0000000118027824 */ /* 0x040fe200078e0203 */
[----:B----4-:R-:W-:-:S03]  /*e5b0*/  IADD3 RZ, P2, PT, R24, R17, RZ ;  /* 0x0000001118ff7210 */ /* 0x010fc60007f5e0ff */
[----:B---3--:R-:W-:Y:S02]  /*e5c0*/  IMAD.X R3, R0, 0x1, R16, P1 ;  /* 0x0000000100037824 */ /* 0x008fe400008e0610 */
[----:B------:R-:W-:Y:S02]  /*e5d0*/  IMAD.IADD R16, R24, 0x1, R17 ;  /* 0x0000000118107824 */ /* 0x000fe400078e0211 */
[----:B--2---:R-:W-:Y:S01]  /*e5e0*/  IMAD.X R17, R0, 0x1, R18, P2 ;  /* 0x0000000100117824 */ /* 0x004fe200010e0612 */
[C---:B------:R-:W-:Y:S01]  /*e5f0*/  IADD3 RZ, P3, PT, R24.reuse, R19, RZ ;  /* 0x0000001318ff7210 */ /* 0x040fe20007f7e0ff */
[----:B------:R-:W-:Y:S02]  /*e600*/  IMAD.IADD R18, R24, 0x1, R19 ;  /* 0x0000000118127824 */ /* 0x000fe400078e0213 */
[----:B------:R-:W2:Y:S01]  /*e610*/  LDL R19, [R1+0x388] ;  /* 0x0003880001137983 */ /* 0x000ea20000100800 */
[----:B------:R-:W-:Y:S02]  /*e620*/  PRMT R28, RZ, 0x7610, R28 ;  /* 0x00007610ff1c7816 */ /* 0x000fe4000000001c */
[----:B------:R-:W-:-:S02]  /*e630*/  PRMT R10, RZ, 0x7610, R10 ;  /* 0x00007610ff0a7816 */ /* 0x000fc4000000000a */
[----:B------:R-:W-:Y:S02]  /*e640*/  PRMT R29, RZ, 0x7610, R29 ;  /* 0x00007610ff1d7816 */ /* 0x000fe4000000001d */
[----:B------:R-:W3:Y:S04]  /*e650*/  @!P0 LDG.E.U8 R28, desc[UR10][R2.64] ;  /* 0x0000000a021c8981 */ /* 0x000ee8000c1e1100 */
[----:B------:R-:W4:Y:S01]  /*e660*/  @!P0 LDG.E.U8 R10, desc[UR10][R16.64] ;  /* 0x0000000a100a8981 */ /* 0x000f22000c1e1100 */
[----:B--2---:R-:W-:-:S05]  /*e670*/  IMAD.X R19, R0, 0x1, R19, P3 ;  /* 0x0000000100137824 */ /* 0x004fca00018e0613 */
[----:B------:R-:W2:Y:S04]  /*e680*/  @!P0 LDG.E.U8 R29, desc[UR10][R18.64] ;  /* 0x0000000a121d8981 */ /* 0x000ea8000c1e1100 */
[----:B---3--:R0:W-:Y:S04]  /*e690*/  STL [R1+0x230], R28 ;  /* 0x0002301c01007387 */ /* 0x0081e80000100800 */
[----:B0-----:R-:W3:Y:S04]  /*e6a0*/  LDL.LU R28, [R1+0xa44] ;  /* 0x000a4400011c7983 */ /* 0x001ee80000300800 */
[----:B------:R-:W3:Y:S04]  /*e6b0*/  LDL R3, [R1+0x2a0] ;  /* 0x0002a00001037983 */ /* 0x000ee80000100800 */
[----:B------:R-:W3:Y:S04]  /*e6c0*/  LDL R17, [R1+0x2a4] ;  /* 0x0002a40001117983 */ /* 0x000ee80000100800 */
[----:B------:R-:W3:Y:S04]  /*e6d0*/  LDL R16, [R1+0x38c] ;  /* 0x00038c0001107983 */ /* 0x000ee80000100800 */
[----:B----4-:R-:W-:Y:S04]  /*e6e0*/  STL [R1+0x84c], R10 ;  /* 0x00084c0a01007387 */ /* 0x010fe80000100800 */
[----:B--2---:R0:W-:Y:S04]  /*e6f0*/  STL [R1+0x234], R29 ;  /* 0x0002341d01007387 */ /* 0x0041e80000100800 */
[----:B0-----:R-:W2:Y:S04]  /*e700*/  LDL.LU R29, [R1+0xa40] ;  /* 0x000a4000011d7983 */ /* 0x001ea80000300800 */
[----:B------:R-:W4:Y:S04]  /*e710*/  LDL R18, [R1+0x390] ;  /* 0x0003900001127983 */ /* 0x000f280000100800 */
[----:B------:R-:W2:Y:S01]  /*e720*/  LDL R19, [R1+0x2a8] ;  /* 0x0002a80001137983 */ /* 0x000ea20000100800 */
[C---:B---3--:R-:W-:Y:S01]  /*e730*/  IADD3 RZ, P1, PT, R24.reuse, R3, RZ ;  /* 0x0000000318ff7210 */ /* 0x048fe20007f3e0ff */
[----:B------:R-:W-:Y:S01]  /*e740*/  IMAD.IADD R2, R24, 0x1, R3 ;  /* 0x0000000118027824 */ /* 0x000fe200078e0203 */
[----:B------:R-:W-:-:S02]  /*e750*/  PRMT R28, RZ, 0x7610, R28 ;  /* 0x00007610ff1c7816 */ /* 0x000fc4000000001c */
[----:B------:R-:W-:Y:S01]  /*e760*/  IADD3 RZ, P2, PT, R24, R17, RZ ;  /* 0x0000001118ff7210 */ /* 0x000fe20007f5e0ff */
[----:B------:R-:W-:Y:S01]  /*e770*/  IMAD.X R3, R0, 0x1, R16, P1 ;  /* 0x0000000100037824 */ /* 0x000fe200008e0610 */
[----:B------:R-:W-:Y:S01]  /*e780*/  PRMT R4, RZ, 0x7610, R4 ;  /* 0x00007610ff047816 */ /* 0x000fe20000000004 */
[----:B------:R-:W-:-:S03]  /*e790*/  IMAD.IADD R16, R24, 0x1, R17 ;  /* 0x0000000118107824 */ /* 0x000fc600078e0211 */
[----:B------:R-:W3:Y:S01]  /*e7a0*/  @!P0 LDG.E.U8 R28, desc[UR10][R2.64] ;  /* 0x0000000a021c8981 */ /* 0x000ee2000c1e1100 */
[----:B----4-:R-:W-:Y:S01]  /*e7b0*/  IMAD.X R17, R0, 0x1, R18, P2 ;  /* 0x0000000100117824 */ /* 0x010fe200010e0612 */
[C---:B--2---:R-:W-:Y:S01]  /*e7c0*/  IADD3 RZ, P3, PT, R24.reuse, R19, RZ ;  /* 0x0000001318ff7210 */ /* 0x044fe20007f7e0ff */
[----:B------:R-:W-:-:S03]  /*e7d0*/  IMAD.IADD R18, R24, 0x1, R19 ;  /* 0x0000000118127824 */ /* 0x000fc600078e0213 */
[----:B------:R-:W2:Y:S04]  /*e7e0*/  @!P0 LDG.E.U8 R4, desc[UR10][R16.64] ;  /* 0x0000000a10048981 */ /* 0x000ea8000c1e1100 */
[----:B------:R-:W4:Y:S01]  /*e7f0*/  LDL R19, [R1+0x394] ;  /* 0x0003940001137983 */ /* 0x000f220000100800 */
[----:B------:R-:W-:-:S03]  /*e800*/  PRMT R11, RZ, 0x7610, R11 ;  /* 0x00007610ff0b7816 */ /* 0x000fc6000000000b */
[----:B---3--:R0:W-:Y:S04]  /*e810*/  STL [R1+0x22c], R28 ;  /* 0x00022c1c01007387 */ /* 0x0081e80000100800 */
[----:B0-----:R-:W3:Y:S04]  /*e820*/  LDL.LU R28, [R1+0xa3c] ;  /* 0x000a3c00011c7983 */ /* 0x001ee80000300800 */
[----:B------:R-:W3:Y:S04]  /*e830*/  LDL R3, [R1+0x2ac] ;  /* 0x0002ac0001037983 */ /* 0x000ee80000100800 */
[----:B--2---:R0:W-:Y:S01]  /*e840*/  STL [R1+0x228], R4 ;  /* 0x0002280401007387 */ /* 0x0041e20000100800 */
[----:B----4-:R-:W-:-:S05]  /*e850*/  IMAD.X R19, R0, 0x1, R19, P3 ;  /* 0x0000000100137824 */ /* 0x010fca00018e0613 */
[----:B------:R-:W2:Y:S04]  /*e860*/  @!P0 LDG.E.U8 R11, desc[UR10][R18.64] ;  /* 0x0000000a120b8981 */ /* 0x000ea8000c1e1100 */
[----:B0-----:R-:W4:Y:S04]  /*e870*/  LDL.LU R4, [R1+0xa38] ;  /* 0x000a380001047983 */ /* 0x001f280000300800 */
[----:B------:R-:W4:Y:S04]  /*e880*/  LDL R17, [R1+0x2b0] ;  /* 0x0002b00001117983 */ /* 0x000f280000100800 */
[----:B------:R-:W4:Y:S04]  /*e890*/  LDL R16, [R1+0x398] ;  /* 0x0003980001107983 */ /* 0x000f280000100800 */
[----:B------:R-:W4:Y:S04]  /*e8a0*/  LDL R18, [R1+0x39c] ;  /* 0x00039c0001127983 */ /* 0x000f280000100800 */
[----:B------:R-:W4:Y:S01]  /*e8b0*/  LDL R19, [R1+0x2b4] ;  /* 0x0002b40001137983 */ /* 0x000f220000100800 */
[C---:B---3--:R-:W-:Y:S01]  /*e8c0*/  IADD3 RZ, P1, PT, R24.reuse, R3, RZ ;  /* 0x0000000318ff7210 */ /* 0x048fe20007f3e0ff */
[----:B------:R-:W-:-:S02]  /*e8d0*/  IMAD.IADD R2, R24, 0x1, R3 ;  /* 0x0000000118027824 */ /* 0x000fc400078e0203 */
[----:B--2---:R-:W-:Y:S01]  /*e8e0*/  STL [R1+0x850], R11 ;  /* 0x0008500b01007387 */ /* 0x004fe20000100800 */
[----:B----4-:R-:W-:Y:S01]  /*e8f0*/  IADD3 RZ, P2, PT, R24, R17, RZ ;  /* 0x0000001118ff7210 */ /* 0x010fe20007f5e0ff */
[----:B------:R-:W-:Y:S02]  /*e900*/  IMAD.X R3, R0, 0x1, R16, P1 ;  /* 0x0000000100037824 */ /* 0x000fe400008e0610 */
[----:B------:R-:W-:Y:S02]  /*e910*/  IMAD.IADD R16, R24, 0x1, R17 ;  /* 0x0000000118107824 */ /* 0x000fe400078e0211 */
[----:B------:R-:W-:Y:S01]  /*e920*/  IMAD.X R17, R0, 0x1, R18, P2 ;  /* 0x0000000100117824 */ /* 0x000fe200010e0612 */
[C---:B------:R-:W-:Y:S01]  /*e930*/  IADD3 RZ, P3, PT, R24.reuse, R19, RZ ;  /* 0x0000001318ff7210 */ /* 0x040fe20007f7e0ff */
[----:B------:R-:W-:Y:S02]  /*e940*/  IMAD.IADD R18, R24, 0x1, R19 ;  /* 0x0000000118127824 */ /* 0x000fe400078e0213 */
[----:B------:R-:W2:Y:S01]  /*e950*/  LDL R19, [R1+0x3a0] ;  /* 0x0003a00001137983 */ /* 0x000ea20000100800 */
[----:B------:R-:W-:-:S02]  /*e960*/  PRMT R29, RZ, 0x7610, R29 ;  /* 0x00007610ff1d7816 */ /* 0x000fc4000000001d */
[----:B------:R-:W-:Y:S02]  /*e970*/  PRMT R27, RZ, 0x7610, R27 ;  /* 0x00007610ff1b7816 */ /* 0x000fe4000000001b */
        /* <DEDUP_REMOVED lines=8> */
[----:B----4-:R0:W-:Y:S04]  /*ea00*/  STL [R1+0x220], R27 ;  /* 0x0002201b01007387 */ /* 0x0101e80000100800 */
[----:B0-----:R-:W4:Y:S04]  /*ea10*/  LDL.LU R27, [R1+0xa30] ;  /* 0x000a3000011b7983 */ /* 0x001f280000300800 */
[----:B------:R-:W4:Y:S04]  /*ea20*/  LDL R17, [R1+0x2bc] ;  /* 0x0002bc0001117983 */ /* 0x000f280000100800 */
[----:B------:R-:W4:Y:S04]  /*ea30*/  LDL R16, [R1+0x3a4] ;  /* 0x0003a40001107983 */ /* 0x000f280000100800 */
[----:B--2---:R0:W-:Y:S04]  /*ea40*/  STL [R1+0x21c], R28 ;  /* 0x00021c1c01007387 */ /* 0x0041e80000100800 */
[----:B0-----:R-:W2:Y:S04]  /*ea50*/  LDL.LU R28, [R1+0xa2c] ;  /* 0x000a2c00011c7983 */ /* 0x001ea80000300800 */
[----:B------:R-:W2:Y:S04]  /*ea60*/  LDL R18, [R1+0x3a8] ;  /* 0x0003a80001127983 */ /* 0x000ea80000100800 */
[----:B------:R-:W2:Y:S01]  /*ea70*/  LDL R19, [R1+0x2c0] ;  /* 0x0002c00001137983 */ /* 0x000ea20000100800 */
[C---:B---3--:R-:W-:Y:S01]  /*ea80*/  IADD3 RZ, P1, PT, R24.reuse, R3, RZ ;  /* 0x0000000318ff7210 */ /* 0x048fe20007f3e0ff */
[C---:B------:R-:W-:Y:S01]  /*ea90*/  IMAD.IADD R2, R24.reuse, 0x1, R3 ;  /* 0x0000000118027824 */ /* 0x040fe200078e0203 */
[----:B----4-:R-:W-:-:S03]  /*eaa0*/  IADD3 RZ, P2, PT, R24, R17, RZ ;  /* 0x0000001118ff7210 */ /* 0x010fc60007f5e0ff */
[----:B------:R-:W-:Y:S02]  /*eab0*/  IMAD.X R3, R0, 0x1, R16, P1 ;  /* 0x0000000100037824 */ /* 0x000fe400008e0610 */
        /* <DEDUP_REMOVED lines=209> */
[----:B------:R-:W-:Y:S01]  /*f7d0*/  IMAD.IADD R2, R24, 0x1, R3 ;  /* 0x0000000118027824 */ /* 0x000fe200078e0203 */
[----:B------:R-:W-:-:S02]  /*f7e0*/  PRMT R28, RZ, 0x7610, R28 ;  /* 0x00007610ff1c7816 */ /* 0x000fc4000000001c */
[----:B------:R-:W-:Y:S02]  /*f7f0*/  PRMT R27, RZ, 0x7610, R27 ;  /* 0x00007610ff1b7816 */ /* 0x000fe4000000001b */
[----:B----4-:R-:W-:Y:S01]  /*f800*/  IADD3 RZ, P2, PT, R24, R17, RZ ;  /* 0x0000001118ff7210 */ /* 0x010fe20007f5e0ff */
[----:B------:R-:W-:Y:S02]  /*f810*/  IMAD.X R3, R0, 0x1, R16, P1 ;  /* 0x0000000100037824 */ /* 0x000fe400008e0610 */
[----:B------:R-:W-:-:S03]  /*f820*/  IMAD.IADD R16, R24, 0x1, R17 ;  /* 0x0000000118107824 */ /* 0x000fc600078e0211 */
[----:B------:R-:W3:Y:S01]  /*f830*/  @!P0 LDG.E.U8 R28, desc[UR10][R2.64] ;  /* 0x0000000a021c8981 */ /* 0x000ee2000c1e1100 */
[----:B--2---:R-:W-:Y:S01]  /*f840*/  IMAD.X R17, R0, 0x1, R18, P2 ;  /* 0x0000000100117824 */ /* 0x004fe200010e0612 */
[C---:B------:R-:W-:Y:S01]  /*f850*/  IADD3 RZ, P3, PT, R24.reuse, R19, RZ ;  /* 0x0000001318ff7210 */ /* 0x040fe20007f7e0ff */
        /* <DEDUP_REMOVED lines=92> */
[----:B------:R-:W4:Y:S01]  /*fe20*/  LDL R19, [R1+0x424] ;  /* 0x0004240001137983 */ /* 0x000f220000100800 */
[----:B---3--:R-:W-:-:S03]  /*fe30*/  IADD3 R2, P1, PT, R24, R3, RZ ;  /* 0x0000000318027210 */ /* 0x008fc60007f3e0ff */
[----:B--2---:R-:W-:Y:S04]  /*fe40*/  STL [R1+0x864], R13 ;  /* 0x0008640d01007387 */ /* 0x004fe80000100800 */
[----:B------:R-:W2:Y:S01]  /*fe50*/  LDL R3, [R1+0x410] ;  /* 0x0004100001037983 */ /* 0x000ea20000100800 */
[----:B----4-:R-:W-:-:S03]  /*fe60*/  IADD3 R16, P2, PT, R24, R17, RZ ;  /* 0x0000001118107210 */ /* 0x010fc60007f5e0ff */
[----:B------:R-:W3:Y:S01]  /*fe70*/  LDL R17, [R1+0x418] ;  /* 0x0004180001117983 */ /* 0x000ee20000100800 */
[----:B------:R-:W-:-:S03]  /*fe80*/  IADD3 R18, P3, PT, R24, R19, RZ ;  /* 0x0000001318127210 */ /* 0x000fc60007f7e0ff */
[----:B------:R-:W4:Y:S01]  /*fe90*/  LDL R19, [R1+0x420] ;  /* 0x0004200001137983 */ /* 0x000f220000100800 */
[----:B------:R-:W-:Y:S02]  /*fea0*/  PRMT R8, RZ, 0x7610, R8 ;  /* 0x00007610ff087816 */ /* 0x000fe40000000008 */
[----:B------:R-:W-:Y:S02]  /*feb0*/  PRMT R27, RZ, 0x7610, R27 ;  /* 0x00007610ff1b7816 */ /* 0x000fe4000000001b */
[----:B------:R-:W-:Y:S01]  /*fec0*/  PRMT R29, RZ, 0x7610, R29 ;  /* 0x00007610ff1d7816 */ /* 0x000fe2000000001d */
[----:B--2---:R-:W-:-:S05]  /*fed0*/  IMAD.X R3, R0, 0x1, R3, P1 ;  /* 0x0000000100037824 */ /* 0x004fca00008e0603 */
[----:B------:R-:W2:Y:S01]  /*fee0*/  @!P0 LDG.E.U8 R8, desc[UR10][R2.64] ;  /* 0x0000000a02088981 */ /* 0x000ea2000c1e1100 */
[C---:B---3--:R-:W-:Y:S02]  /*fef0*/  IMAD.X R17, R0.reuse, 0x1, R17, P2 ;  /* 0x0000000100117824 */ /* 0x048fe400010e0611 */
[----:B----4-:R-:W-:-:S03]  /*ff00*/  IMAD.X R19, R0, 0x1, R19, P3 ;  /* 0x0000000100137824 */ /* 0x010fc600018e0613 */
[----:B------:R-:W3:Y:S04]  /*ff10*/  @!P0 LDG.E.U8 R27, desc[UR10][R16.64] ;  /* 0x0000000a101b8981 */ /* 0x000ee8000c1e1100 */
[----:B------:R-:W4:Y:S04]  /*ff20*/  @!P0 LDG.E.U8 R29, desc[UR10][R18.64] ;  /* 0x0000000a121d8981 */ /* 0x000f28000c1e1100 */
[----:B------:R-:W4:Y:S04]  /*ff30*/  LDL R3, [R1+0x42c] ;  /* 0x00042c0001037983 */ /* 0x000f280000100800 */
[----:B--2---:R-:W-:Y:S04]  /*ff40*/  STL [R1+0x868], R8 ;  /* 0x0008680801007387 */ /* 0x004fe80000100800 */
[----:B---3--:R0:W-:Y:S04]  /*ff50*/  STL [R1+0x170], R27 ;  /* 0x0001701b01007387 */ /* 0x0081e80000100800 */
[----:B0-----:R-:W2:Y:S01]  /*ff60*/  LDL.LU R27, [R1+0x9b0] ;  /* 0x0009b000011b7983 */ /* 0x001ea20000300800 */
[----:B----4-:R-:W-:-:S03]  /*ff70*/  IADD3 R2, P1, PT, R24, R3, RZ ;  /* 0x0000000318027210 */ /* 0x010fc60007f3e0ff */
[----:B------:R-:W3:Y:S04]  /*ff80*/  LDL R17, [R1+0x434] ;  /* 0x0004340001117983 */ /* 0x000ee80000100800 */
[----:B------:R0:W-:Y:S04]  /*ff90*/  STL [R1+0x16c], R29 ;  /* 0x00016c1d01007387 */ /* 0x0001e80000100800 */
[----:B0-----:R-:W4:Y:S04]  /*ffa0*/  LDL.LU R29, [R1+0x9ac] ;  /* 0x0009ac00011d7983 */ /* 0x001f280000300800 */
[----:B------:R-:W2:Y:S04]  /*ffb0*/  LDL R19, [R1+0x43c] ;  /* 0x00043c0001137983 */ /* 0x000ea80000100800 */
[----:B------:R-:W4:Y:S01]  /*ffc0*/  LDL R3, [R1+0x428] ;  /* 0x0004280001037983 */ /* 0x000f220000100800 */
[----:B------:R-:W-:-:S02]  /*ffd0*/  PRMT R28, RZ, 0x7610, R28 ;  /* 0x00007610ff1c7816 */ /* 0x000fc4000000001c */
[C---:B---3--:R-:W-:Y:S02]  /*ffe0*/  IADD3 R16, P2, PT, R24.reuse, R17, RZ ;  /* 0x0000001118107210 */ /* 0x048fe40007f5e0ff */
[----:B------:R-:W3:Y:S01]  /*fff0*/  LDL R17, [R1+0x430] ;  /* 0x0004300001117983 */ /* 0x000ee20000100800 */
[----:B--2---:R-:W-:-:S03]  /*10000*/  IADD3 R18, P3, PT, R24, R19, RZ ;  /* 0x0000001318127210 */ /* 0x004fc60007f7e0ff */
[----:B------:R-:W2:Y:S01]  /*10010*/  LDL R19, [R1+0x438] ;  /* 0x0004380001137983 */ /* 0x000ea20000100800 */
[----:B----4-:R-:W-:-:S05]  /*10020*/  IMAD.X R3, R0, 0x1, R3, P1 ;  /* 0x0000000100037824 */ /* 0x010fca00008e0603 */
[----:B------:R-:W4:Y:S01]  /*10030*/  @!P0 LDG.E.U8 R28, desc[UR10][R2.64] ;  /* 0x0000000a021c8981 */ /* 0x000f22000c1e1100 */
[----:B------:R-:W-:Y:S02]  /*10040*/  PRMT R9, RZ, 0x7610, R9 ;  /* 0x00007610ff097816 */ /* 0x000fe40000000009 */
[----:B------:R-:W-:Y:S01]  /*10050*/  PRMT R27, RZ, 0x7610, R27 ;  /* 0x00007610ff1b7816 */ /* 0x000fe2000000001b */
[----:B---3--:R-:W-:-:S05]  /*10060*/  IMAD.X R17, R0, 0x1, R17, P2 ;  /* 0x0000000100117824 */ /* 0x008fca00010e0611 */
[----:B------:R-:W3:Y:S01]  /*10070*/  @!P0 LDG.E.U8 R9, desc[UR10][R16.64] ;  /* 0x0000000a10098981 */ /* 0x000ee2000c1e1100 */
[----:B--2---:R-:W-:-:S05]  /*10080*/  IMAD.X R19, R0, 0x1, R19, P3 ;  /* 0x0000000100137824 */ /* 0x004fca00018e0613 */
[----:B------:R-:W2:Y:S04]  /*10090*/  @!P0 LDG.E.U8 R27, desc[UR10][R18.64] ;  /* 0x0000000a121b8981 */ /* 0x000ea8000c1e1100 */
[----:B----4-:R0:W-:Y:S04]  /*100a0*/  STL [R1+0x160], R28 ;  /* 0x0001601c01007387 */ /* 0x0101e80000100800 */
[----:B0-----:R-:W4:Y:S04]  /*100b0*/  LDL.LU R28, [R1+0x9a8] ;  /* 0x0009a800011c7983 */ /* 0x001f280000300800 */
[----:B------:R-:W4:Y:S04]  /*100c0*/  LDL R3, [R1+0x444] ;  /* 0x0004440001037983 */ /* 0x000f280000100800 */
[----:B------:R-:W4:Y:S04]  /*100d0*/  LDL R17, [R1+0x44c] ;  /* 0x00044c0001117983 */ /* 0x000f280000100800 */
[----:B---3--:R-:W-:Y:S04]  /*100e0*/  STL [R1+0x86c], R9 ;  /* 0x00086c0901007387 */ /* 0x008fe80000100800 */
[----:B--2---:R0:W-:Y:S04]  /*100f0*/  STL [R1+0x164], R27 ;  /* 0x0001641b01007387 */ /* 0x0041e80000100800 */
[----:B0-----:R-:W2:Y:S04]  /*10100*/  LDL.LU R27, [R1+0x9a4] ;  /* 0x0009a400011b7983 */ /* 0x001ea80000300800 */
[----:B------:R-:W3:Y:S01]  /*10110*/  LDL R19, [R1+0x454] ;  /* 0x0004540001137983 */ /* 0x000ee20000100800 */
[----:B----4-:R-:W-:-:S03]  /*10120*/  IADD3 R2, P1, PT, R24, R3, RZ ;  /* 0x0000000318027210 */ /* 0x010fc60007f3e0ff */
[----:B------:R-:W4:Y:S01]  /*10130*/  LDL R3, [R1+0x440] ;  /* 0x0004400001037983 */ /* 0x000f220000100800 */
[----:B------:R-:W-:-:S03]  /*10140*/  IADD3 R16, P2, PT, R24, R17, RZ ;  /* 0x0000001118107210 */ /* 0x000fc60007f5e0ff */
[----:B------:R-:W2:Y:S01]  /*10150*/  LDL R17, [R1+0x448] ;  /* 0x0004480001117983 */ /* 0x000ea20000100800 */
[----:B------:R-:W-:Y:S02]  /*10160*/  PRMT R29, RZ, 0x7610, R29 ;  /* 0x00007610ff1d7816 */ /* 0x000fe4000000001d */
[----:B------:R-:W-:Y:S02]  /*10170*/  PRMT R28, RZ, 0x7610, R28 ;  /* 0x00007610ff1c7816 */ /* 0x000fe4000000001c */
[----:B---3--:R-:W-:Y:S02]  /*10180*/  IADD3 R18, P3, PT, R24, R19, RZ ;  /* 0x0000001318127210 */ /* 0x008fe40007f7e0ff */
[----:B------:R-:W3:Y:S01]  /*10190*/  LDL R19, [R1+0x450] ;  /* 0x0004500001137983 */ /* 0x000ee20000100800 */
[C---:B----4-:R-:W-:Y:S02]  /*101a0*/  IMAD.X R3, R0.reuse, 0x1, R3, P1 ;  /* 0x0000000100037824 */ /* 0x050fe400008e0603 */
[----:B--2---:R-:W-:-:S03]  /*101b0*/  IMAD.X R17, R0, 0x1, R17, P2 ;  /* 0x0000000100117824 */ /* 0x004fc600010e0611 */
[----:B------:R-:W2:Y:S04]  /*101c0*/  @!P0 LDG.E.U8 R29, desc[UR10][R2.64] ;  /* 0x0000000a021d8981 */ /* 0x000ea8000c1e1100 */
[----:B------:R-:W4:Y:S01]  /*101d0*/  @!P0 LDG.E.U8 R28, desc[UR10][R16.64] ;  /* 0x0000000a101c8981 */ /* 0x000f22000c1e1100 */
[----:B------:R-:W-:Y:S01]  /*101e0*/  PRMT R10, RZ, 0x7610, R10 ;  /* 0x00007610ff0a7816 */ /* 0x000fe2000000000a */
[----:B---3--:R-:W-:-:S05]  /*101f0*/  IMAD.X R19, R0, 0x1, R19, P3 ;  /* 0x0000000100137824 */ /* 0x008fca00018e0613 */
[----:B------:R-:W3:Y:S04]  /*10200*/  @!P0 LDG.E.U8 R10, desc[UR10][R18.64] ;  /* 0x0000000a120a8981 */ /* 0x000ee8000c1e1100 */
[----:B--2---:R0:W-:Y:S04]  /*10210*/  STL [R1+0x158], R29 ;  /* 0x0001581d01007387 */ /* 0x0041e80000100800 */
[----:B0-----:R-:W2:Y:S04]  /*10220*/  LDL.LU R29, [R1+0x9a0] ;  /* 0x0009a000011d7983 */ /* 0x001ea80000300800 */
[----:B------:R-:W2:Y:S04]  /*10230*/  LDL R3, [R1+0x45c] ;  /* 0x00045c0001037983 */ /* 0x000ea80000100800 */
[----:B----4-:R0:W-:Y:S04]  /*10240*/  STL [R1+0x154], R28 ;  /* 0x0001541c01007387 */ /* 0x0101e80000100800 */
[----:B0-----:R-:W4:Y:S04]  /*10250*/  LDL.LU R28, [R1+0x99c] ;  /* 0x00099c00011c7983 */ /* 0x001f280000300800 */
[----:B------:R-:W4:Y:S04]  /*10260*/  LDL R17, [R1+0x464] ;  /* 0x0004640001117983 */ /* 0x000f280000100800 */
[----:B------:R-:W4:Y:S04]  /*10270*/  LDL R19, [R1+0x46c] ;  /* 0x00046c0001137983 */ /* 0x000f280000100800 */
[----:B---3--:R-:W-:Y:S01]  /*10280*/  STL [R1+0x870], R10 ;  /* 0x0008700a01007387 */ /* 0x008fe20000100800 */
[----:B--2---:R-:W-:-:S03]  /*10290*/  IADD3 R2, P1, PT, R24, R3, RZ ;  /* 0x0000000318027210 */ /* 0x004fc60007f3e0ff */
        /* <DEDUP_REMOVED lines=14> */
[----:B--2---:R0:W-:Y:S04]  /*10380*/  STL [R1+0x150], R27 ;  /* 0x0001501b01007387 */ /* 0x0041e80000100800 */
[----:B0-----:R-:W2:Y:S04]  /*10390*/  LDL.LU R27, [R1+0x998] ;  /* 0x00099800011b7983 */ /* 0x001ea80000300800 */
[----:B------:R-:W2:Y:S04]  /*103a0*/  LDL R3, [R1+0x474] ;  /* 0x0004740001037983 */ /* 0x000ea80000100800 */
[----:B---3--:R0:W-:Y:S04]  /*103b0*/  STL [R1+0x14c], R29 ;  /* 0x00014c1d01007387 */ /* 0x0081e80000100800 */
[----:B0-----:R-:W3:Y:S04]  /*103c0*/  LDL.LU R29, [R1+0x994] ;  /* 0x00099400011d7983 */ /* 0x001ee80000300800 */
[----:B------:R-:W3:Y:S04]  /*103d0*/  LDL R17, [R1+0x47c] ;  /* 0x00047c0001117983 */ /* 0x000ee80000100800 */
[----:B----4-:R0:W-:Y:S04]  /*103e0*/  STL [R1+0x148], R28 ;  /* 0x0001481c01007387 */ /* 0x0101e80000100800 */
[----:B0-----:R-:W4:Y:S04]  /*103f0*/  LDL.LU R28, [R1+0x990] ;  /* 0x00099000011c7983 */ /* 0x001f280000300800 */
[----:B------:R-:W4:Y:S01]  /*10400*/  LDL R19, [R1+0x484] ;  /* 0x0004840001137983 */ /* 0x000f220000100800 */
[----:B--2---:R-:W-:-:S03]  /*10410*/  IADD3 R2, P1, PT, R24, R3, RZ ;  /* 0x0000000318027210 */ /* 0x004fc60007f3e0ff */
[----:B------:R-:W2:Y:S01]  /*10420*/  LDL R3, [R1+0x470] ;  /* 0x0004700001037983 */ /* 0x000ea20000100800 */
[----:B---3--:R-:W-:-:S03]  /*10430*/  IADD3 R16, P2, PT, R24, R17, RZ ;  /* 0x0000001118107210 */ /* 0x008fc60007f5e0ff */
[----:B------:R-:W3:Y:S01]  /*10440*/  LDL R17, [R1+0x478] ;  /* 0x0004780001117983 */ /* 0x000ee20000100800 */
[----:B----4-:R-:W-:-:S03]  /*10450*/  IADD3 R18, P3, PT, R24, R19, RZ ;  /* 0x0000001318127210 */ /* 0x010fc60007f7e0ff */
[----:B------:R-:W4:Y:S01]  /*10460*/  LDL R19, [R1+0x480] ;  /* 0x0004800001137983 */ /* 0x000f220000100800 */
[----:B------:R-:W-:Y:S02]  /*10470*/  PRMT R11, RZ, 0x7610, R11 ;  /* 0x00007610ff0b7816 */ /* 0x000fe4000000000b */
[----:B------:R-:W-:Y:S02]  /*10480*/  PRMT R27, RZ, 0x7610, R27 ;  /* 0x00007610ff1b7816 */ /* 0x000fe4000000001b */
[----:B------:R-:W-:Y:S01]  /*10490*/  PRMT R29, RZ, 0x7610, R29 ;  /* 0x00007610ff1d7816 */ /* 0x000fe2000000001d */
[----:B--2---:R-:W-:-:S05]  /*104a0*/  IMAD.X R3, R0, 0x1, R3, P1 ;  /* 0x0000000100037824 */ /* 0x004fca00008e0603 */
[----:B------:R-:W2:Y:S04]  /*104b0*/  @!P0 LDG.E.U8 R11, desc[UR10][R2.64] ;  /* 0x0000000a020b8981 */ /* 0x000ea8000c1e1100 */
[----:B------:R-:W2:Y:S01]  /*104c0*/  LDL R3, [R1+0x48c] ;  /* 0x00048c0001037983 */ /* 0x000ea20000100800 */
[----:B---3--:R-:W-:-:S05]  /*104d0*/  IMAD.X R17, R0, 0x1, R17, P2 ;  /* 0x0000000100117824 */ /* 0x008fca00010e0611 */
[----:B------:R-:W3:Y:S01]  /*104e0*/  @!P0 LDG.E.U8 R27, desc[UR10][R16.64] ;  /* 0x0000000a101b8981 */ /* 0x000ee2000c1e1100 */
[----:B----4-:R-:W-:-:S05]  /*104f0*/  IMAD.X R19, R0, 0x1, R19, P3 ;  /* 0x0000000100137824 */ /* 0x010fca00018e0613 */
[----:B------:R-:W4:Y:S04]  /*10500*/  @!P0 LDG.E.U8 R29, desc[UR10][R18.64] ;  /* 0x0000000a121d8981 */ /* 0x000f28000c1e1100 */
[----:B--2---:R-:W-:Y:S01]  /*10510*/  STL [R1+0x874], R11 ;  /* 0x0008740b01007387 */ /* 0x004fe20000100800 */
[----:B------:R-:W-:-:S03]  /*10520*/  IADD3 R2, P1, PT, R24, R3, RZ ;  /* 0x0000000318027210 */ /* 0x000fc60007f3e0ff */
[----:B---3--:R0:W-:Y:S04]  /*10530*/  STL [R1+0x140], R27 ;  /* 0x0001401b01007387 */ /* 0x0081e80000100800 */
[----:B0-----:R-:W2:Y:S04]  /*10540*/  LDL.LU R27, [R1+0x98c] ;  /* 0x00098c00011b7983 */ /* 0x001ea80000300800 */
[----:B------:R-:W3:Y:S04]  /*10550*/  LDL R17, [R1+0x494] ;  /* 0x0004940001117983 */ /* 0x000ee80000100800 */
[----:B----4-:R0:W-:Y:S04]  /*10560*/  STL [R1+0x13c], R29 ;  /* 0x00013c1d01007387 */ /* 0x0101e80000100800 */
        /* <DEDUP_REMOVED lines=45> */
[----:B---3--:R0:W-:Y:S04]  /*10840*/  STL [R1+0x12c], R27 ;  /* 0x00012c1b01007387 */ /* 0x0081e80000100800 */
[----:B0-----:R-:W3:Y:S04]  /*10850*/  LDL.LU R27, [R1+0x974] ;  /* 0x00097400011b7983 */ /* 0x001ee80000300800 */
[----:B------:R-:W3:Y:S01]  /*10860*/  LDL R19, [R1+0x4d4] ;  /* 0x0004d40001137983 */ /* 0x000ee20000100800 */
[----:B--2---:R-:W-:-:S03]  /*10870*/  IADD3 R2, P1, PT, R24, R3, RZ ;  /* 0x0000000318027210 */ /* 0x004fc60007f3e0ff */
[----:B------:R-:W2:Y:S01]  /*10880*/  LDL R3, [R1+0x4c0] ;  /* 0x0004c00001037983 */ /* 0x000ea20000100800 */
[----:B----4-:R-:W-:-:S03]  /*10890*/  IADD3 R16, P2, PT, R24, R17, RZ ;  /* 0x0000001118107210 */ /* 0x010fc60007f5e0ff */
[----:B------:R-:W4:Y:S01]  /*108a0*/  LDL R17, [R1+0x4c8] ;  /* 0x0004c80001117983 */ /* 0x000f220000100800 */
[----:B------:R-:W-:Y:S02]  /*108b0*/  PRMT R29, RZ, 0x7610, R29 ;  /* 0x00007610ff1d7816 */ /* 0x000fe4000000001d */
[----:B------:R-:W-:Y:S02]  /*108c0*/  PRMT R28, RZ, 0x7610, R28 ;  /* 0x00007610ff1c7816 */ /* 0x000fe4000000001c */
[----:B---3--:R-:W-:Y:S02]  /*108d0*/  IADD3 R18, P3, PT, R24, R19, RZ ;  /* 0x0000001318127210 */ /* 0x008fe40007f7e0ff */
[----:B------:R-:W3:Y:S01]  /*108e0*/  LDL R19, [R1+0x4d0] ;  /* 0x0004d00001137983 */ /* 0x000ee20000100800 */
[----:B--2---:R-:W-:-:S05]  /*108f0*/  IMAD.X R3, R0, 0x1, R3, P1 ;  /* 0x0000000100037824 */ /* 0x004fca00008e0603 */
[----:B------:R-:W2:Y:S01]  /*10900*/  @!P0 LDG.E.U8 R29, desc[UR10][R2.64] ;  /* 0x0000000a021d8981 */ /* 0x000ea2000c1e1100 */
[----:B----4-:R-:W-:-:S05]  /*10910*/  IMAD.X R17, R0, 0x1, R17, P2 ;  /* 0x0000000100117824 */ /* 0x010fca00010e0611 */
        /* <DEDUP_REMOVED lines=16> */
[----:B------:R-:W-:Y:S02]  /*10a20*/  PRMT R29, RZ, 0x7610, R29 ;  /* 0x00007610ff1d7816 */ /* 0x000fe4000000001d */
[----:B------:R-:W-:Y:S02]  /*10a30*/  IADD3 R18, P3, PT, R24, R19, RZ ;  /* 0x0000001318127210 */ /* 0x000fe40007f7e0ff */
[----:B------:R-:W4:Y:S01]  /*10a40*/  LDL R19, [R1+0x4e8] ;  /* 0x0004e80001137983 */ /* 0x000f220000100800 */
[----:B------:R-:W-:Y:S01]  /*10a50*/  PRMT R28, RZ, 0x7610, R28 ;  /* 0x00007610ff1c7816 */ /* 0x000fe2000000001c */
[----:B--2---:R-:W-:-:S05]  /*10a60*/  IMAD.X R3, R0, 0x1, R3, P1 ;  /* 0x0000000100037824 */ /* 0x004fca00008e0603 */
[----:B------:R-:W2:Y:S01]  /*10a70*/  @!P0 LDG.E.U8 R29, desc[UR10][R2.64] ;  /* 0x0000000a021d8981 */ /* 0x000ea2000c1e1100 */
[----:B---3--:R-:W-:-:S05]  /*10a80*/  IMAD.X R17, R0, 0x1, R17, P2 ;  /* 0x0000000100117824 */ /* 0x008fca00010e0611 */
[----:B------:R-:W3:Y:S01]  /*10a90*/  @!P0 LDG.E.U8 R28, desc[UR10][R16.64] ;  /* 0x0000000a101c8981 */ /* 0x000ee2000c1e1100 */
[----:B------:R-:W-:Y:S01]  /*10aa0*/  PRMT R27, RZ, 0x7610, R27 ;  /* 0x00007610ff1b7816 */ /* 0x000fe2000000001b */
[----:B----4-:R-:W-:-:S05]  /*10ab0*/  IMAD.X R19, R0, 0x1, R19, P3 ;  /* 0x0000000100137824 */ /* 0x010fca00018e0613 */
        /* <DEDUP_REMOVED lines=14> */
[----:B------:R-:W-:Y:S02]  /*10ba0*/  PRMT R29, RZ, 0x7610, R29 ;  /* 0x00007610ff1d7816 */ /* 0x000fe4000000001d */
[----:B------:R-:W-:Y:S02]  /*10bb0*/  PRMT R28, RZ, 0x7610, R28 ;  /* 0x00007610ff1c7816 */ /* 0x000fe4000000001c */
[----:B----4-:R-:W-:Y:S02]  /*10bc0*/  IADD3 R18, P3, PT, R24, R19, RZ ;  /* 0x0000001318127210 */ /* 0x010fe40007f7e0ff */
[----:B------:R-:W4:Y:S01]  /*10bd0*/  LDL R19, [R1+0x508] ;  /* 0x0005080001137983 */ /* 0x000f220000100800 */
        /* <DEDUP_REMOVED lines=13> */
[----:B------:R-:W3:Y:S04]  /*10cb0*/  LDL R19, [R1+0x524] ;  /* 0x0005240001137983 */ /* 0x000ee80000100800 */
[----:B----4-:R0:W-:Y:S01]  /*10cc0*/  STL [R1+0xb8], R20 ;  /* 0x0000b81401007387 */ /* 0x0101e20000100800 */
[----:B------:R-:W-:-:S02]  /*10cd0*/  PRMT R15, RZ, 0x7610, R15 ;  /* 0x00007610ff0f7816 */ /* 0x000fc4000000000f */
[----:B------:R-:W-:Y:S01]  /*10ce0*/  PRMT R21, RZ, 0x7610, R21 ;  /* 0x00007610ff157816 */ /* 0x000fe20000000015 */
[----:B0-----:R-:W4:Y:S01]  /*10cf0*/  LDL R20, [R1+0x52c] ;  /* 0x00052c0001147983 */ /* 0x001f220000100800 */
[----:B--2---:R-:W-:-:S03]  /*10d00*/  IADD3 R2, P1, PT, R24, R3, RZ ;  /* 0x0000000318027210 */ /* 0x004fc60007f3e0ff */
[----:B------:R-:W2:Y:S01]  /*10d10*/  LDL R3, [R1+0x510] ;  /* 0x0005100001037983 */ /* 0x000ea20000100800 */
[----:B---3--:R-:W-:-:S03]  /*10d20*/  IADD3 R16, P2, PT, R24, R17, RZ ;  /* 0x0000001118107210 */ /* 0x008fc60007f5e0ff */
[----:B------:R-:W3:Y:S01]  /*10d30*/  LDL R17, [R1+0x518] ;  /* 0x0005180001117983 */ /* 0x000ee20000100800 */
[----:B------:R-:W-:Y:S02]  /*10d40*/  PRMT R28, RZ, 0x7610, R28 ;  /* 0x00007610ff1c7816 */ /* 0x000fe4000000001c */
[----:B------:R-:W-:Y:S02]  /*10d50*/  IADD3 R18, P3, PT, R24, R19, RZ ;  /* 0x0000001318127210 */ /* 0x000fe40007f7e0ff */
[----:B------:R-:W4:Y:S01]  /*10d60*/  LDL R19, [R1+0x520] ;  /* 0x0005200001137983 */ /* 0x000f220000100800 */
[----:B--2---:R-:W-:-:S05]  /*10d70*/  IMAD.X R3, R0, 0x1, R3, P1 ;  /* 0x0000000100037824 */ /* 0x004fca00008e0603 */
[----:B------:R-:W2:Y:S01]  /*10d80*/  @!P0 LDG.E.U8 R15, desc[UR10][R2.64] ;  /* 0x0000000a020f8981 */ /* 0x000ea2000c1e1100 */
[----:B---3--:R-:W-:-:S05]  /*10d90*/  IMAD.X R17, R0, 0x1, R17, P2 ;  /* 0x0000000100117824 */ /* 0x008fca00010e0611 */
[----:B------:R-:W3:Y:S01]  /*10da0*/  @!P0 LDG.E.U8 R28, desc[UR10][R16.64] ;  /* 0x0000000a101c8981 */ /* 0x000ee2000c1e1100 */
[----:B----4-:R-:W-:-:S05]  /*10db0*/  IMAD.X R19, R0, 0x1, R19, P3 ;  /* 0x0000000100137824 */ /* 0x010fca00018e0613 */
[----:B------:R-:W4:Y:S04]  /*10dc0*/  @!P0 LDG.E.U8 R21, desc[UR10][R18.64] ;  /* 0x0000000a12158981 */ /* 0x000f28000c1e1100 */
[----:B--2---:R-:W-:Y:S04]  /*10dd0*/  STL [R1+0x880], R15 ;  /* 0x0008800f01007387 */ /* 0x004fe80000100800 */
[----:B---3--:R0:W-:Y:S04]  /*10de0*/  STL [R1+0xb0], R28 ;  /* 0x0000b01c01007387 */ /* 0x0081e80000100800 */
[----:B0-----:R-:W2:Y:S04]  /*10df0*/  LDL.LU R28, [R1+0x954] ;  /* 0x00095400011c7983 */ /* 0x001ea80000300800 */
[----:B------:R-:W3:Y:S04]  /*10e00*/  LDL R17, [R1+0x53c] ;  /* 0x00053c0001117983 */ /* 0x000ee80000100800 */
[----:B------:R-:W2:Y:S04]  /*10e10*/  LDL R19, [R1+0x544] ;  /* 0x0005440001137983 */ /* 0x000ea80000100800 */
[----:B----4-:R0:W-:Y:S04]  /*10e20*/  STL [R1+0xac], R21 ;  /* 0x0000ac1501007387 */ /* 0x0101e80000100800 */
[----:B------:R-:W4:Y:S01]  /*10e30*/  LDL R3, [R1+0x528] ;  /* 0x0005280001037983 */ /* 0x000f220000100800 */
[----:B------:R-:W-:-:S02]  /*10e40*/  IADD3 R2, P1, PT, R24, R20, RZ ;  /* 0x0000001418027210 */ /* 0x000fc40007f3e0ff */
[----:B------:R-:W-:Y:S01]  /*10e50*/  PRMT R27, RZ, 0x7610, R27 ;  /* 0x00007610ff1b7816 */ /* 0x000fe2000000001b */
[----:B------:R-:W4:Y:S01]  /*10e60*/  LDL R20, [R1+0x55c] ;  /* 0x00055c0001147983 */ /* 0x000f220000100800 */
[----:B------:R-:W-:-:S03]  /*10e70*/  PRMT R29, RZ, 0x7610, R29 ;  /* 0x00007610ff1d7816 */ /* 0x000fc6000000001d */
[----:B0-----:R-:W4:Y:S01]  /*10e80*/  LDL R21, [R1+0x554] ;  /* 0x0005540001157983 */ /* 0x001f220000100800 */
[----:B---3--:R-:W-:-:S03]  /*10e90*/  IADD3 R16, P2, PT, R24, R17, RZ ;  /* 0x0000001118107210 */ /* 0x008fc60007f5e0ff */
[----:B------:R-:W3:Y:S01]  /*10ea0*/  LDL R17, [R1+0x538] ;  /* 0x0005380001117983 */ /* 0x000ee20000100800 */
[----:B--2---:R-:W-:-:S03]  /*10eb0*/  IADD3 R18, P3, PT, R24, R19, RZ ;  /* 0x0000001318127210 */ /* 0x004fc60007f7e0ff */
[----:B------:R-:W2:Y:S01]  /*10ec0*/  LDL R19, [R1+0x540] ;  /* 0x0005400001137983 */ /* 0x000ea20000100800 */
[----:B----4-:R-:W-:-:S05]  /*10ed0*/  IMAD.X R3, R0, 0x1, R3, P1 ;  /* 0x0000000100037824 */ /* 0x010fca00008e0603 */
[----:B------:R-:W4:Y:S01]  /*10ee0*/  @!P0 LDG.E.U8 R27, desc[UR10][R2.64] ;  /* 0x0000000a021b8981 */ /* 0x000f22000c1e1100 */
[----:B---3--:R-:W-:-:S05]  /*10ef0*/  IMAD.X R17, R0, 0x1, R17, P2 ;  /* 0x0000000100117824 */ /* 0x008fca00010e0611 */
[----:B------:R-:W3:Y:S01]  /*10f00*/  @!P0 LDG.E.U8 R29, desc[UR10][R16.64] ;  /* 0x0000000a101d8981 */ /* 0x000ee2000c1e1100 */
[----:B------:R-:W-:Y:S01]  /*10f10*/  PRMT R28, RZ, 0x7610, R28 ;  /* 0x00007610ff1c7816 */ /* 0x000fe2000000001c */
[----:B--2---:R-:W-:-:S05]  /*10f20*/  IMAD.X R19, R0, 0x1, R19, P3 ;  /* 0x0000000100137824 */ /* 0x004fca00018e0613 */
[----:B------:R-:W2:Y:S04]  /*10f30*/  @!P0 LDG.E.U8 R28, desc[UR10][R18.64] ;  /* 0x0000000a121c8981 */ /* 0x000ea8000c1e1100 */
[----:B----4-:R0:W-:Y:S04]  /*10f40*/  STL [R1+0xa0], R27 ;  /* 0x0000a01b01007387 */ /* 0x0101e80000100800 */
[----:B0-----:R-:W4:Y:S04]  /*10f50*/  LDL.LU R27, [R1+0x950] ;  /* 0x00095000011b7983 */ /* 0x001f280000300800 */
[----:B---3--:R0:W-:Y:S04]  /*10f60*/  STL [R1+0xa8], R29 ;  /* 0x0000a81d01007387 */ /* 0x0081e80000100800 */
[----:B0-----:R-:W3:Y:S04]  /*10f70*/  LDL.LU R29, [R1+0x94c] ;  /* 0x00094c00011d7983 */ /* 0x001ee80000300800 */
[----:B------:R-:W3:Y:S04]  /*10f80*/  LDL R17, [R1+0x54c] ;  /* 0x00054c0001117983 */ /* 0x000ee80000100800 */
[----:B--2---:R0:W-:Y:S04]  /*10f90*/  STL [R1+0xa4], R28 ;  /* 0x0000a41c01007387 */ /* 0x0041e80000100800 */
[----:B0-----:R-:W2:Y:S01]  /*10fa0*/  LDL.LU R28, [R1+0x948] ;  /* 0x00094800011c7983 */ /* 0x001ea20000300800 */
[----:B------:R-:W-:-:S03]  /*10fb0*/  IADD3 R18, P2, PT, R24, R21, RZ ;  /* 0x0000001518127210 */ /* 0x000fc60007f5e0ff */
[----:B------:R-:W2:Y:S01]  /*10fc0*/  LDL R19, [R1+0x550] ;  /* 0x0005500001137983 */ /* 0x000ea20000100800 */
[----:B------:R-:W-:-:S03]  /*10fd0*/  PRMT R2, RZ, 0x7610, R2 ;  /* 0x00007610ff027816 */ /* 0x000fc60000000002 */
[----:B------:R-:W2:Y:S01]  /*10fe0*/  LDL R21, [R1+0x558] ;  /* 0x0005580001157983 */ /* 0x000ea20000100800 */
[----:B---3--:R-:W-:-:S03]  /*10ff0*/  IADD3 R16, P1, PT, R24, R17, RZ ;  /* 0x0000001118107210 */ /* 0x008fc60007f3e0ff */
[----:B------:R-:W3:Y:S01]  /*11000*/  LDL R17, [R1+0x548] ;  /* 0x0005480001117983 */ /* 0x000ee20000100800 */
[----:B------:R-:W-:Y:S02]  /*11010*/  IADD3 R20, P3, PT, R24, R20, RZ ;  /* 0x0000001418147210 */ /* 0x000fe40007f7e0ff */
[----:B------:R-:W-:Y:S01]  /*11020*/  PRMT R4, RZ, 0x7610, R4 ;  /* 0x00007610ff047816 */ /* 0x000fe20000000004 */
[----:B---3--:R-:W-:-:S05]  /*11030*/  IMAD.X R17, R0, 0x1, R17, P1 ;  /* 0x0000000100117824 */ /* 0x008fca00008e0611 */
[----:B------:R-:W3:Y:S01]  /*11040*/  @!P0 LDG.E.U8 R2, desc[UR10][R16.64] ;  /* 0x0000000a10028981 */ /* 0x000ee2000c1e1100 */
[C---:B--2---:R-:W-:Y:S01]  /*11050*/  IMAD.X R19, R0.reuse, 0x1, R19, P2 ;  /* 0x0000000100137824 */ /* 0x044fe200010e0613 */
[----:B----4-:R-:W-:Y:S01]  /*11060*/  PRMT R27, RZ, 0x7610, R27 ;  /* 0x00007610ff1b7816 */ /* 0x010fe2000000001b */
[----:B------:R-:W-:-:S03]  /*11070*/  IMAD.X R21, R0, 0x1, R21, P3 ;  /* 0x0000000100157824 */ /* 0x000fc600018e0615 */
[----:B------:R-:W2:Y:S04]  /*11080*/  @!P0 LDG.E.U8 R4, desc[UR10][R18.64] ;  /* 0x0000000a12048981 */ /* 0x000ea8000c1e1100 */
[----:B------:R-:W4:Y:S04]  /*11090*/  @!P0 LDG.E.U8 R27, desc[UR10][R20.64] ;  /* 0x0000000a141b8981 */ /* 0x000f28000c1e1100 */
[----:B------:R-:W4:Y:S04]  /*110a0*/  LDL R16, [R1+0x56c] ;  /* 0x00056c0001107983 */ /* 0x000f280000100800 */
[----:B------:R-:W4:Y:S04]  /*110b0*/  LDL R17, [R1+0x574] ;  /* 0x0005740001117983 */ /* 0x000f280000100800 */
[----:B---3--:R-:W-:Y:S04]  /*110c0*/  STL [R1+0x8fc], R2 ;  /* 0x0008fc0201007387 */ /* 0x008fe80000100800 */
[----:B------:R-:W3:Y:S04]  /*110d0*/  LDL R19, [R1+0x564] ;  /* 0x0005640001137983 */ /* 0x000ee80000100800 */
[----:B--2---:R-:W-:Y:S04]  /*110e0*/  STL [R1+0x884], R4 ;  /* 0x0008840401007387 */ /* 0x004fe80000100800 */
[----:B----4-:R0:W-:Y:S04]  /*110f0*/  STL [R1+0x98], R27 ;  /* 0x0000981b01007387 */ /* 0x0101e80000100800 */
[----:B0-----:R-:W2:Y:S04]  /*11100*/  LDL.LU R27, [R1+0x944] ;  /* 0x00094400011b7983 */ /* 0x001ea80000300800 */
[----:B------:R-:W4:Y:S01]  /*11110*/  LDL R21, [R1+0x560] ;  /* 0x0005600001157983 */ /* 0x000f220000100800 */
[----:B---3--:R-:W-:-:S03]  /*11120*/  IADD3 R20, P1, PT, R24, R19, RZ ;  /* 0x0000001318147210 */ /* 0x008fc60007f3e0ff */
[----:B------:R-:W3:Y:S01]  /*11130*/  LDL R19, [R1+0x568] ;  /* 0x0005680001137983 */ /* 0x000ee20000100800 */
[C---:B------:R-:W-:Y:S02]  /*11140*/  IADD3 R18, P2, PT, R24.reuse, R16, RZ ;  /* 0x0000001018127210 */ /* 0x040fe40007f5e0ff */
[----:B------:R-:W-:Y:S02]  /*11150*/  PRMT R28, RZ, 0x7610, R28 ;  /* 0x00007610ff1c7816 */ /* 0x000fe4000000001c */
[----:B------:R-:W-:Y:S02]  /*11160*/  IADD3 R16, P3, PT, R24, R17, RZ ;  /* 0x0000001118107210 */ /* 0x000fe40007f7e0ff */
[----:B------:R-:W2:Y:S01]  /*11170*/  LDL R17, [R1+0x570] ;  /* 0x0005700001117983 */ /* 0x000ea20000100800 */
[----:B------:R-:W-:Y:S01]  /*11180*/  PRMT R29, RZ, 0x7610, R29 ;  /* 0x00007610ff1d7816 */ /* 0x000fe2000000001d */
        /* <DEDUP_REMOVED lines=9> */
[----:B------:R-:W4:Y:S04]  /*11220*/  LDL R21, [R1+0x57c] ;  /* 0x00057c0001157983 */ /* 0x000f280000100800 */
[----:B---3--:R0:W-:Y:S04]  /*11230*/  STL [R1+0x8c], R29 ;  /* 0x00008c1d01007387 */ /* 0x0081e80000100800 */
[----:B0-----:R-:W3:Y:S04]  /*11240*/  LDL.LU R29, [R1+0x93c] ;  /* 0x00093c00011d7983 */ /* 0x001ee80000300800 */
[----:B------:R-:W3:Y:S04]  /*11250*/  LDL R19, [R1+0x584] ;  /* 0x0005840001137983 */ /* 0x000ee80000100800 */
[----:B------:R-:W3:Y:S04]  /*11260*/  LDL R17, [R1+0x58c] ;  /* 0x00058c0001117983 */ /* 0x000ee80000100800 */
[----:B--2---:R-:W-:Y:S01]  /*11270*/  STL [R1+0x888], R13 ;  /* 0x0008880d01007387 */ /* 0x004fe20000100800 */
[----:B----4-:R-:W-:-:S03]  /*11280*/  IADD3 R20, P1, PT, R24, R21, RZ ;  /* 0x0000001518147210 */ /* 0x010fc60007f3e0ff */
[----:B------:R-:W2:Y:S01]  /*11290*/  LDL R21, [R1+0x578] ;  /* 0x0005780001157983 */ /* 0x000ea20000100800 */
[----:B---3--:R-:W-:-:S03]  /*112a0*/  IADD3 R18, P2, PT, R24, R19, RZ ;  /* 0x0000001318127210 */ /* 0x008fc60007f5e0ff */
        /* <DEDUP_REMOVED lines=15> */
[----:B------:R-:W2:Y:S04]  /*113a0*/  LDL R19, [R1+0x59c] ;  /* 0x00059c0001137983 */ /* 0x000ea80000100800 */
[----:B---3--:R0:W-:Y:S04]  /*113b0*/  STL [R1+0x84], R7 ;  /* 0x0000840701007387 */ /* 0x0081e80000100800 */
[----:B0-----:R-:W3:Y:S04]  /*113c0*/  LDL R7, [R1+0x60c] ;  /* 0x00060c0001077983 */ /* 0x001ee80000100800 */
[----:B----4-:R0:W-:Y:S04]  /*113d0*/  STL [R1+0x80], R29 ;  /* 0x0000801d01007387 */ /* 0x0101e80000100800 */
[----:B0-----:R-:W4:Y:S04]  /*113e0*/  LDL.LU R29, [R1+0x934] ;  /* 0x00093400011d7983 */ /* 0x001f280000300800 */
[----:B------:R-:W3:Y:S01]  /*113f0*/  LDL R17, [R1+0x5cc] ;  /* 0x0005cc0001117983 */ /* 0x000ee20000100800 */
[----:B--2---:R-:W-:-:S03]  /*11400*/  IADD3 R20, P1, PT, R24, R21, RZ ;  /* 0x0000001518147210 */ /* 0x004fc60007f3e0ff */
[----:B------:R-:W2:Y:S01]  /*11410*/  LDL R21, [R1+0x590] ;  /* 0x0005900001157983 */ /* 0x000ea20000100800 */
[----:B------:R-:W-:-:S03]  /*11420*/  IADD3 R18, P2, PT, R24, R19, RZ ;  /* 0x0000001318127210 */ /* 0x000fc60007f5e0ff */
[----:B------:R-:W4:Y:S01]  /*11430*/  LDL R19, [R1+0x598] ;  /* 0x0005980001137983 */ /* 0x000f220000100800 */
[----:B---3--:R-:W-:-:S03]  /*11440*/  IADD3 R16, P3, PT, R24, R17, RZ ;  /* 0x0000001118107210 */ /* 0x008fc60007f7e0ff */
[----:B------:R-:W3:Y:S01]  /*11450*/  LDL R17, [R1+0x5c8] ;  /* 0x0005c80001117983 */ /* 0x000ee20000100800 */
[----:B------:R-:W-:Y:S02]  /*11460*/  PRMT R8, RZ, 0x7610, R8 ;  /* 0x00007610ff087816 */ /* 0x000fe40000000008 */
[----:B------:R-:W-:Y:S01]  /*11470*/  PRMT R28, RZ, 0x7610, R28 ;  /* 0x00007610ff1c7816 */ /* 0x000fe2000000001c */
[C---:B--2---:R-:W-:Y:S01]  /*11480*/  IMAD.X R21, R0.reuse, 0x1, R21, P1 ;  /* 0x0000000100157824 */ /* 0x044fe200008e0615 */
[----:B------:R-:W-:Y:S01]  /*11490*/  PRMT R27, RZ, 0x7610, R27 ;  /* 0x00007610ff1b7816 */ /* 0x000fe2000000001b */
[----:B----4-:R-:W-:-:S03]  /*114a0*/  IMAD.X R19, R0, 0x1, R19, P2 ;  /* 0x0000000100137824 */ /* 0x010fc600010e0613 */
[----:B------:R-:W2:Y:S04]  /*114b0*/  @!P0 LDG.E.U8 R8, desc[UR10][R20.64] ;  /* 0x0000000a14088981 */ /* 0x000ea8000c1e1100 */
[----:B------:R-:W4:Y:S04]  /*114c0*/  @!P0 LDG.E.U8 R28, desc[UR10][R18.64] ;  /* 0x0000000a121c8981 */ /* 0x000f28000c1e1100 */
[----:B------:R-:W4:Y:S04]  /*114d0*/  LDL R20, [R1+0x62c] ;  /* 0x00062c0001147983 */ /* 0x000f280000100800 */
[----:B------:R-:W4:Y:S01]  /*114e0*/  LDL R21, [R1+0x64c] ;  /* 0x00064c0001157983 */ /* 0x000f220000100800 */
[----:B---3--:R-:W-:-:S05]  /*114f0*/  IMAD.X R17, R0, 0x1, R17, P3 ;  /* 0x0000000100117824 */ /* 0x008fca00018e0611 */
[----:B------:R-:W3:Y:S04]  /*11500*/  @!P0 LDG.E.U8 R27, desc[UR10][R16.64] ;  /* 0x0000000a101b8981 */ /* 0x000ee8000c1e1100 */
[----:B--2---:R-:W-:Y:S04]  /*11510*/  STL [R1+0x88c], R8 ;  /* 0x00088c0801007387 */ /* 0x004fe80000100800 */
[----:B----4-:R0:W-:Y:S04]  /*11520*/  STL [R1+0x78], R28 ;  /* 0x0000781c01007387 */ /* 0x0101e80000100800 */
[----:B0-----:R-:W2:Y:S04]  /*11530*/  LDL.LU R28, [R1+0x930] ;  /* 0x00093000011c7983 */ /* 0x001ea80000300800 */
[----:B---3--:R0:W-:Y:S04]  /*11540*/  STL [R1+0x74], R27 ;  /* 0x0000741b01007387 */ /* 0x0081e80000100800 */
[----:B0-----:R-:W3:Y:S04]  /*11550*/  LDL.LU R27, [R1+0x92c] ;  /* 0x00092c00011b7983 */ /* 0x001ee80000300800 */
[----:B------:R-:W4:Y:S04]  /*11560*/  LDL R17, [R1+0x608] ;  /* 0x0006080001117983 */ /* 0x000f280000100800 */
[----:B------:R-:W3:Y:S01]  /*11570*/  LDL R19, [R1+0x628] ;  /* 0x0006280001137983 */ /* 0x000ee20000100800 */
[----:B------:R-:W-:-:S02]  /*11580*/  IADD3 R16, P1, PT, R24, R7, RZ ;  /* 0x0000000718107210 */ /* 0x000fc40007f3e0ff */
[C---:B------:R-:W-:Y:S01]  /*11590*/  IADD3 R18, P2, PT, R24.reuse, R20, RZ ;  /* 0x0000001418127210 */ /* 0x040fe20007f5e0ff */
[----:B------:R-:W3:Y:S01]  /*115a0*/  LDL R7, [R1+0x5e8] ;  /* 0x0005e80001077983 */ /* 0x000ee20000100800 */
[----:B------:R-:W-:Y:S02]  /*115b0*/  PRMT R29, RZ, 0x7610, R29 ;  /* 0x00007610ff1d7816 */ /* 0x000fe4000000001d */
[----:B--2---:R-:W-:Y:S02]  /*115c0*/  PRMT R28, RZ, 0x7610, R28 ;  /* 0x00007610ff1c7816 */ /* 0x004fe4000000001c */
[----:B------:R-:W-:Y:S02]  /*115d0*/  IADD3 R20, P3, PT, R24, R21, RZ ;  /* 0x0000001518147210 */ /* 0x000fe40007f7e0ff */
[----:B------:R-:W2:Y:S01]  /*115e0*/  LDL R21, [R1+0x648] ;  /* 0x0006480001157983 */ /* 0x000ea20000100800 */
[C---:B----4-:R-:W-:Y:S02]  /*115f0*/  IMAD.X R17, R0.reuse, 0x1, R17, P1 ;  /* 0x0000000100117824 */ /* 0x050fe400008e0611 */
[----:B---3--:R-:W-:-:S03]  /*11600*/  IMAD.X R19, R0, 0x1, R19, P2 ;  /* 0x0000000100137824 */ /* 0x008fc600010e0613 */
[----:B------:R-:W3:Y:S04]  /*11610*/  @!P0 LDG.E.U8 R29, desc[UR10][R16.64] ;  /* 0x0000000a101d8981 */ /* 0x000ee8000c1e1100 */
[----:B------:R-:W4:Y:S01]  /*11620*/  @!P0 LDG.E.U8 R28, desc[UR10][R18.64] ;  /* 0x0000000a121c8981 */ /* 0x000f22000c1e1100 */
[----:B------:R-:W-:Y:S01]  /*11630*/  PRMT R27, RZ, 0x7610, R27 ;  /* 0x00007610ff1b7816 */ /* 0x000fe2000000001b */
[----:B--2---:R-:W-:-:S05]  /*11640*/  IMAD.X R21, R0, 0x1, R21, P3 ;  /* 0x0000000100157824 */ /* 0x004fca00018e0615 */
[----:B------:R-:W2:Y:S04]  /*11650*/  @!P0 LDG.E.U8 R27, desc[UR10][R20.64] ;  /* 0x0000000a141b8981 */ /* 0x000ea8000c1e1100 */
[----:B---3--:R0:W-:Y:S04]  /*11660*/  STL [R1+0x68], R29 ;  /* 0x0000681d01007387 */ /* 0x0081e80000100800 */
[----:B0-----:R-:W3:Y:S04]  /*11670*/  LDL.LU R29, [R1+0x928] ;  /* 0x00092800011d7983 */ /* 0x001ee80000300800 */
[----:B------:R-:W3:Y:S04]  /*11680*/  LDL R16, [R1+0x5ac] ;  /* 0x0005ac0001107983 */ /* 0x000ee80000100800 */
[----:B------:R-:W3:Y:S04]  /*11690*/  LDL R17, [R1+0x5a4] ;  /* 0x0005a40001117983 */ /* 0x000ee80000100800 */
[----:B----4-:R0:W-:Y:S04]  /*116a0*/  STL [R1+0x6c], R28 ;  /* 0x00006c1c01007387 */ /* 0x0101e80000100800 */
[----:B0-----:R-:W4:Y:S04]  /*116b0*/  LDL.LU R28, [R1+0x924] ;  /* 0x00092400011c7983 */ /* 0x001f280000300800 */
[----:B------:R-:W3:Y:S04]  /*116c0*/  LDL R19, [R1+0x5ec] ;  /* 0x0005ec0001137983 */ /* 0x000ee80000100800 */
[----:B--2---:R0:W-:Y:S04]  /*116d0*/  STL [R1+0x70], R27 ;  /* 0x0000701b01007387 */ /* 0x0041e80000100800 */
[----:B0-----:R-:W2:Y:S01]  /*116e0*/  LDL.LU R27, [R1+0x920] ;  /* 0x00092000011b7983 */ /* 0x001ea20000300800 */
[----:B---3--:R-:W-:-:S03]  /*116f0*/  IADD3 R20, P3, PT, R24, R19, RZ ;  /* 0x0000001318147210 */ /* 0x008fc60007f7e0ff */
[----:B------:R-:W3:Y:S01]  /*11700*/  LDL R19, [R1+0x5a8] ;  /* 0x0005a80001137983 */ /* 0x000ee20000100800 */
[----:B------:R-:W-:Y:S01]  /*11710*/  PRMT R29, RZ, 0x7610, R29 ;  /* 0x00007610ff1d7816 */ /* 0x000fe2000000001d */
[----:B------:R-:W-:Y:S01]  /*11720*/  IMAD.X R21, R0, 0x1, R7, P3 ;  /* 0x0000000100157824 */ /* 0x000fe200018e0607 */
[C---:B------:R-:W-:Y:S01]  /*11730*/  IADD3 R18, P2, PT, R24.reuse, R16, RZ ;  /* 0x0000001018127210 */ /* 0x040fe20007f5e0ff */
[----:B------:R-:W2:Y:S01]  /*11740*/  LDL R7, [R1+0x660] ;  /* 0x0006600001077983 */ /* 0x000ea20000100800 */
[----:B------:R-:W-:Y:S02]  /*11750*/  IADD3 R16, P1, PT, R24, R17, RZ ;  /* 0x0000001118107210 */ /* 0x000fe40007f3e0ff */
[----:B------:R-:W-:Y:S01]  /*11760*/  PRMT R2, RZ, 0x7610, R2 ;  /* 0x00007610ff027816 */ /* 0x000fe20000000002 */
[----:B------:R-:W2:Y:S04]  /*11770*/  LDL R17, [R1+0x5a0] ;  /* 0x0005a00001117983 */ /* 0x000ea80000100800 */
[----:B------:R-:W2:Y:S01]  /*11780*/  @!P0 LDG.E.U8 R29, desc[UR10][R20.64] ;  /* 0x0000000a141d8981 */ /* 0x000ea2000c1e1100 */
[----:B---3--:R-:W-:-:S05]  /*11790*/  IMAD.X R19, R0, 0x1, R19, P2 ;  /* 0x0000000100137824 */ /* 0x008fca00010e0613 */
[----:B------:R-:W3:Y:S01]  /*117a0*/  @!P0 LDG.E.U8 R2, desc[UR10][R18.64] ;  /* 0x0000000a12028981 */ /* 0x000ee2000c1e1100 */
[----:B----4-:R-:W-:Y:S01]  /*117b0*/  PRMT R28, RZ, 0x7610, R28 ;  /* 0x00007610ff1c7816 */ /* 0x010fe2000000001c */
[----:B--2---:R-:W-:Y:S02]  /*117c0*/  IMAD.X R17, R0, 0x1, R17, P1 ;  /* 0x0000000100117824 */ /* 0x004fe400008e0611 */
[----:B------:R0:W-:Y:S04]  /*117d0*/  STL [R1+0x60], R29 ;  /* 0x0000601d01007387 */ /* 0x0001e80000100800 */
[----:B------:R-:W2:Y:S04]  /*117e0*/  @!P0 LDG.E.U8 R28, desc[UR10][R16.64] ;  /* 0x0000000a101c8981 */ /* 0x000ea8000c1e1100 */
[----:B0-----:R-:W4:Y:S04]  /*117f0*/  LDL.LU R29, [R1+0x91c] ;  /* 0x00091c00011d7983 */ /* 0x001f280000300800 */
[----:B------:R-:W4:Y:S04]  /*11800*/  LDL R19, [R1+0x5e4] ;  /* 0x0005e40001137983 */ /* 0x000f280000100800 */
[----:B------:R-:W4:Y:S04]  /*11810*/  LDL R20, [R1+0x624] ;  /* 0x0006240001147983 */ /* 0x000f280000100800 */
[----:B------:R-:W4:Y:S04]  /*11820*/  LDL R21, [R1+0x664] ;  /* 0x0006640001157983 */ /* 0x000f280000100800 */
[----:B---3--:R0:W-:Y:S04]  /*11830*/  STL [R1+0x900], R2 ;  /* 0x0009000201007387 */ /* 0x0081e80000100800 */
[----:B0-----:R-:W3:Y:S01]  /*11840*/  LDL R2, [R1+0x5e0] ;  /* 0x0005e00001027983 */ /* 0x001ee20000100800 */
[----:B------:R-:W-:-:S03]  /*11850*/  PRMT R5, RZ, 0x7610, R5 ;  /* 0x00007610ff057816 */ /* 0x000fc60000000005 */
[----:B--2---:R0:W-:Y:S01]  /*11860*/  STL [R1+0x64], R28 ;  /* 0x0000641c01007387 */ /* 0x0041e20000100800 */
[----:B----4-:R-:W-:-:S03]  /*11870*/  IADD3 R16, P1, PT, R24, R19, RZ ;  /* 0x0000001318107210 */ /* 0x010fc60007f3e0ff */
[----:B0-----:R-:W2:Y:S04]  /*11880*/  LDL.LU R28, [R1+0x918] ;  /* 0x00091800011c7983 */ /* 0x001ea80000300800 */
[----:B------:R-:W4:Y:S01]  /*11890*/  LDL R19, [R1+0x620] ;  /* 0x0006200001137983 */ /* 0x000f220000100800 */
[----:B---3--:R-:W-:Y:S01]  /*118a0*/  IMAD.X R17, R0, 0x1, R2, P1 ;  /* 0x0000000100117824 */ /* 0x008fe200008e0602 */
[C---:B------:R-:W-:Y:S02]  /*118b0*/  IADD3 R18, P2, PT, R24.reuse, R20, RZ ;  /* 0x0000001418127210 */ /* 0x040fe40007f5e0ff */
[----:B------:R-:W3:Y:S04]  /*118c0*/  LDL R2, [R1+0x640] ;  /* 0x0006400001027983 */ /* 0x000ee80000100800 */
[----:B------:R-:W2:Y:S01]  /*118d0*/  @!P0 LDG.E.U8 R5, desc[UR10][R16.64] ;  /* 0x0000000a10058981 */ /* 0x000ea2000c1e1100 */
[----:B------:R-:W-:-:S02]  /*118e0*/  IADD3 R20, P3, PT, R24, R21, RZ ;  /* 0x0000001518147210 */ /* 0x000fc40007f7e0ff */
[----:B------:R-:W-:Y:S02]  /*118f0*/  PRMT R13, RZ, 0x7610, R13 ;  /* 0x00007610ff0d7816 */ /* 0x000fe4000000000d */
[----:B------:R-:W-:Y:S01]  /*11900*/  PRMT R15, RZ, 0x7610, R15 ;  /* 0x00007610ff0f7816 */ /* 0x000fe2000000000f */
[C---:B------:R-:W-:Y:S02]  /*11910*/  IMAD.X R21, R0.reuse, 0x1, R7, P3 ;  /* 0x0000000100157824 */ /* 0x040fe400018e0607 */
[----:B------:R-:W3:Y:S01]  /*11920*/  LDL R7, [R1+0x5c0] ;  /* 0x0005c00001077983 */ /* 0x000ee20000100800 */
[----:B----4-:R-:W-:-:S03]  /*11930*/  IMAD.X R19, R0, 0x1, R19, P2 ;  /* 0x0000000100137824 */ /* 0x010fc600010e0613 */
[----:B------:R-:W4:Y:S04]  /*11940*/  LDL R17, [R1+0x644] ;  /* 0x0006440001117983 */ /* 0x000f280000100800 */
[----:B------:R-:W3:Y:S04]  /*11950*/  @!P0 LDG.E.U8 R13, desc[UR10][R18.64] ;  /* 0x0000000a120d8981 */ /* 0x000ee8000c1e1100 */
[----:B------:R-:W4:Y:S04]  /*11960*/  @!P0 LDG.E.U8 R15, desc[UR10][R20.64] ;  /* 0x0000000a140f8981 */ /* 0x000f28000c1e1100 */
[----:B--2---:R0:W-:Y:S04]  /*11970*/  STL [R1+0x44], R5 ;  /* 0x0000440501007387 */ /* 0x0041e80000100800 */
[----:B------:R-:W2:Y:S04]  /*11980*/  LDL R19, [R1+0x604] ;  /* 0x0006040001137983 */ /* 0x000ea80000100800 */
[----:B0-----:R-:W2:Y:S04]  /*11990*/  LDL R5, [R1+0x5bc] ;  /* 0x0005bc0001057983 */ /* 0x001ea80000100800 */
[----:B---3--:R0:W-:Y:S04]  /*119a0*/  STL [R1+0x904], R13 ;  /* 0x0009040d01007387 */ /* 0x0081e80000100800 */
[----:B0-----:R-:W3:Y:S04]  /*119b0*/  LDL R13, [R1+0x5c4] ;  /* 0x0005c400010d7983 */ /* 0x001ee80000100800 */
[----:B----4-:R0:W-:Y:S01]  /*119c0*/  STL [R1+0x908], R15 ;  /* 0x0009080f01007387 */ /* 0x0101e20000100800 */
[----:B--2---:R-:W-:-:S03]  /*119d0*/  IADD3 R18, P2, PT, R24, R19, RZ ;  /* 0x0000001318127210 */ /* 0x004fc60007f5e0ff */
[----:B------:R-:W2:Y:S01]  /*119e0*/  LDL R19, [R1+0x600] ;  /* 0x0006000001137983 */ /* 0x000ea20000100800 */
[----:B------:R-:W-:Y:S02]  /*119f0*/  IADD3 R16, P3, PT, R24, R17, RZ ;  /* 0x0000001118107210 */ /* 0x000fe40007f7e0ff */
[----:B------:R-:W-:Y:S02]  /*11a00*/  PRMT R14, RZ, 0x7610, R14 ;  /* 0x00007610ff0e7816 */ /* 0x000fe4000000000e */
[----:B------:R-:W-:Y:S01]  /*11a10*/  PRMT R29, RZ, 0x7610, R29 ;  /* 0x00007610ff1d7816 */ /* 0x000fe2000000001d */
[----:B------:R-:W-:Y:S01]  /*11a20*/  IMAD.X R17, R0, 0x1, R2, P3 ;  /* 0x0000000100117824 */ /* 0x000fe200018e0602 */
[----:B0-----:R-:W-:Y:S01]  /*11a30*/  PRMT R15, RZ, 0x7610, R15 ;  /* 0x00007610ff0f7816 */ /* 0x001fe2000000000f */
[----:B------:R-:W4:Y:S04]  /*11a40*/  LDL R2, [R1+0x5fc] ;  /* 0x0005fc0001027983 */ /* 0x000f280000100800 */
[----:B------:R-:W4:Y:S01]  /*11a50*/  @!P0 LDG.E.U8 R14, desc[UR10][R16.64] ;  /* 0x0000000a100e8981 */ /* 0x000f22000c1e1100 */
[----:B---3--:R-:W-:-:S03]  /*11a60*/  IADD3 R20, P1, PT, R24, R13, RZ ;  /* 0x0000000d18147210 */ /* 0x008fc60007f3e0ff */
[----:B------:R-:W3:Y:S02]  /*11a70*/  LDL R13, [R1+0x5dc] ;  /* 0x0005dc00010d7983 */ /* 0x000ee40000100800 */
[C---:B------:R-:W-:Y:S02]  /*11a80*/  IMAD.X R21, R0.reuse, 0x1, R7, P1 ;  /* 0x0000000100157824 */ /* 0x040fe400008e0607 */
[----:B------:R-:W3:Y:S04]  /*11a90*/  LDL R7, [R1+0x5d8] ;  /* 0x0005d80001077983 */ /* 0x000ee80000100800 */
[----:B------:R-:W3:Y:S01]  /*11aa0*/  @!P0 LDG.E.U8 R15, desc[UR10][R20.64] ;  /* 0x0000000a140f8981 */ /* 0x000ee2000c1e1100 */
[----:B--2---:R-:W-:-:S05]  /*11ab0*/  IMAD.X R19, R0, 0x1, R19, P2 ;  /* 0x0000000100137824 */ /* 0x004fca00010e0613 */
[----:B------:R-:W2:Y:S04]  /*11ac0*/  @!P0 LDG.E.U8 R29, desc[UR10][R18.64] ;  /* 0x0000000a121d8981 */ /* 0x000ea8000c1e1100 */
[----:B----4-:R-:W-:Y:S04]  /*11ad0*/  STL [R1+0x90c], R14 ;  /* 0x00090c0e01007387 */ /* 0x010fe80000100800 */
[----:B--2---:R0:W-:Y:S04]  /*11ae0*/  STL [R1+0x3c], R29 ;  /* 0x00003c1d01007387 */ /* 0x0041e80000100800 */
[----:B0-----:R-:W2:Y:S04]  /*11af0*/  LDL.LU R29, [R1+0x914] ;  /* 0x00091400011d7983 */ /* 0x001ea80000300800 */
[----:B------:R-:W4:Y:S04]  /*11b00*/  LDL R17, [R1+0x5b8] ;  /* 0x0005b80001117983 */ /* 0x000f280000100800 */
[----:B---3--:R0:W-:Y:S04]  /*11b10*/  STL [R1+0x38], R15 ;  /* 0x0000380f01007387 */ /* 0x0081e80000100800 */
[----:B------:R-:W3:Y:S01]  /*11b20*/  LDL R21, [R1+0x5f8] ;  /* 0x0005f80001157983 */ /* 0x000ee20000100800 */
[----:B------:R-:W-:-:S02]  /*11b30*/  IADD3 R16, P1, PT, R24, R5, RZ ;  /* 0x0000000518107210 */ /* 0x000fc40007f3e0ff */
[C---:B------:R-:W-:Y:S01]  /*11b40*/  IADD3 R20, P3, PT, R24.reuse, R2, RZ ;  /* 0x0000000218147210 */ /* 0x040fe20007f7e0ff */
[----:B------:R-:W2:Y:S01]  /*11b50*/  LDL R5, [R1+0x65c] ;  /* 0x00065c0001057983 */ /* 0x000ea20000100800 */
[----:B------:R-:W-:Y:S02]  /*11b60*/  PRMT R27, RZ, 0x7610, R27 ;  /* 0x00007610ff1b7816 */ /* 0x000fe4000000001b */
[----:B------:R-:W-:Y:S01]  /*11b70*/  PRMT R22, RZ, 0x7610, R22 ;  /* 0x00007610ff167816 */ /* 0x000fe20000000016 */
[----:B0-----:R-:W2:Y:S01]  /*11b80*/  LDL R15, [R1+0x61c] ;  /* 0x00061c00010f7983 */ /* 0x001ea20000100800 */
[----:B------:R-:W-:-:S03]  /*11b90*/  IADD3 R18, P2, PT, R24, R13, RZ ;  /* 0x0000000d18127210 */ /* 0x000fc60007f5e0ff */
[----:B------:R-:W2:Y:S04]  /*11ba0*/  LDL R2, [R1+0x658] ;  /* 0x0006580001027983 */ /* 0x000ea80000100800 */
[----:B------:R-:W2:Y:S04]  /*11bb0*/  LDL R14, [R1+0x63c] ;  /* 0x00063c00010e7983 */ /* 0x000ea80000100800 */
[----:B------:R-:W2:Y:S01]  /*11bc0*/  LDL R13, [R1+0x618] ;  /* 0x00061800010d7983 */ /* 0x000ea20000100800 */
[----:B------:R-:W-:-:S03]  /*11bd0*/  IMAD.X R19, R0, 0x1, R7, P2 ;  /* 0x0000000100137824 */ /* 0x000fc600010e0607 */
[----:B------:R-:W2:Y:S01]  /*11be0*/  LDL R7, [R1+0x638] ;  /* 0x0006380001077983 */ /* 0x000ea20000100800 */
[----:B----4-:R-:W-:-:S05]  /*11bf0*/  IMAD.X R17, R0, 0x1, R17, P1 ;  /* 0x0000000100117824 */ /* 0x010fca00008e0611 */
[----:B------:R2:W4:Y:S01]  /*11c00*/  @!P0 LDG.E.U8 R27, desc[UR10][R16.64] ;  /* 0x0000000a101b8981 */ /* 0x000522000c1e1100 */
[----:B---3--:R-:W-:-:S05]  /*11c10*/  IMAD.X R21, R0, 0x1, R21, P3 ;  /* 0x0000000100157824 */ /* 0x008fca00018e0615 */
[----:B------:R-:W3:Y:S01]  /*11c20*/  @!P0 LDG.E.U8 R22, desc[UR10][R20.64] ;  /* 0x0000000a14168981 */ /* 0x000ee2000c1e1100 */
[----:B------:R-:W-:Y:S02]  /*11c30*/  PRMT R23, RZ, 0x7610, R23 ;  /* 0x00007610ff177816 */ /* 0x000fe40000000017 */
[----:B--2---:R-:W-:-:S04]  /*11c40*/  IADD3 R16, P1, PT, R24, R15, RZ ;  /* 0x0000000f18107210 */ /* 0x004fc80007f3e0ff */
[----:B------:R0:W2:Y:S02]  /*11c50*/  @!P0 LDG.E.U8 R23, desc[UR10][R18.64] ;  /* 0x0000000a12178981 */ /* 0x0000a4000c1e1100 */
[----:B0-----:R-:W-:Y:S01]  /*11c60*/  IADD3 R18, P3, PT, R24, R5, RZ ;  /* 0x0000000518127210 */ /* 0x001fe20007f7e0ff */
[----:B------:R-:W-:Y:S01]  /*11c70*/  IMAD.X R17, R0, 0x1, R13, P1 ;  /* 0x0000000100117824 */ /* 0x000fe200008e060d */
[----:B------:R-:W-:-:S03]  /*11c80*/  IADD3 R20, P2, PT, R24, R14, RZ ;  /* 0x0000000e18147210 */ /* 0x000fc60007f5e0ff */
[C---:B------:R-:W-:Y:S01]  /*11c90*/  IMAD.X R19, R0.reuse, 0x1, R2, P3 ;  /* 0x0000000100137824 */ /* 0x040fe200018e0602 */
[----:B------:R-:W-:Y:S01]  /*11ca0*/  PRMT R8, RZ, 0x7610, R8 ;  /* 0x00007610ff087816 */ /* 0x000fe20000000008 */
[----:B------:R-:W-:Y:S01]  /*11cb0*/  IMAD.X R21, R0, 0x1, R7, P2 ;  /* 0x0000000100157824 */ /* 0x000fe200010e0607 */
[----:B------:R-:W-:Y:S02]  /*11cc0*/  PRMT R4, RZ, 0x7610, R4 ;  /* 0x00007610ff047816 */ /* 0x000fe40000000004 */
[----:B------:R-:W-:Y:S02]  /*11cd0*/  PRMT R6, RZ, 0x7610, R6 ;  /* 0x00007610ff067816 */ /* 0x000fe40000000006 */
[----:B------:R-:W2:Y:S04]  /*11ce0*/  @!P0 LDG.E.U8 R8, desc[UR10][R18.64] ;  /* 0x0000000a12088981 */ /* 0x000ea8000c1e1100 */
[----:B------:R-:W2:Y:S04]  /*11cf0*/  @!P0 LDG.E.U8 R4, desc[UR10][R20.64] ;  /* 0x0000000a14048981 */ /* 0x000ea8000c1e1100 */
[----:B------:R-:W2:Y:S04]  /*11d00*/  @!P0 LDG.E.U8 R6, desc[UR10][R16.64] ;  /* 0x0000000a10068981 */ /* 0x000ea8000c1e1100 */
[----:B----4-:R0:W-:Y:S04]  /*11d10*/  STL [R1+0x1c], R27 ;  /* 0x00001c1b01007387 */ /* 0x0101e80000100800 */
[----:B0-----:R-:W4:Y:S04]  /*11d20*/  LDL.LU R27, [R1+0x910] ;  /* 0x00091000011b7983 */ /* 0x001f280000300800 */
[----:B------:R-:W4:Y:S04]  /*11d30*/  LDL R5, [R1+0x5b4] ;  /* 0x0005b40001057983 */ /* 0x000f280000100800 */
[----:B---3--:R0:W-:Y:S04]  /*11d40*/  STL [R1+0x34], R22 ;  /* 0x0000341601007387 */ /* 0x0081e80000100800 */
[----:B------:R-:W3:Y:S04]  /*11d50*/  LDL R15, [R1+0x5f4] ;  /* 0x0005f400010f7983 */ /* 0x000ee80000100800 */
[----:B------:R-:W3:Y:S04]  /*11d60*/  LDL R2, [R1+0x5b0] ;  /* 0x0005b00001027983 */ /* 0x000ee80000100800 */
[----:B0-----:R-:W3:Y:S04]  /*11d70*/  LDL R22, [R1+0x5d4] ;  /* 0x0005d40001167983 */ /* 0x001ee80000100800 */
[----:B------:R-:W3:Y:S04]  /*11d80*/  LDL R14, [R1+0x5d0] ;  /* 0x0005d000010e7983 */ /* 0x000ee80000100800 */
[----:B------:R-:W3:Y:S01]  /*11d90*/  LDL R13, [R1+0x5f0] ;  /* 0x0005f000010d7983 */ /* 0x000ee20000100800 */
[----:B------:R-:W-:-:S02]  /*11da0*/  PRMT R9, RZ, 0x7610, R9 ;  /* 0x00007610ff097816 */ /* 0x000fc40000000009 */
[----:B------:R-:W-:Y:S02]  /*11db0*/  PRMT R10, RZ, 0x7610, R10 ;  /* 0x00007610ff0a7816 */ /* 0x000fe4000000000a */
[----:B------:R-:W-:Y:S01]  /*11dc0*/  PRMT R11, RZ, 0x7610, R11 ;  /* 0x00007610ff0b7816 */ /* 0x000fe2000000000b */
[----:B--2---:R0:W-:Y:S04]  /*11dd0*/  STL [R1+0x8ec], R8 ;  /* 0x0008ec0801007387 */ /* 0x0041e80000100800 */
[----:B------:R-:W-:Y:S04]  /*11de0*/  STL [R1+0x8f0], R4 ;  /* 0x0008f00401007387 */ /* 0x000fe80000100800 */
[----:B------:R-:W2:Y:S04]  /*11df0*/  LDL R7, [R1+0x634] ;  /* 0x0006340001077983 */ /* 0x000ea80000100800 */
[----:B0-----:R-:W2:Y:S04]  /*11e00*/  LDL R8, [R1+0x614] ;  /* 0x0006140001087983 */ /* 0x001ea80000100800 */
[----:B------:R0:W-:Y:S04]  /*11e10*/  STL [R1+0x10], R6 ;  /* 0x0000100601007387 */ /* 0x0001e80000100800 */
[----:B0-----:R-:W2:Y:S01]  /*11e20*/  LDL R6, [R1+0x654] ;  /* 0x0006540001067983 */ /* 0x001ea20000100800 */
[----:B----4-:R-:W-:-:S03]  /*11e30*/  IADD3 R16, P1, PT, R24, R5, RZ ;  /* 0x0000000518107210 */ /* 0x010fc60007f3e0ff */
[----:B------:R-:W4:Y:S01]  /*11e40*/  LDL R5, [R1+0x610] ;  /* 0x0006100001057983 */ /* 0x000f220000100800 */
[----:B---3--:R-:W-:Y:S01]  /*11e50*/  IADD3 R20, P3, PT, R24, R15, RZ ;  /* 0x0000000f18147210 */ /* 0x008fe20007f7e0ff */
[----:B------:R-:W-:Y:S01]  /*11e60*/  IMAD.X R17, R0, 0x1, R2, P1 ;  /* 0x0000000100117824 */ /* 0x000fe200008e0602 */
[----:B------:R-:W-:-:S04]  /*11e70*/  IADD3 R18, P2, PT, R24, R22, RZ ;  /* 0x0000001618127210 */ /* 0x000fc80007f5e0ff */
[----:B------:R-:W3:Y:S01]  /*11e80*/  @!P0 LDG.E.U8 R9, desc[UR10][R16.64] ;  /* 0x0000000a10098981 */ /* 0x000ee2000c1e1100 */
[C---:B------:R-:W-:Y:S02]  /*11e90*/  IMAD.X R19, R0.reuse, 0x1, R14, P2 ;  /* 0x0000000100137824 */ /* 0x040fe400010e060e */
[----:B------:R-:W-:-:S03]  /*11ea0*/  IMAD.X R21, R0, 0x1, R13, P3 ;  /* 0x0000000100157824 */ /* 0x000fc600018e060d */
[----:B------:R2:W4:Y:S04]  /*11eb0*/  @!P0 LDG.E.U8 R10, desc[UR10][R18.64] ;  /* 0x0000000a120a8981 */ /* 0x000528000c1e1100 */
[----:B------:R0:W4:Y:S04]  /*11ec0*/  @!P0 LDG.E.U8 R11, desc[UR10][R20.64] ;  /* 0x0000000a140b8981 */ /* 0x000128000c1e1100 */
[----:B------:R-:W-:Y:S04]  /*11ed0*/  STL [R1+0x30], R23 ;  /* 0x0000301701007387 */ /* 0x000fe80000100800 */
[----:B------:R-:W4:Y:S04]  /*11ee0*/  LDL R4, [R1+0x630] ;  /* 0x0006300001047983 */ /* 0x000f280000100800 */
[----:B------:R-:W4:Y:S01]  /*11ef0*/  LDL R2, [R1+0x650] ;  /* 0x0006500001027983 */ /* 0x000f220000100800 */
[----:B--2---:R-:W-:-:S02]  /*11f00*/  IADD3 R18, P2, PT, R24, R7, RZ ;  /* 0x0000000718127210 */ /* 0x004fc40007f5e0ff */
[C---:B------:R-:W-:Y:S02]  /*11f10*/  IADD3 R16, P1, PT, R24.reuse, R8, RZ ;  /* 0x0000000818107210 */ /* 0x040fe40007f3e0ff */
[----:B0-----:R-:W-:Y:S01]  /*11f20*/  IADD3 R20, P3, PT, R24, R6, RZ ;  /* 0x0000000618147210 */ /* 0x001fe20007f7e0ff */
[----:B---3--:R-:W-:Y:S04]  /*11f30*/  STL [R1+0x890], R9 ;  /* 0x0008900901007387 */ /* 0x008fe80000100800 */
[----:B----4-:R-:W-:Y:S04]  /*11f40*/  STL [R1+0x894], R10 ;  /* 0x0008940a01007387 */ /* 0x010fe80000100800 */
[----:B------:R0:W-:Y:S04]  /*11f50*/  STL [R1+0x898], R11 ;  /* 0x0008980b01007387 */ /* 0x0001e80000100800 */
[----:B------:R-:W2:Y:S04]  /*11f60*/  LDL R15, [R1+0x534] ;  /* 0x00053400010f7983 */ /* 0x000ea80000100800 */
[----:B------:R-:W3:Y:S04]  /*11f70*/  LDL R14, [R1+0x4f4] ;  /* 0x0004f400010e7983 */ /* 0x000ee80000100800 */
[----:B------:R-:W4:Y:S04]  /*11f80*/  LDL R13, [R1+0x4b4] ;  /* 0x0004b400010d7983 */ /* 0x000f280000100800 */
[----:B0-----:R-:W4:Y:S04]  /*11f90*/  LDL R11, [R1+0x530] ;  /* 0x00053000010b7983 */ /* 0x001f280000100800 */
[----:B------:R-:W4:Y:S04]  /*11fa0*/  LDL R10, [R1+0x4f0] ;  /* 0x0004f000010a7983 */ /* 0x000f280000100800 */
[----:B------:R-:W4:Y:S01]  /*11fb0*/  LDL R9, [R1+0x4b0] ;  /* 0x0004b00001097983 */ /* 0x000f220000100800 */
[----:B------:R-:W-:-:S03]  /*11fc0*/  IMAD.X R19, R0, 0x1, R4, P2 ;  /* 0x0000000100137824 */ /* 0x000fc600010e0604 */
[----:B------:R-:W4:Y:S04]  /*11fd0*/  LDL R8, [R1+0x278] ;  /* 0x0002780001087983 */ /* 0x000f280000100800 */
[----:B------:R-:W4:Y:S01]  /*11fe0*/  LDL R6, [R1+0x268] ;  /* 0x0002680001067983 */ /* 0x000f220000100800 */
[----:B------:R-:W-:-:S03]  /*11ff0*/  IMAD.X R17, R0, 0x1, R5, P1 ;  /* 0x0000000100117824 */ /* 0x000fc600008e0605 */
[----:B------:R-:W4:Y:S01]  /*12000*/  LDL R4, [R1+0x248] ;  /* 0x0002480001047983 */ /* 0x000f220000100800 */
[----:B------:R-:W-:-:S03]  /*12010*/  IMAD.X R21, R0, 0x1, R2, P3 ;  /* 0x0000000100157824 */ /* 0x000fc600018e0602 */
[----:B------:R-:W4:Y:S04]  /*12020*/  LDL R7, [R1+0x364] ;  /* 0x0003640001077983 */ /* 0x000f280000100800 */
[----:B------:R-:W4:Y:S04]  /*12030*/  LDL R5, [R1+0x358] ;  /* 0x0003580001057983 */ /* 0x000f280000100800 */
[----:B------:R-:W4:Y:S01]  /*12040*/  LDL R2, [R1+0x338] ;  /* 0x0003380001027983 */ /* 0x000f220000100800 */
[----:B------:R-:W-:Y:S02]  /*12050*/  PRMT R29, RZ, 0x7610, R29 ;  /* 0x00007610ff1d7816 */ /* 0x000fe4000000001d */
[----:B------:R-:W-:-:S02]  /*12060*/  PRMT R12, RZ, 0x7610, R12 ;  /* 0x00007610ff0c7816 */ /* 0x000fc4000000000c */
[----:B------:R-:W-:Y:S02]  /*12070*/  PRMT R28, RZ, 0x7610, R28 ;  /* 0x00007610ff1c7816 */ /* 0x000fe4000000001c */
[----:B------:R-:W4:Y:S04]  /*12080*/  @!P0 LDG.E.U8 R29, desc[UR10][R18.64] ;  /* 0x0000000a121d8981 */ /* 0x000f28000c1e1100 */
[----:B------:R-:W4:Y:S01]  /*12090*/  @!P0 LDG.E.U8 R12, desc[UR10][R20.64] ;  /* 0x0000000a140c8981 */ /* 0x000f22000c1e1100 */
[----:B------:R-:W-:-:S03]  /*120a0*/  PRMT R3, RZ, 0x7610, R3 ;  /* 0x00007610ff037816 */ /* 0x000fc60000000003 */
[----:B------:R0:W4:Y:S02]  /*120b0*/  @!P0 LDG.E.U8 R28, desc[UR10][R16.64] ;  /* 0x0000000a101c8981 */ /* 0x000124000c1e1100 */
[----:B0-----:R-:W-:Y:S02]  /*120c0*/  PRMT R17, RZ, 0x7610, R17 ;  /* 0x00007610ff117816 */ /* 0x001fe40000000011 */
[----:B------:R-:W-:Y:S02]  /*120d0*/  PRMT R16, RZ, 0x7610, R16 ;  /* 0x00007610ff107816 */ /* 0x000fe40000000010 */
[----:B------:R-:W-:Y:S02]  /*120e0*/  PRMT R26, RZ, 0x7610, R26 ;  /* 0x00007610ff1a7816 */ /* 0x000fe4000000001a */
[----:B------:R-:W-:Y:S02]  /*120f0*/  PRMT R25, RZ, 0x7610, R25 ;  /* 0x00007610ff197816 */ /* 0x000fe40000000019 */
[----:B------:R-:W-:-:S02]  /*12100*/  PRMT R27, RZ, 0x7610, R27 ;  /* 0x00007610ff1b7816 */ /* 0x000fc4000000001b */
[C---:B--2---:R-:W-:Y:S02]  /*12110*/  IADD3 R18, P3, PT, R24.reuse, R15, RZ ;  /* 0x0000000f18127210 */ /* 0x044fe40007f7e0ff */
[C---:B---3--:R-:W-:Y:S02]  /*12120*/  IADD3 R20, P2, PT, R24.reuse, R14, RZ ;  /* 0x0000000e18147210 */ /* 0x048fe40007f5e0ff */
[----:B----4-:R-:W-:Y:S01]  /*12130*/  IADD3 R22, P1, PT, R24, R13, RZ ;  /* 0x0000000d18167210 */ /* 0x010fe20007f3e0ff */
[C---:B------:R-:W-:Y:S02]  /*12140*/  IMAD.X R19, R0.reuse, 0x1, R11, P3 ;  /* 0x0000000100137824 */ /* 0x040fe400018e060b */
[----:B------:R-:W-:-:S03]  /*12150*/  IMAD.X R21, R0, 0x1, R10, P2 ;  /* 0x0000000100157824 */ /* 0x000fc600010e060a */
[----:B------:R-:W2:Y:S01]  /*12160*/  @!P0 LDG.E.U8 R17, desc[UR10][R18.64] ;  /* 0x0000000a12118981 */ /* 0x000ea2000c1e1100 */
[----:B------:R-:W-:-:S03]  /*12170*/  IMAD.X R23, R0, 0x1, R9, P1 ;  /* 0x0000000100177824 */ /* 0x000fc600008e0609 */
[----:B------:R0:W3:Y:S04]  /*12180*/  @!P0 LDG.E.U8 R16, desc[UR10][R20.64] ;  /* 0x0000000a14108981 */ /* 0x0000e8000c1e1100 */
[----:B------:R1:W4:Y:S01]  /*12190*/  @!P0 LDG.E.U8 R3, desc[UR10][R22.64] ;  /* 0x0000000a16038981 */ /* 0x000322000c1e1100 */
[C---:B------:R-:W-:Y:S02]  /*121a0*/  IADD3 RZ, P3, PT, R24.reuse, R8, RZ ;  /* 0x0000000818ff7210 */ /* 0x040fe40007f7e0ff */
[C---:B------:R-:W-:Y:S02]  /*121b0*/  IADD3 RZ, P2, PT, R24.reuse, R6, RZ ;  /* 0x0000000618ff7210 */ /* 0x040fe40007f5e0ff */
[C---:B------:R-:W-:Y:S01]  /*121c0*/  IADD3 RZ, P1, PT, R24.reuse, R4, RZ ;  /* 0x0000000418ff7210 */ /* 0x040fe20007f3e0ff */
[----:B0-----:R-:W-:-:S02]  /*121d0*/  IMAD.IADD R20, R24, 0x1, R8 ;  /* 0x0000000118147824 */ /* 0x001fc400078e0208 */
[----:B------:R-:W-:Y:S02]  /*121e0*/  IMAD.IADD R18, R24, 0x1, R6 ;  /* 0x0000000118127824 */ /* 0x000fe400078e0206 */
[----:B------:R-:W-:Y:S02]  /*121f0*/  IMAD.X R21, R0, 0x1, R7, P3 ;  /* 0x0000000100157824 */ /* 0x000fe400018e0607 */
[----:B-1----:R-:W-:Y:S02]  /*12200*/  IMAD.IADD R22, R24, 0x1, R4 ;  /* 0x0000000118167824 */ /* 0x002fe400078e0204 */
[C---:B------:R-:W-:Y:S01]  /*12210*/  IMAD.X R19, R0.reuse, 0x1, R5, P2 ;  /* 0x0000000100137824 */ /* 0x040fe200010e0605 */
[----:B------:R-:W4:Y:S01]  /*12220*/  @!P0 LDG.E.U8 R26, desc[UR10][R20.64] ;  /* 0x0000000a141a8981 */ /* 0x000f22000c1e1100 */
[----:B------:R-:W-:-:S03]  /*12230*/  IMAD.X R23, R0, 0x1, R2, P1 ;  /* 0x0000000100177824 */ /* 0x000fc600008e0602 */
[----:B------:R0:W4:Y:S04]  /*12240*/  @!P0 LDG.E.U8 R25, desc[UR10][R18.64] ;  /* 0x0000000a12198981 */ /* 0x000128000c1e1100 */
[----:B------:R-:W4:Y:S01]  /*12250*/  @!P0 LDG.E.U8 R27, desc[UR10][R22.64] ;  /* 0x0000000a161b8981 */ /* 0x000f22000c1e1100 */
[----:B------:R-:W0:Y:S03]  /*12260*/  S2R R2, SR_TID.X ;  /* 0x0000000000027919 */ /* 0x000e260000002100 */
[----:B------:R-:W-:Y:S04]  /*12270*/  STL [R1+0x89c], R28 ;  /* 0x00089c1c01007387 */ /* 0x000fe80000100800 */
[----:B------:R-:W-:Y:S04]  /*12280*/  STL [R1+0x8a0], R29 ;  /* 0x0008a01d01007387 */ /* 0x000fe80000100800 */
[----:B------:R-:W-:Y:S01]  /*12290*/  STL [R1+0x8a4], R12 ;  /* 0x0008a40c01007387 */ /* 0x000fe20000100800 */
[----:B------:R-:W1:Y:S01]  /*122a0*/  S2UR UR8, SR_CgaCtaId ;  /* 0x00000000000879c3 */ /* 0x000e620000008800 */
[----:B------:R-:W-:Y:S01]  /*122b0*/  UMOV UR7, 0x400 ;  /* 0x0000040000077882 */ /* 0x000fe20000000000 */
[----:B0-----:R-:W-:Y:S01]  /*122c0*/  SHF.R.U32.HI R18, RZ, 0x2, R2 ;  /* 0x00000002ff127819 */ /* 0x001fe20000011602 */
[----:B------:R-:W-:-:S03]  /*122d0*/  IMAD.SHL.U32 R0, R2, 0x40, RZ ;  /* 0x0000004002007824 */ /* 0x000fc600078e00ff */
[----:B------:R-:W-:Y:S02]  /*122e0*/  SGXT.U32 R18, R18, 0x3 ;  /* 0x000000031212781a */ /* 0x000fe40000000000 */
[----:B------:R-:W-:Y:S01]  /*122f0*/  SHF.R.S32.HI R21, RZ, 0x1, R2 ;  /* 0x00000001ff157819 */ /* 0x000fe20000011402 */
[----:B-1----:R-:W-:Y:S01]  /*12300*/  ULEA UR7, UR8, UR7, 0x18 ;  /* 0x0000000708077291 */ /* 0x002fe2000f8ec0ff */
[----:B------:R-:W-:Y:S02]  /*12310*/  LOP3.LUT R18, R18, 0x40, R0, 0xf8, !PT ;  /* 0x0000004012127812 */ /* 0x000fe400078ef800 */
[----:B------:R-:W-:-:S04]  /*12320*/  SGXT R21, R21, 0x1 ;  /* 0x000000011515781a */ /* 0x000fc80000000200 */
[----:B------:R-:W-:-:S05]  /*12330*/  LOP3.LUT R18, R18, 0x88, R21, 0xf8, !PT ;  /* 0x0000008812127812 */ /* 0x000fca00078ef815 */
[----:B------:R-:W0:Y:S04]  /*12340*/  LDS.U8 R21, [R18+UR6] ;  /* 0x0000000612157984 */ /* 0x000e280008000000 */
[----:B------:R-:W-:Y:S04]  /*12350*/  LDS.U8 R5, [R18+UR6+0x100] ;  /* 0x0001000612057984 */ /* 0x000fe80008000000 */
[----:B------:R-:W-:Y:S04]  /*12360*/  LDS.U8 R24, [R18+UR6+0x110] ;  /* 0x0001100612187984 */ /* 0x000fe80008000000 */
[----:B------:R-:W-:Y:S04]  /*12370*/  LDS.U8 R4, [R18+UR6+0x120] ;  /* 0x0001200612047984 */ /* 0x000fe80008000000 */
[----:B--2---:R-:W-:Y:S04]  /*12380*/  STL [R1+0x8a8], R17 ;  /* 0x0008a81101007387 */ /* 0x004fe80000100800 */
[----:B---3--:R-:W-:Y:S04]  /*12390*/  STL [R1+0x8ac], R16 ;  /* 0x0008ac1001007387 */ /* 0x008fe80000100800 */
[----:B----4-:R1:W-:Y:S02]  /*123a0*/  STL [R1+0x8b0], R3 ;  /* 0x0008b00301007387 */ /* 0x0103e40000100800 */
[----:B-1----:R-:W1:Y:S02]  /*123b0*/  S2R R3, SR_TID.X ;  /* 0x0000000000037919 */ /* 0x002e640000002100 */
[----:B------:R-:W-:Y:S04]  /*123c0*/  STL [R1+0x8b4], R26 ;  /* 0x0008b41a01007387 */ /* 0x000fe80000100800 */
[----:B------:R-:W-:Y:S04]  /*123d0*/  STL [R1+0x8b8], R25 ;  /* 0x0008b81901007387 */ /* 0x000fe80000100800 */
[----:B------:R-:W-:Y:S01]  /*123e0*/  STL [R1+0x8bc], R27 ;  /* 0x0008bc1b01007387 */ /* 0x000fe20000100800 */
[----:B-1----:R-:W-:-:S02]  /*123f0*/  IMAD.SHL.U32 R20, R3, 0x40, RZ ;  /* 0x0000004003147824 */ /* 0x002fc400078e00ff */
[C---:B------:R-:W-:Y:S02]  /*12400*/  IMAD.SHL.U32 R19, R3.reuse, 0x10, RZ ;  /* 0x0000001003137824 */ /* 0x040fe400078e00ff */
[C---:B------:R-:W-:Y:S01]  /*12410*/  IMAD.SHL.U32 R22, R3.reuse, 0x8, RZ ;  /* 0x0000000803167824 */ /* 0x040fe200078e00ff */
[----:B------:R-:W-:Y:S01]  /*12420*/  LOP3.LUT R20, R20, 0x1c0, RZ, 0xc0, !PT ;  /* 0x000001c014147812 */ /* 0x000fe200078ec0ff */
[----:B------:R-:W-:Y:S01]  /*12430*/  IMAD.SHL.U32 R0, R3, 0x2, RZ ;  /* 0x0000000203007824 */ /* 0x000fe200078e00ff */
[----:B------:R-:W-:-:S04]  /*12440*/  LOP3.LUT R19, R19, 0x600, RZ, 0xc0, !PT ;  /* 0x0000060013137812 */ /* 0x000fc800078ec0ff */
[----:B------:R-:W-:Y:S02]  /*12450*/  LOP3.LUT R0, R22, 0x30, R0, 0x48, !PT ;  /* 0x0000003016007812 */ /* 0x000fe400078e4800 */
[----:B------:R-:W-:Y:S01]  /*12460*/  IADD3 R19, PT, PT, R19, UR7, R20 ;  /* 0x0000000713137c10 */ /* 0x000fe2000fffe014 */
[----:B------:R-:W-:Y:S04]  /*12470*/  STL [R1+0x8f4], R3 ;  /* 0x0008f40301007387 */ /* 0x000fe80000100800 */
[----:B------:R-:W-:Y:S01]  /*12480*/  IMAD.IADD R0, R0, 0x1, R19 ;  /* 0x0000000100007824 */ /* 0x000fe200078e0213 */
[----:B------:R-:W1:Y:S04]  /*12490*/  LDS.U8 R20, [R18+UR6+0x10] ;  /* 0x0000100612147984 */ /* 0x000e680008000000 */
[----:B------:R-:W2:Y:S04]  /*124a0*/  LDS.U8 R3, [R18+UR6+0x20] ;  /* 0x0000200612037984 */ /* 0x000ea80008000000 */
[----:B------:R-:W-:Y:S04]  /*124b0*/  STL [R1+0x8c0], R0 ;  /* 0x0008c00001007387 */ /* 0x000fe80000100800 */
[----:B------:R-:W3:Y:S04]  /*124c0*/  LDS.U8 R0, [R18+UR6+0x30] ;  /* 0x0000300612007984 */ /* 0x000ee80008000000 */
[----:B0-----:R-:W-:Y:S04]  /*124d0*/  STL [R1+0x8c4], R21 ;  /* 0x0008c41501007387 */ /* 0x001fe80000100800 */
[----:B-1----:R-:W-:Y:S04]  /*124e0*/  STL [R1+0x8c8], R20 ;  /* 0x0008c81401007387 */ /* 0x002fe80000100800 */
[----:B--2---:R-:W-:Y:S04]  /*124f0*/  STL [R1+0x1c4], R3 ;  /* 0x0001c40301007387 */ /* 0x004fe80000100800 */
[----:B------:R-:W-:Y:S04]  /*12500*/  STL [R1+0x8cc], R5 ;  /* 0x0008cc0501007387 */ /* 0x000fe80000100800 */
[----:B---3--:R-:W-:Y:S04]  /*12510*/  STL [R1+0x1c0], R0 ;  /* 0x0001c00001007387 */ /* 0x008fe80000100800 */
[----:B------:R-:W0:Y:S04]  /*12520*/  LDS.U8 R0, [R18+UR6+0x130] ;  /* 0x0001300612007984 */ /* 0x000e280008000000 */
[----:B------:R-:W-:Y:S04]  /*12530*/  STL [R1+0x8d0], R24 ;  /* 0x0008d01801007387 */ /* 0x000fe80000100800 */
[----:B------:R-:W1:Y:S04]  /*12540*/  LDS.U8 R3, [R18+UR6+0x200] ;  /* 0x0002000612037984 */ /* 0x000e680008000000 */
[----:B------:R-:W-:Y:S04]  /*12550*/  STL [R1+0x1e0], R4 ;  /* 0x0001e00401007387 */ /* 0x000fe80000100800 */
[----:B------:R-:W2:Y:S04]  /*12560*/  LDS.U8 R4, [R18+UR6+0x210] ;  /* 0x0002100612047984 */ /* 0x000ea80008000000 */
[----:B0-----:R-:W-:Y:S04]  /*12570*/  STL [R1+0x1dc], R0 ;  /* 0x0001dc0001007387 */ /* 0x001fe80000100800 */
[----:B------:R-:W0:Y:S04]  /*12580*/  LDS.U8 R0, [R18+UR6+0x220] ;  /* 0x0002200612007984 */ /* 0x000e280008000000 */
[----:B-1----:R-:W-:Y:S04]  /*12590*/  STL [R1+0x31c], R3 ;  /* 0x00031c0301007387 */ /* 0x002fe80000100800 */
[----:B------:R-:W1:Y:S04]  /*125a0*/  LDS.U8 R3, [R18+UR6+0x230] ;  /* 0x0002300612037984 */ /* 0x000e680008000000 */
[----:B--2---:R-:W-:Y:S04]  /*125b0*/  STL [R1+0x318], R4 ;  /* 0x0003180401007387 */ /* 0x004fe80000100800 */
[----:B------:R-:W2:Y:S04]  /*125c0*/  LDS.U8 R4, [R18+UR6+0x300] ;  /* 0x0003000612047984 */ /* 0x000ea80008000000 */
[----:B0-----:R-:W-:Y:S04]  /*125d0*/  STL [R1+0x67c], R0 ;  /* 0x00067c0001007387 */ /* 0x001fe80000100800 */
[----:B------:R-:W0:Y:S01]  /*125e0*/  LDS.U8 R0, [R18+UR6+0x310] ;  /* 0x0003100612007984 */ /* 0x000e220008000000 */
[----:B------:R-:W-:-:S03]  /*125f0*/  LOP3.LUT R19, R18, 0x8, RZ, 0x3c, !PT ;  /* 0x0000000812137812 */ /* 0x000fc600078e3cff */
[----:B-1----:R-:W-:Y:S04]  /*12600*/  STL [R1+0x678], R3 ;  /* 0x0006780301007387 */ /* 0x002fe80000100800 */
[----:B------:R-:W1:Y:S04]  /*12610*/  LDS.U8 R3, [R18+UR6+0x320] ;  /* 0x0003200612037984 */ /* 0x000e680008000000 */
[----:B--2---:R-:W-:Y:S04]  /*12620*/  STL [R1+0x32c], R4 ;  /* 0x00032c0401007387 */ /* 0x004fe80000100800 */
[----:B------:R-:W2:Y:S04]  /*12630*/  LDL.LU R9, [R1+0x240] ;  /* 0x0002400001097983 */ /* 0x000ea80000300800 */
[----:B------:R-:W3:Y:S04]  /*12640*/  LDS.U8 R23, [R19+UR6] ;  /* 0x0000000613177984 */ /* 0x000ee80008000000 */
[----:B------:R-:W-:Y:S04]  /*12650*/  LDS.U8 R22, [R19+UR6+0x10] ;  /* 0x0000100613167984 */ /* 0x000fe80008000000 */
[----:B------:R-:W-:Y:S04]  /*12660*/  LDS.U8 R6, [R19+UR6+0x100] ;  /* 0x0001000613067984 */ /* 0x000fe80008000000 */
[----:B------:R-:W-:Y:S04]  /*12670*/  LDS.U8 R7, [R19+UR6+0x110] ;  /* 0x0001100613077984 */ /* 0x000fe80008000000 */
[----:B------:R-:W-:Y:S04]  /*12680*/  LDS.U8 R4, [R19+UR6+0x130] ;  /* 0x0001300613047984 */ /* 0x000fe80008000000 */
[----:B0-----:R-:W-:Y:S04]  /*12690*/  STL [R1+0x328], R0 ;  /* 0x0003280001007387 */ /* 0x001fe80000100800 */
[----:B------:R-:W0:Y:S04]  /*126a0*/  LDS.U8 R0, [R18+UR6+0x330] ;  /* 0x0003300612007984 */ /* 0x000e280008000000 */
[----:B-1----:R-:W-:Y:S04]  /*126b0*/  STL [R1+0x68c], R3 ;  /* 0x00068c0301007387 */ /* 0x002fe80000100800 */
[----:B------:R-:W1:Y:S04]  /*126c0*/  LDS.U8 R3, [R19+UR6+0x20] ;  /* 0x0000200613037984 */ /* 0x000e680008000000 */
[----:B---3--:R-:W-:Y:S04]  /*126d0*/  STL [R1+0x8d4], R23 ;  /* 0x0008d41701007387 */ /* 0x008fe80000100800 */
[----:B0-----:R-:W-:Y:S04]  /*126e0*/  STL [R1+0x674], R0 ;  /* 0x0006740001007387 */ /* 0x001fe80000100800 */
[----:B------:R-:W0:Y:S04]  /*126f0*/  LDS.U8 R0, [R19+UR6+0x30] ;  /* 0x0000300613007984 */ /* 0x000e280008000000 */
[----:B------:R-:W-:Y:S04]  /*12700*/  STL [R1+0x8d8], R22 ;  /* 0x0008d81601007387 */ /* 0x000fe80000100800 */
[----:B-1----:R-:W-:Y:S04]  /*12710*/  STL [R1+0x1d8], R3 ;  /* 0x0001d80301007387 */ /* 0x002fe80000100800 */
[----:B------:R-:W1:Y:S04]  /*12720*/  LDS.U8 R3, [R19+UR6+0x120] ;  /* 0x0001200613037984 */ /* 0x000e680008000000 */
[----:B------:R-:W-:Y:S04]  /*12730*/  STL [R1+0x8dc], R6 ;  /* 0x0008dc0601007387 */ /* 0x000fe80000100800 */
[----:B0-----:R-:W-:Y:S04]  /*12740*/  STL [R1+0x1d0], R0 ;  /* 0x0001d00001007387 */ /* 0x001fe80000100800 */
[----:B------:R-:W0:Y:S04]  /*12750*/  LDS.U8 R0, [R19+UR6+0x200] ;  /* 0x0002000613007984 */ /* 0x000e280008000000 */
[----:B------:R-:W-:Y:S04]  /*12760*/  STL [R1+0x8e0], R7 ;  /* 0x0008e00701007387 */ /* 0x000fe80000100800 */
[----:B-1----:R-:W-:Y:S04]  /*12770*/  STL [R1+0x1f4], R3 ;  /* 0x0001f40301007387 */ /* 0x002fe80000100800 */
[----:B------:R-:W1:Y:S04]  /*12780*/  LDS.U8 R3, [R19+UR6+0x210] ;  /* 0x0002100613037984 */ /* 0x000e680008000000 */
[----:B------:R-:W-:Y:S04]  /*12790*/  STL [R1+0x1ec], R4 ;  /* 0x0001ec0401007387 */ /* 0x000fe80000100800 */
[----:B------:R-:W3:Y:S04]  /*127a0*/  LDS.U8 R4, [R19+UR6+0x220] ;  /* 0x0002200613047984 */ /* 0x000ee80008000000 */
[----:B0-----:R-:W-:Y:S04]  /*127b0*/  STL [R1+0x324], R0 ;  /* 0x0003240001007387 */ /* 0x001fe80000100800 */
[----:B------:R-:W0:Y:S04]  /*127c0*/  LDS.U8 R0, [R19+UR6+0x230] ;  /* 0x0002300613007984 */ /* 0x000e280008000000 */
[----:B-1----:R-:W-:Y:S04]  /*127d0*/  STL [R1+0x320], R3 ;  /* 0x0003200301007387 */ /* 0x002fe80000100800 */
[----:B------:R-:W1:Y:S04]  /*127e0*/  LDS.U8 R3, [R19+UR6+0x300] ;  /* 0x0003000613037984 */ /* 0x000e680008000000 */
[----:B---3--:R3:W-:Y:S04]  /*127f0*/  STL [R1+0x688], R4 ;  /* 0x0006880401007387 */ /* 0x0087e80000100800 */
[----:B------:R-:W4:Y:S04]  /*12800*/  LDL.LU R8, [R1+0x70] ;  /* 0x0000700001087983 */ /* 0x000f280000300800 */
[----:B0-----:R-:W-:Y:S04]  /*12810*/  STL [R1+0x684], R0 ;  /* 0x0006840001007387 */ /* 0x001fe80000100800 */
[----:B------:R-:W0:Y:S01]  /*12820*/  LDS.U8 R0, [R19+UR6+0x310] ;  /* 0x0003100613007984 */ /* 0x000e220008000000 */
[----:B---3--:R-:W-:-:S03]  /*12830*/  LOP3.LUT R4, R2, 0x7f, RZ, 0xc0, !PT ;  /* 0x0000007f02047812 */ /* 0x008fc600078ec0ff */
[----:B------:R-:W3:Y:S04]  /*12840*/  LDS.U8 R2, [R19+UR6+0x320] ;  /* 0x0003200613027984 */ /* 0x000ee80008000000 */
[----:B-1----:R-:W-:Y:S04]  /*12850*/  STL [R1+0x334], R3 ;  /* 0x0003340301007387 */ /* 0x002fe80000100800 */
[----:B0-----:R-:W-:Y:S04]  /*12860*/  STL [R1+0x330], R0 ;  /* 0x0003300001007387 */ /* 0x001fe80000100800 */
[----:B------:R-:W0:Y:S04]  /*12870*/  LDS.U8 R0, [R19+UR6+0x330] ;  /* 0x0003300613007984 */ /* 0x000e280008000000 */
[----:B------:R-:W4:Y:S04]  /*12880*/  LDL.LU R14, [R1+0x6c] ;  /* 0x00006c00010e7983 */ /* 0x000f280000300800 */
[----:B---3--:R1:W-:Y:S04]  /*12890*/  STL [R1+0x690], R2 ;  /* 0x0006900201007387 */ /* 0x0083e80000100800 */
[----:B------:R-:W3:Y:S01]  /*128a0*/  LDL.LU R15, [R1+0x68] ;  /* 0x00006800010f7983 */ /* 0x000ee20000300800 */
[----:B------:R-:W-:Y:S06]  /*128b0*/  BAR.SYNC.DEFER_BLOCKING 0x0 ;  /* 0x0000000000007b1d */ /* 0x000fec0000010000 */
[----:B0-----:R0:W-:Y:S04]  /*128c0*/  STL [R1+0x680], R0 ;  /* 0x0006800001007387 */ /* 0x0011e80000100800 */
[----:B------:R-:W3:Y:S04]  /*128d0*/  LDL.LU R13, [R1+0x60] ;  /* 0x00006000010d7983 */ /* 0x000ee80000300800 */
[----:B-1----:R-:W3:Y:S04]  /*128e0*/  LDL.LU R2, [R1+0x74] ;  /* 0x0000740001027983 */ /* 0x002ee80000300800 */
        /* <DEDUP_REMOVED lines=10> */
[----:B0-----:R-:W3:Y:S04]  /*12990*/  LDL.LU R0, [R1+0x160] ;  /* 0x0001600001007983 */ /* 0x001ee80000300800 */
        /* <DEDUP_REMOVED lines=10> */
[----:B--2---:R0:W-:Y:S04]  /*12a40*/  STS.U8 [R4+UR6], R9 ;  /* 0x0000000904007988 */ /* 0x0041e80008000006 */
[----:B------:R-:W2:Y:S04]  /*12a50*/  LDL.LU R10, [R1+0x184] ;  /* 0x00018400010a7983 */ /* 0x000ea80000300800 */
[----:B0-----:R-:W2:Y:S04]  /*12a60*/  LDL.LU R9, [R1+0x190] ;  /* 0x0001900001097983 */ /* 0x001ea80000300800 */
[----:B----4-:R0:W-:Y:S04]  /*12a70*/  STS.U8 [R4+UR6+0x200], R8 ;  /* 0x0002000804007988 */ /* 0x0101e80008000006 */
[----:B0-----:R-:W4:Y:S04]  /*12a80*/  LDL.LU R8, [R1+0x19c] ;  /* 0x00019c0001087983 */ /* 0x001f280000300800 */
[----:B------:R0:W-:Y:S04]  /*12a90*/  STS.U8 [R4+UR6+0x400], R14 ;  /* 0x0004000e04007988 */ /* 0x0001e80008000006 */
[----:B---3--:R1:W-:Y:S04]  /*12aa0*/  STS.U8 [R4+UR6+0x600], R15 ;  /* 0x0006000f04007988 */ /* 0x0083e80008000006 */
[----:B0-----:R-:W3:Y:S04]  /*12ab0*/  LDL.LU R14, [R1+0x90c] ;  /* 0x00090c00010e7983 */ /* 0x001ee80000300800 */
[----:B-1----:R-:W2:Y:S04]  /*12ac0*/  LDL.LU R15, [R1+0x908] ;  /* 0x00090800010f7983 */ /* 0x002ea80000300800 */
[----:B------:R0:W-:Y:S04]  /*12ad0*/  STS.U8 [R4+UR6+0x800], R13 ;  /* 0x0008000d04007988 */ /* 0x0001e80008000006 */
[----:B------:R1:W-:Y:S04]  /*12ae0*/  STS.U8 [R4+UR6+0xa00], R2 ;  /* 0x000a000204007988 */ /* 0x0003e80008000006 */
[----:B0-----:R-:W2:Y:S04]  /*12af0*/  LDL.LU R13, [R1+0x904] ;  /* 0x00090400010d7983 */ /* 0x001ea80000300800 */
[----:B-1----:R-:W2:Y:S04]  /*12b00*/  LDL.LU R2, [R1+0x900] ;  /* 0x0009000001027983 */ /* 0x002ea80000300800 */
[----:B--2---:R0:W-:Y:S04]  /*12b10*/  STS.U8 [R4+UR6+0xc00], R2 ;  /* 0x000c000204007988 */ /* 0x0041e80008000006 */
[----:B0-----:R-:W2:Y:S04]  /*12b20*/  LDL.LU R2, [R1+0x8fc] ;  /* 0x0008fc0001027983 */ /* 0x001ea80000300800 */
[----:B------:R-:W-:Y:S04]  /*12b30*/  STS.U8 [R4+UR6+0xe00], R19 ;  /* 0x000e001304007988 */ /* 0x000fe80008000006 */
[----:B------:R-:W-:Y:S04]  /*12b40*/  STS.U8 [R4+UR6+0x1000], R7 ;  /* 0x0010000704007988 */ /* 0x000fe80008000006 */
[----:B--2---:R-:W-:Y:S04]  /*12b50*/  STS.U8 [R4+UR6+0x1200], R2 ;  /* 0x0012000204007988 */ /* 0x004fe80008000006 */
[----:B------:R-:W-:Y:S04]  /*12b60*/  STS.U8 [R4+UR6+0x1400], R6 ;  /* 0x0014000604007988 */ /* 0x000fe80008000006 */
        /* <DEDUP_REMOVED lines=8> */
[----:B------:R0:W-:Y:S04]  /*12bf0*/  STS.U8 [R4+UR6+0x2600], R3 ;  /* 0x0026000304007988 */ /* 0x0001e80008000006 */
[----:B0-----:R-:W2:Y:S04]  /*12c00*/  LDL.LU R3, [R1+0x44] ;  /* 0x0000440001037983 */ /* 0x001ea80000300800 */
[----:B------:R-:W-:Y:S04]  /*12c10*/  STS.U8 [R4+UR6+0x2800], R27 ;  /* 0x0028001b04007988 */ /* 0x000fe80008000006 */
[----:B------:R-:W-:Y:S04]  /*12c20*/  STS.U8 [R4+UR6+0x2a00], R25 ;  /* 0x002a001904007988 */ /* 0x000fe80008000006 */
[----:B------:R-:W-:Y:S04]  /*12c30*/  STS.U8 [R4+UR6+0x2c00], R26 ;  /* 0x002c001a04007988 */ /* 0x000fe80008000006 */
[----:B------:R-:W-:Y:S04]  /*12c40*/  STS.U8 [R4+UR6+0x2e00], R16 ;  /* 0x002e001004007988 */ /* 0x000fe80008000006 */
[----:B------:R-:W-:Y:S04]  /*12c50*/  STS.U8 [R4+UR6+0x3000], R17 ;  /* 0x0030001104007988 */ /* 0x000fe80008000006 */
[----:B------:R-:W-:Y:S04]  /*12c60*/  STS.U8 [R4+UR6+0x3200], R12 ;  /* 0x0032000c04007988 */ /* 0x000fe80008000006 */
[----:B------:R-:W-:Y:S04]  /*12c70*/  STS.U8 [R4+UR6+0x3400], R29 ;  /* 0x0034001d04007988 */ /* 0x000fe80008000006 */
[----:B--2---:R0:W-:Y:S04]  /*12c80*/  STL [R1+0x8f8], R3 ;  /* 0x0008f80301007387 */ /* 0x0041e80000100800 */
[----:B0-----:R-:W2:Y:S04]  /*12c90*/  LDL.LU R3, [R1+0x3c] ;  /* 0x00003c0001037983 */ /* 0x001ea80000300800 */
[----:B------:R-:W-:Y:S01]  /*12ca0*/  STS.U8 [R4+UR6+0x3600], R28 ;  /* 0x0036001c04007988 */ /* 0x000fe20008000006 */
[----:B------:R-:W-:-:S03]  /*12cb0*/  LOP3.LUT R18, R4, 0x10, RZ, 0x3c, !PT ;  /* 0x0000001004127812 */ /* 0x000fc600078e3cff */
[----:B------:R-:W-:Y:S04]  /*12cc0*/  STS.U8 [R4+UR6+0x3800], R11 ;  /* 0x0038000b04007988 */ /* 0x000fe80008000006 */
[----:B------:R-:W-:Y:S04]  /*12cd0*/  STS.U8 [R4+UR6+0x3a00], R10 ;  /* 0x003a000a04007988 */ /* 0x000fe80008000006 */
[----:B------:R-:W-:Y:S04]  /*12ce0*/  STS.U8 [R4+UR6+0x3c00], R9 ;  /* 0x003c000904007988 */ /* 0x000fe80008000006 */
[----:B----4-:R0:W-:Y:S04]  /*12cf0*/  STS.U8 [R4+UR6+0x3e00], R8 ;  /* 0x003e000804007988 */ /* 0x0101e80008000006 */
[----:B0-----:R-:W4:Y:S04]  /*12d00*/  LDL.LU R4, [R1+0x38] ;  /* 0x0000380001047983 */ /* 0x001f280000300800 */
[----:B------:R-:W4:Y:S04]  /*12d10*/  LDL.LU R8, [R1+0x64] ;  /* 0x0000640001087983 */ /* 0x000f280000300800 */
        /* <DEDUP_REMOVED lines=21> */
[----:B------:R0:W-:Y:S04]  /*12e70*/  STS.U8 [R18+UR6+0x480], R13 ;  /* 0x0004800d12007988 */ /* 0x0001e80008000006 */
[----:B------:R-:W4:Y:S04]  /*12e80*/  LDL.LU R9, [R1+0x178] ;  /* 0x0001780001097983 */ /* 0x000f280000300800 */
[----:B------:R1:W-:Y:S04]  /*12e90*/  STS.U8 [R18+UR6+0x80], R15 ;  /* 0x0000800f12007988 */ /* 0x0003e80008000006 */
[----:B0-----:R-:W4:Y:S04]  /*12ea0*/  LDL.LU R13, [R1+0x188] ;  /* 0x00018800010d7983 */ /* 0x001f280000300800 */
[----:B---3--:R0:W-:Y:S04]  /*12eb0*/  STS.U8 [R18+UR6+0x280], R14 ;  /* 0x0002800e12007988 */ /* 0x0081e80008000006 */
[----:B-1----:R-:W3:Y:S04]  /*12ec0*/  LDL.LU R15, [R1+0x194] ;  /* 0x00019400010f7983 */ /* 0x002ee80000300800 */
[----:B0-----:R-:W3:Y:S04]  /*12ed0*/  LDL.LU R14, [R1+0x1a0] ;  /* 0x0001a000010e7983 */ /* 0x001ee80000300800 */
[----:B--2---:R0:W-:Y:S04]  /*12ee0*/  STS.U8 [R18+UR6+0x680], R3 ;  /* 0x0006800312007988 */ /* 0x0041e80008000006 */
[----:B0-----:R-:W2:Y:S04]  /*12ef0*/  LDL.LU R3, [R1+0x8f8] ;  /* 0x0008f80001037983 */ /* 0x001ea80000300800 */
[----:B----4-:R-:W-:Y:S04]  /*12f00*/  STS.U8 [R18+UR6+0xa80], R4 ;  /* 0x000a800412007988 */ /* 0x010fe80008000006 */
[----:B------:R-:W-:Y:S04]  /*12f10*/  STS.U8 [R18+UR6+0xc80], R8 ;  /* 0x000c800812007988 */ /* 0x000fe80008000006 */
[----:B------:R-:W-:Y:S04]  /*12f20*/  STS.U8 [R18+UR6+0x1280], R7 ;  /* 0x0012800712007988 */ /* 0x000fe80008000006 */
[----:B--2---:R0:W-:Y:S04]  /*12f30*/  STS.U8 [R18+UR6+0x880], R3 ;  /* 0x0008800312007988 */ /* 0x0041e80008000006 */
[----:B0-----:R-:W2:Y:S04]  /*12f40*/  LDL.LU R3, [R1+0x8f4] ;  /* 0x0008f40001037983 */ /* 0x001ea80000300800 */
[----:B------:R-:W4:Y:S04]  /*12f50*/  LDL.LU R4, [R1+0x8f0] ;  /* 0x0008f00001047983 */ /* 0x000f280000300800 */
[----:B------:R-:W2:Y:S04]  /*12f60*/  LDL.LU R8, [R1+0x8ec] ;  /* 0x0008ec0001087983 */ /* 0x000ea80000300800 */
[----:B------:R-:W2:Y:S04]  /*12f70*/  LDL.LU R7, [R1+0x30] ;  /* 0x0000300001077983 */ /* 0x000ea80000300800 */
[----:B--2---:R0:W-:Y:S04]  /*12f80*/  STL [R1+0x8e4], R7 ;  /* 0x0008e40701007387 */ /* 0x0041e80000100800 */
[----:B0-----:R-:W2:Y:S04]  /*12f90*/  LDL.LU R7, [R1+0x34] ;  /* 0x0000340001077983 */ /* 0x001ea80000300800 */
[----:B------:R-:W-:Y:S04]  /*12fa0*/  STS.U8 [R18+UR6+0x1480], R6 ;  /* 0x0014800612007988 */ /* 0x000fe80008000006 */
[----:B------:R-:W-:Y:S04]  /*12fb0*/  STS.U8 [R18+UR6+0x1680], R22 ;  /* 0x0016801612007988 */ /* 0x000fe80008000006 */
[----:B------:R-:W-:Y:S04]  /*12fc0*/  STS.U8 [R18+UR6+0x1880], R23 ;  /* 0x0018801712007988 */ /* 0x000fe80008000006 */
[----:B------:R-:W-:Y:S04]  /*12fd0*/  STS.U8 [R18+UR6+0x1a80], R24 ;  /* 0x001a801812007988 */ /* 0x000fe80008000006 */
[----:B------:R-:W-:Y:S04]  /*12fe0*/  STS.U8 [R18+UR6+0x1c80], R5 ;  /* 0x001c800512007988 */ /* 0x000fe80008000006 */
[----:B--2---:R0:W-:Y:S04]  /*12ff0*/  STL [R1+0x8e8], R7 ;  /* 0x0008e80701007387 */ /* 0x0041e80000100800 */
[----:B0-----:R-:W2:Y:S04]  /*13000*/  LDL.LU R7, [R1+0x10] ;  /* 0x0000100001077983 */ /* 0x001ea80000300800 */
[----:B------:R-:W2:Y:S04]  /*13010*/  LDL.LU R6, [R1+0x1c] ;  /* 0x00001c0001067983 */ /* 0x000ea80000300800 */
[----:B------:R-:W2:Y:S04]  /*13020*/  LDL.LU R22, [R1+0x78] ;  /* 0x0000780001167983 */ /* 0x000ea80000300800 */
[----:B------:R-:W2:Y:S04]  /*13030*/  LDL.LU R23, [R1+0x88] ;  /* 0x0000880001177983 */ /* 0x000ea80000300800 */
[----:B------:R-:W2:Y:S04]  /*13040*/  LDL.LU R24, [R1+0x98] ;  /* 0x0000980001187983 */ /* 0x000ea80000300800 */
[----:B------:R0:W-:Y:S04]  /*13050*/  STS.U8 [R18+UR6+0x1e80], R20 ;  /* 0x001e801412007988 */ /* 0x0001e80008000006 */
[----:B------:R-:W2:Y:S04]  /*13060*/  LDL.LU R5, [R1+0xa8] ;  /* 0x0000a80001057983 */ /* 0x000ea80000300800 */
[----:B------:R1:W-:Y:S04]  /*13070*/  STS.U8 [R18+UR6+0x2080], R21 ;  /* 0x0020801512007988 */ /* 0x0003e80008000006 */
[----:B0-----:R-:W2:Y:S04]  /*13080*/  LDL.LU R20, [R1+0xb0] ;  /* 0x0000b00001147983 */ /* 0x001ea80000300800 */
[----:B------:R0:W-:Y:S04]  /*13090*/  STS.U8 [R18+UR6+0x2280], R0 ;  /* 0x0022800012007988 */ /* 0x0001e80008000006 */
[----:B-1----:R-:W2:Y:S04]  /*130a0*/  LDL.LU R21, [R1+0x108] ;  /* 0x0001080001157983 */ /* 0x002ea80000300800 */
[----:B------:R1:W-:Y:S04]  /*130b0*/  STS.U8 [R18+UR6+0x2480], R27 ;  /* 0x0024801b12007988 */ /* 0x0003e80008000006 */
[----:B0-----:R-:W2:Y:S04]  /*130c0*/  LDL.LU R0, [R1+0x114] ;  /* 0x0001140001007983 */ /* 0x001ea80000300800 */
[----:B------:R0:W-:Y:S04]  /*130d0*/  STS.U8 [R18+UR6+0x2680], R25 ;  /* 0x0026801912007988 */ /* 0x0001e80008000006 */
[----:B-1----:R-:W2:Y:S04]  /*130e0*/  LDL.LU R27, [R1+0x12c] ;  /* 0x00012c00011b7983 */ /* 0x002ea80000300800 */
[----:B------:R1:W-:Y:S04]  /*130f0*/  STS.U8 [R18+UR6+0x1080], R19 ;  /* 0x0010801312007988 */ /* 0x0003e80008000006 */
[----:B------:R3:W-:Y:S04]  /*13100*/  STS.U8 [R18+UR6+0x2880], R26 ;  /* 0x0028801a12007988 */ /* 0x0007e80008000006 */
[----:B0-----:R-:W2:Y:S01]  /*13110*/  LDL.LU R25, [R1+0x134] ;  /* 0x0001340001197983 */ /* 0x001ea20000300800 */
[----:B-1----:R-:W-:-:S03]  /*13120*/  LOP3.LUT R19, R3, 0x7f, RZ, 0xc0, !PT ;  /* 0x0000007f03137812 */ /* 0x002fc600078ec0ff */
[----:B------:R0:W-:Y:S04]  /*13130*/  STS.U8 [R18+UR6+0x2a80], R16 ;  /* 0x002a801012007988 */ /* 0x0001e80008000006 */
[----:B---3--:R-:W3:Y:S04]  /*13140*/  LDL.LU R26, [R1+0x140] ;  /* 0x00014000011a7983 */ /* 0x008ee80000300800 */
[----:B------:R-:W3:Y:S04]  /*13150*/  LDL.LU R3, [R1+0x150] ;  /* 0x0001500001037983 */ /* 0x000ee80000300800 */
[----:B------:R1:W-:Y:S04]  /*13160*/  STS.U8 [R18+UR6+0x2c80], R17 ;  /* 0x002c801112007988 */ /* 0x0003e80008000006 */
[----:B0-----:R-:W3:Y:S04]  /*13170*/  LDL.LU R16, [R1+0x164] ;  /* 0x0001640001107983 */ /* 0x001ee80000300800 */
[----:B------:R0:W-:Y:S04]  /*13180*/  STS.U8 [R18+UR6+0xe80], R2 ;  /* 0x000e800212007988 */ /* 0x0001e80008000006 */
[----:B------:R4:W-:Y:S04]  /*13190*/  STS.U8 [R18+UR6+0x2e80], R12 ;  /* 0x002e800c12007988 */ /* 0x0009e80008000006 */
[----:B-1----:R-:W3:Y:S01]  /*131a0*/  LDL.LU R17, [R1+0x170] ;  /* 0x0001700001117983 */ /* 0x002ee20000300800 */
[----:B0-----:R-:W-:-:S03]  /*131b0*/  LOP3.LUT R2, R19, 0x20, RZ, 0x3c, !PT ;  /* 0x0000002013027812 */ /* 0x001fc600078e3cff */
[----:B------:R0:W-:Y:S04]  /*131c0*/  STS.U8 [R18+UR6+0x3080], R29 ;  /* 0x0030801d12007988 */ /* 0x0001e80008000006 */
[----:B----4-:R-:W4:Y:S04]  /*131d0*/  LDL.LU R12, [R1+0x1b8] ;  /* 0x0001b800010c7983 */ /* 0x010f280000300800 */
[----:B------:R1:W-:Y:S04]  /*131e0*/  STS.U8 [R18+UR6+0x3280], R28 ;  /* 0x0032801c12007988 */ /* 0x0003e80008000006 */
[----:B0-----:R-:W3:Y:S04]  /*131f0*/  LDL.LU R29, [R1+0x1cc] ;  /* 0x0001cc00011d7983 */ /* 0x001ee80000300800 */
[----:B------:R0:W-:Y:S04]  /*13200*/  STS.U8 [R18+UR6+0x3480], R11 ;  /* 0x0034800b12007988 */ /* 0x0001e80008000006 */
[----:B-1----:R-:W3:Y:S04]  /*13210*/  LDL.LU R28, [R1+0x1f0] ;  /* 0x0001f000011c7983 */ /* 0x002ee80000300800 */
[----:B------:R1:W-:Y:S04]  /*13220*/  STS.U8 [R18+UR6+0x3680], R10 ;  /* 0x0036800a12007988 */ /* 0x0003e80008000006 */
[----:B0-----:R-:W3:Y:S04]  /*13230*/  LDL.LU R11, [R1+0x204] ;  /* 0x00020400010b7983 */ /* 0x001ee80000300800 */
[----:B------:R0:W-:Y:S04]  /*13240*/  STS.U8 [R18+UR6+0x3880], R9 ;  /* 0x0038800912007988 */ /* 0x0001e80008000006 */
[----:B------:R-:W-:Y:S04]  /*13250*/  STS.U8 [R18+UR6+0x3a80], R13 ;  /* 0x003a800d12007988 */ /* 0x000fe80008000006 */
[----:B------:R-:W-:Y:S04]  /*13260*/  STS.U8 [R18+UR6+0x3c80], R15 ;  /* 0x003c800f12007988 */ /* 0x000fe80008000006 */
[----:B------:R-:W-:Y:S04]  /*13270*/  STS.U8 [R18+UR6+0x3e80], R14 ;  /* 0x003e800e12007988 */ /* 0x000fe80008000006 */
[----:B-1----:R-:W3:Y:S04]  /*13280*/  LDL.LU R10, [R1+0x210] ;  /* 0x00021000010a7983 */ /* 0x002ee80000300800 */
[----:B------:R1:W-:Y:S04]  /*13290*/  STS.U8 [R2+UR6+0x100], R8 ;  /* 0x0001000802007988 */ /* 0x0003e80008000006 */
[----:B0-----:R-:W3:Y:S04]  /*132a0*/  LDL.LU R9, [R1+0x218] ;  /* 0x0002180001097983 */ /* 0x001ee80000300800 */
[----:B------:R0:W-:Y:S04]  /*132b0*/  STS.U8 [R2+UR6+0x300], R4 ;  /* 0x0003000402007988 */ /* 0x0001e80008000006 */
[----:B-1----:R-:W3:Y:S04]  /*132c0*/  LDL.LU R8, [R1+0x224] ;  /* 0x0002240001087983 */ /* 0x002ee80000300800 */
[----:B------:R-:W3:Y:S04]  /*132d0*/  LDL.LU R13, [R1+0x234] ;  /* 0x00023400010d7983 */ /* 0x000ee80000300800 */
[----:B------:R-:W3:Y:S04]  /*132e0*/  LDL.LU R19, [R1+0x23c] ;  /* 0x00023c0001137983 */ /* 0x000ee80000300800 */
[----:B0-----:R-:W3:Y:S04]  /*132f0*/  LDL.LU R4, [R1+0x17c] ;  /* 0x00017c0001047983 */ /* 0x001ee80000300800 */
[----:B------:R-:W3:Y:S04]  /*13300*/  LDL.LU R15, [R1+0x18c] ;  /* 0x00018c00010f7983 */ /* 0x000ee80000300800 */
[----:B------:R-:W3:Y:S04]  /*13310*/  LDL.LU R14, [R1+0x198] ;  /* 0x00019800010e7983 */ /* 0x000ee80000300800 */
[----:B------:R-:W3:Y:S04]  /*13320*/  LDL.LU R18, [R1+0x1b0] ;  /* 0x0001b00001127983 */ /* 0x000ee80000300800 */
[----:B--2---:R0:W-:Y:S04]  /*13330*/  STS.U8 [R2+UR6+0x500], R7 ;  /* 0x0005000702007988 */ /* 0x0041e80008000006 */
[----:B0-----:R-:W2:Y:S04]  /*13340*/  LDL.LU R7, [R1+0x8e8] ;  /* 0x0008e80001077983 */ /* 0x001ea80000300800 */
[----:B--2---:R0:W-:Y:S04]  /*13350*/  STS.U8 [R2+UR6+0x700], R7 ;  /* 0x0007000702007988 */ /* 0x0041e80008000006 */
        /* <DEDUP_REMOVED lines=11> */
[----:B---3--:R-:W-:Y:S04]  /*13410*/  STS.U8 [R2+UR6+0x1f00], R26 ;  /* 0x001f001a02007988 */ /* 0x008fe80008000006 */
[----:B------:R-:W-:Y:S04]  /*13420*/  STS.U8 [R2+UR6+0x2100], R3 ;  /* 0x0021000302007988 */ /* 0x000fe80008000006 */
[----:B------:R-:W-:Y:S04]  /*13430*/  STS.U8 [R2+UR6+0x2300], R16 ;  /* 0x0023001002007988 */ /* 0x000fe80008000006 */
[----:B------:R-:W-:Y:S04]  /*13440*/  STS.U8 [R2+UR6+0x2500], R17 ;  /* 0x0025001102007988 */ /* 0x000fe80008000006 */
[----:B----4-:R-:W-:Y:S04]  /*13450*/  STS.U8 [R2+UR6+0x2700], R12 ;  /* 0x0027000c02007988 */ /* 0x010fe80008000006 */
[----:B------:R-:W-:Y:S04]  /*13460*/  STS.U8 [R2+UR6+0x2900], R29 ;  /* 0x0029001d02007988 */ /* 0x000fe80008000006 */
[----:B------:R-:W-:Y:S04]  /*13470*/  STS.U8 [R2+UR6+0x2b00], R28 ;  /* 0x002b001c02007988 */ /* 0x000fe80008000006 */
[----:B------:R-:W-:Y:S04]  /*13480*/  STS.U8 [R2+UR6+0x2d00], R11 ;  /* 0x002d000b02007988 */ /* 0x000fe80008000006 */
[----:B------:R-:W-:Y:S04]  /*13490*/  STS.U8 [R2+UR6+0x2f00], R10 ;  /* 0x002f000a02007988 */ /* 0x000fe80008000006 */
[----:B------:R-:W-:Y:S04]  /*134a0*/  STS.U8 [R2+UR6+0x3100], R9 ;  /* 0x0031000902007988 */ /* 0x000fe80008000006 */
[----:B------:R-:W-:Y:S04]  /*134b0*/  STS.U8 [R2+UR6+0x3300], R8 ;  /* 0x0033000802007988 */ /* 0x000fe80008000006 */
[----:B--2---:R0:W-:Y:S04]  /*134c0*/  STS.U8 [R2+UR6+0x900], R7 ;  /* 0x0009000702007988 */ /* 0x0041e80008000006 */
[----:B0-----:R-:W2:Y:S04]  /*134d0*/  LDL.LU R7, [R1+0x8e0] ;  /* 0x0008e00001077983 */ /* 0x001ea80000300800 */
[----:B------:R-:W2:Y:S04]  /*134e0*/  LDL.LU R6, [R1+0x8dc] ;  /* 0x0008dc0001067983 */ /* 0x000ea80000300800 */
[----:B------:R-:W3:Y:S04]  /*134f0*/  LDL.LU R22, [R1+0x8d8] ;  /* 0x0008d80001167983 */ /* 0x000ee80000300800 */
[----:B------:R-:W3:Y:S04]  /*13500*/  LDL.LU R23, [R1+0x8d4] ;  /* 0x0008d40001177983 */ /* 0x000ee80000300800 */
[----:B------:R-:W4:Y:S04]  /*13510*/  LDL.LU R24, [R1+0x8d0] ;  /* 0x0008d00001187983 */ /* 0x000f280000300800 */
[----:B------:R-:W4:Y:S04]  /*13520*/  LDL.LU R5, [R1+0x8cc] ;  /* 0x0008cc0001057983 */ /* 0x000f280000300800 */
[----:B------:R-:W2:Y:S04]  /*13530*/  LDL.LU R20, [R1+0x8c8] ;  /* 0x0008c80001147983 */ /* 0x000ea80000300800 */
        /* <DEDUP_REMOVED lines=9> */
[----:B------:R-:W3:Y:S04]  /*135d0*/  LDL.LU R29, [R1+0x8a0] ;  /* 0x0008a000011d7983 */ /* 0x000ee80000300800 */
[----:B------:R-:W3:Y:S04]  /*135e0*/  LDL.LU R28, [R1+0x89c] ;  /* 0x00089c00011c7983 */ /* 0x000ee80000300800 */
[----:B------:R-:W3:Y:S04]  /*135f0*/  LDL.LU R11, [R1+0x898] ;  /* 0x00089800010b7983 */ /* 0x000ee80000300800 */
[----:B------:R-:W4:Y:S04]  /*13600*/  LDL.LU R10, [R1+0x894] ;  /* 0x00089400010a7983 */ /* 0x000f280000300800 */
[----:B------:R-:W4:Y:S04]  /*13610*/  LDL.LU R9, [R1+0x890] ;  /* 0x0008900001097983 */ /* 0x000f280000300800 */
[----:B------:R-:W4:Y:S04]  /*13620*/  LDL.LU R8, [R1+0x88c] ;  /* 0x00088c0001087983 */ /* 0x000f280000300800 */
[----:B------:R0:W-:Y:S02]  /*13630*/  STS.U8 [R2+UR6+0x3f00], R18 ;  /* 0x003f001202007988 */ /* 0x0001e40008000006 */
[----:B0-----:R-:W0:Y:S02]  /*13640*/  S2R R18, SR_TID.X ;  /* 0x0000000000127919 */ /* 0x001e240000002100 */
[----:B------:R1:W-:Y:S04]  /*13650*/  STS.U8 [R2+UR6+0x3500], R13 ;  /* 0x0035000d02007988 */ /* 0x0003e80008000006 */
[----:B------:R1:W-:Y:S04]  /*13660*/  STS.U8 [R2+UR6+0x3700], R19 ;  /* 0x0037001302007988 */ /* 0x0003e80008000006 */
[----:B------:R1:W-:Y:S04]  /*13670*/  STS.U8 [R2+UR6+0x3900], R4 ;  /* 0x0039000402007988 */ /* 0x0003e80008000006 */
[----:B-1----:R-:W4:Y:S04]  /*13680*/  LDL.LU R13, [R1+0x888] ;  /* 0x00088800010d7983 */ /* 0x002f280000300800 */
[----:B------:R-:W4:Y:S04]  /*13690*/  LDL.LU R19, [R1+0x1bc] ;  /* 0x0001bc0001137983 */ /* 0x000f280000300800 */
[----:B------:R-:W4:Y:S01]  /*136a0*/  LDL.LU R4, [R1+0x884] ;  /* 0x0008840001047983 */ /* 0x000f220000300800 */
[----:B0-----:R-:W-:-:S03]  /*136b0*/  LOP3.LUT R18, R18, 0x7f, RZ, 0xc0, !PT ;  /* 0x0000007f12127812 */ /* 0x001fc600078ec0ff */
[----:B------:R0:W-:Y:S01]  /*136c0*/  STS.U8 [R2+UR6+0x3b00], R15 ;  /* 0x003b000f02007988 */ /* 0x0001e20008000006 */
[----:B------:R-:W-:-:S03]  /*136d0*/  LOP3.LUT R18, R18, 0x30, RZ, 0x3c, !PT ;  /* 0x0000003012127812 */ /* 0x000fc600078e3cff */
[----:B------:R1:W-:Y:S04]  /*136e0*/  STS.U8 [R2+UR6+0x3d00], R14 ;  /* 0x003d000e02007988 */ /* 0x0003e80008000006 */
[----:B0-----:R-:W4:Y:S04]  /*136f0*/  LDL.LU R15, [R1+0x880] ;  /* 0x00088000010f7983 */ /* 0x001f280000300800 */
[----:B-1----:R-:W4:Y:S04]  /*13700*/  LDL.LU R14, [R1+0x87c] ;  /* 0x00087c00010e7983 */ /* 0x002f280000300800 */
[----:B--2---:R0:W-:Y:S04]  /*13710*/  STS.U8 [R18+UR6+0x180], R12 ;  /* 0x0001800c12007988 */ /* 0x0041e80008000006 */
[----:B0-----:R-:W2:Y:S04]  /*13720*/  LDL.LU R12, [R1+0x878] ;  /* 0x00087800010c7983 */ /* 0x001ea80000300800 */
[----:B---3--:R0:W-:Y:S04]  /*13730*/  STS.U8 [R18+UR6+0x780], R11 ;  /* 0x0007800b12007988 */ /* 0x0081e80008000006 */
[----:B----4-:R1:W-:Y:S04]  /*13740*/  STS.U8 [R18+UR6+0x980], R10 ;  /* 0x0009800a12007988 */ /* 0x0103e80008000006 */
[----:B------:R3:W-:Y:S04]  /*13750*/  STS.U8 [R18+UR6+0xb80], R9 ;  /* 0x000b800912007988 */ /* 0x0007e80008000006 */
[----:B0-----:R-:W4:Y:S04]  /*13760*/  LDL.LU R11, [R1+0x874] ;  /* 0x00087400010b7983 */ /* 0x001f280000300800 */
[----:B-1----:R-:W4:Y:S04]  /*13770*/  LDL.LU R10, [R1+0x870] ;  /* 0x00087000010a7983 */ /* 0x002f280000300800 */
[----:B---3--:R-:W3:Y:S04]  /*13780*/  LDL.LU R9, [R1+0x86c] ;  /* 0x00086c0001097983 */ /* 0x008ee80000300800 */
[----:B------:R0:W-:Y:S04]  /*13790*/  STS.U8 [R18+UR6+0xd80], R8 ;  /* 0x000d800812007988 */ /* 0x0001e80008000006 */
[----:B0-----:R-:W3:Y:S04]  /*137a0*/  LDL.LU R8, [R1+0x868] ;  /* 0x0008680001087983 */ /* 0x001ee80000300800 */
[----:B------:R0:W-:Y:S04]  /*137b0*/  STS.U8 [R18+UR6+0xf80], R13 ;  /* 0x000f800d12007988 */ /* 0x0001e80008000006 */
[----:B------:R1:W-:Y:S04]  /*137c0*/  STS.U8 [R18+UR6+0x1180], R4 ;  /* 0x0011800412007988 */ /* 0x0003e80008000006 */
[----:B0-----:R-:W3:Y:S04]  /*137d0*/  LDL.LU R13, [R1+0x864] ;  /* 0x00086400010d7983 */ /* 0x001ee80000300800 */
[----:B-1----:R-:W3:Y:S04]  /*137e0*/  LDL.LU R4, [R1+0x860] ;  /* 0x0008600001047983 */ /* 0x002ee80000300800 */
[----:B------:R0:W-:Y:S04]  /*137f0*/  STS.U8 [R18+UR6+0x1580], R15 ;  /* 0x0015800f12007988 */ /* 0x0001e80008000006 */
[----:B------:R1:W-:Y:S04]  /*13800*/  STS.U8 [R18+UR6+0x1980], R14 ;  /* 0x0019800e12007988 */ /* 0x0003e80008000006 */
[----:B0-----:R-:W3:Y:S04]  /*13810*/  LDL.LU R15, [R1+0x85c] ;  /* 0x00085c00010f7983 */ /* 0x001ee80000300800 */
[----:B-1----:R-:W3:Y:S04]  /*13820*/  LDL.LU R14, [R1+0x858] ;  /* 0x00085800010e7983 */ /* 0x002ee80000300800 */
[----:B--2---:R0:W-:Y:S04]  /*13830*/  STS.U8 [R18+UR6+0x1d80], R12 ;  /* 0x001d800c12007988 */ /* 0x0041e80008000006 */
[----:B0-----:R-:W2:Y:S04]  /*13840*/  LDL.LU R12, [R1+0x854] ;  /* 0x00085400010c7983 */ /* 0x001ea80000300800 */
[----:B----4-:R0:W-:Y:S04]  /*13850*/  STS.U8 [R18+UR6+0x1f80], R11 ;  /* 0x001f800b12007988 */ /* 0x0101e80008000006 */
[----:B------:R1:W-:Y:S04]  /*13860*/  STS.U8 [R18+UR6+0x2180], R10 ;  /* 0x0021800a12007988 */ /* 0x0003e80008000006 */
[----:B---3--:R3:W-:Y:S04]  /*13870*/  STS.U8 [R18+UR6+0x2380], R9 ;  /* 0x0023800912007988 */ /* 0x0087e80008000006 */
[----:B0-----:R-:W4:Y:S04]  /*13880*/  LDL.LU R11, [R1+0x850] ;  /* 0x00085000010b7983 */ /* 0x001f280000300800 */
[----:B-1----:R-:W4:Y:S04]  /*13890*/  LDL.LU R10, [R1+0x84c] ;  /* 0x00084c00010a7983 */ /* 0x002f280000300800 */
[----:B---3--:R-:W3:Y:S04]  /*138a0*/  LDL.LU R9, [R1+0x848] ;  /* 0x0008480001097983 */ /* 0x008ee80000300800 */
[----:B------:R0:W-:Y:S04]  /*138b0*/  STS.U8 [R18+UR6+0x2580], R8 ;  /* 0x0025800812007988 */ /* 0x0001e80008000006 */
[----:B0-----:R-:W3:Y:S04]  /*138c0*/  LDL.LU R8, [R1+0x844] ;  /* 0x0008440001087983 */ /* 0x001ee80000300800 */
[----:B------:R-:W-:Y:S04]  /*138d0*/  STS.U8 [R18+UR6+0x380], R29 ;  /* 0x0003801d12007988 */ /* 0x000fe80008000006 */
[----:B------:R-:W-:Y:S04]  /*138e0*/  STS.U8 [R18+UR6+0x580], R28 ;  /* 0x0005801c12007988 */ /* 0x000fe80008000006 */
[----:B------:R-:W-:Y:S04]  /*138f0*/  STS.U8 [R18+UR6+0x1380], R17 ;  /* 0x0013801112007988 */ /* 0x000fe80008000006 */
[----:B------:R-:W-:Y:S04]  /*13900*/  STS.U8 [R18+UR6+0x1780], R16 ;  /* 0x0017801012007988 */ /* 0x000fe80008000006 */
[----:B------:R-:W-:Y:S04]  /*13910*/  STS.U8 [R18+UR6+0x1b80], R3 ;  /* 0x001b800312007988 */ /* 0x000fe80008000006 */
[----:B------:R-:W-:Y:S04]  /*13920*/  STS.U8 [R18+UR6+0x2780], R19 ;  /* 0x0027801312007988 */ /* 0x000fe80008000006 */
[----:B------:R0:W-:Y:S04]  /*13930*/  STS.U8 [R18+UR6+0x2980], R4 ;  /* 0x0029800412007988 */ /* 0x0001e80008000006 */
[----:B------:R-:W-:Y:S04]  /*13940*/  STS.U8 [R18+UR6+0x2b80], R15 ;  /* 0x002b800f12007988 */ /* 0x000fe80008000006 */
[----:B------:R-:W-:Y:S04]  /*13950*/  STS.U8 [R18+UR6+0x2d80], R14 ;  /* 0x002d800e12007988 */ /* 0x000fe80008000006 */
[----:B------:R-:W-:Y:S04]  /*13960*/  STS.U8 [R18+UR6+0x2f80], R13 ;  /* 0x002f800d12007988 */ /* 0x000fe80008000006 */
[----:B------:R-:W-:Y:S04]  /*13970*/  STS.U8 [R18+UR6+0x3980], R26 ;  /* 0x0039801a12007988 */ /* 0x000fe80008000006 */
[----:B------:R-:W-:Y:S04]  /*13980*/  STS.U8 [R18+UR6+0x3b80], R25 ;  /* 0x003b801912007988 */ /* 0x000fe80008000006 */
[----:B------:R-:W-:Y:S04]  /*13990*/  STS.U8 [R18+UR6+0x3f80], R27 ;  /* 0x003f801b12007988 */ /* 0x000fe80008000006 */
[----:B0-----:R-:W3:Y:S04]  /*139a0*/  LDL.LU R4, [R1+0x840] ;  /* 0x0008400001047983 */ /* 0x001ee80000300800 */
[----:B--2---:R-:W-:Y:S04]  /*139b0*/  STS.U8 [R18+UR6+0x3180], R12 ;  /* 0x0031800c12007988 */ /* 0x004fe80008000006 */
[----:B----4-:R-:W-:Y:S04]  /*139c0*/  STS.U8 [R18+UR6+0x3380], R11 ;  /* 0x0033800b12007988 */ /* 0x010fe80008000006 */
[----:B------:R-:W-:Y:S04]  /*139d0*/  STS.U8 [R18+UR6+0x3580], R10 ;  /* 0x0035800a12007988 */ /* 0x000fe80008000006 */
[----:B---3--:R-:W-:Y:S04]  /*139e0*/  STS.U8 [R18+UR6+0x3780], R9 ;  /* 0x0037800912007988 */ /* 0x008fe80008000006 */
[----:B------:R-:W-:Y:S01]  /*139f0*/  STS.U8 [R18+UR6+0x3d80], R8 ;  /* 0x003d800812007988 */ /* 0x000fe20008000006 */
[----:B------:R-:W-:Y:S06]  /*13a00*/  BAR.SYNC.DEFER_BLOCKING 0x0 ;  /* 0x0000000000007b1d */ /* 0x000fec0000010000 */
[----:B------:R-:W0:Y:S04]  /*13a10*/  LDSM.16.M88.4 R8, [R0] ;  /* 0x000000000008783b */ /* 0x000e280000000200 */
[----:B------:R-:W-:Y:S04]  /*13a20*/  LDSM.16.M88.4 R16, [R0+0x1800] ;  /* 0x001800000010783b */ /* 0x000fe80000000200 */
[----:B0-----:R-:W-:Y:S01]  /*13a30*/  STL.64 [R1+0x40], R8 ;  /* 0x0000400801007387 */ /* 0x001fe20000100a00 */
[----:B------:R-:W-:-:S02]  /*13a40*/  IMAD.MOV.U32 R3, RZ, RZ, R8 ;  /* 0x000000ffff037224 */ /* 0x000fc400078e0008 */
[----:B------:R-:W-:Y:S01]  /*13a50*/  IMAD.MOV.U32 R2, RZ, RZ, R9 ;  /* 0x000000ffff027224 */ /* 0x000fe200078e0009 */
[----:B------:R-:W-:Y:S04]  /*13a60*/  STL.64 [R1+0x48], R10 ;  /* 0x0000480a01007387 */ /* 0x000fe80000100a00 */
[----:B------:R-:W0:Y:S04]  /*13a70*/  LDSM.16.M88.4 R8, [R0+0x800] ;  /* 0x000800000008783b */ /* 0x000e280000000200 */
[----:B0-----:R-:W-:Y:S01]  /*13a80*/  STL.64 [R1+0x60], R8 ;  /* 0x0000600801007387 */ /* 0x001fe20000100a00 */
[----:B------:R-:W-:-:S02]  /*13a90*/  IMAD.MOV.U32 R15, RZ, RZ, R8 ;  /* 0x000000ffff0f7224 */ /* 0x000fc400078e0008 */
[----:B------:R-:W-:Y:S01]  /*13aa0*/  IMAD.MOV.U32 R14, RZ, RZ, R9 ;  /* 0x000000ffff0e7224 */ /* 0x000fe200078e0009 */
[----:B------:R-:W-:Y:S04]  /*13ab0*/  STL.64 [R1+0x68], R10 ;  /* 0x0000680a01007387 */ /* 0x000fe80000100a00 */
[----:B------:R-:W0:Y:S04]  /*13ac0*/  LDSM.16.M88.4 R8, [R0+0x1000] ;  /* 0x001000000008783b */ /* 0x000e280000000200 */
[----:B0-----:R0:W-:Y:S01]  /*13ad0*/  STL.64 [R1+0x70], R8 ;  /* 0x0000700801007387 */ /* 0x0011e20000100a00 */
[----:B------:R-:W-:-:S02]  /*13ae0*/  IMAD.MOV.U32 R13, RZ, RZ, R8 ;  /* 0x000000ffff0d7224 */ /* 0x000fc400078e0008 */
[----:B------:R-:W-:Y:S01]  /*13af0*/  IMAD.MOV.U32 R12, RZ, RZ, R9 ;  /* 0x000000ffff0c7224 */ /* 0x000fe200078e0009 */
[----:B------:R1:W-:Y:S04]  /*13b00*/  STL.64 [R1+0x78], R10 ;  /* 0x0000780a01007387 */ /* 0x0003e80000100a00 */
[----:B0-----:R-:W2:Y:S04]  /*13b10*/  LDL.LU.64 R8, [R1+0xe0] ;  /* 0x0000e00001087983 */ /* 0x001ea80000300a00 */
[----:B-1----:R-:W2:Y:S01]  /*13b20*/  LDL.LU.64 R10, [R1+0xe8] ;  /* 0x0000e800010a7983 */ /* 0x002ea20000300a00 */
[----:B------:R-:W-:-:S03]  /*13b30*/  IMAD.MOV.U32 R28, RZ, RZ, R17 ;  /* 0x000000ffff1c7224 */ /* 0x000fc600078e0011 */
[----:B------:R0:W-:Y:S04]  /*13b40*/  STL.64 [R1+0x830], R12 ;  /* 0x0008300c01007387 */ /* 0x0001e80000100a00 */
[----:B------:R1:W-:Y:S01]  /*13b50*/  STL.64 [R1+0x80], R16 ;  /* 0x0000801001007387 */ /* 0x0003e20000100a00 */
[----:B0-----:R-:W-:Y:S02]  /*13b60*/  IMAD.MOV.U32 R13, RZ, RZ, R2 ;  /* 0x000000ffff0d7224 */ /* 0x001fe400078e0002 */
[----:B------:R-:W-:Y:S02]  /*13b70*/  IMAD R2, R20, 0x100, R21 ;  /* 0x0000010014027824 */ /* 0x000fe400078e0215 */
[----:B-1----:R-:W-:Y:S02]  /*13b80*/  IMAD R17, R22, 0x100, R23 ;  /* 0x0000010016117824 */ /* 0x002fe400078e0217 */
[----:B------:R-:W0:Y:S01]  /*13b90*/  LDSM.16.M88.4 R20, [R0+0x2000] ;  /* 0x002000000014783b */ /* 0x000e220000000200 */
[----:B------:R-:W-:-:S02]  /*13ba0*/  IMAD.MOV.U32 R12, RZ, RZ, R3 ;  /* 0x000000ffff0c7224 */ /* 0x000fc400078e0003 */
[----:B------:R-:W-:Y:S01]  /*13bb0*/  IMAD R3, R24, 0x100, R5 ;  /* 0x0000010018037824 */ /* 0x000fe200078e0205 */
[----:B------:R1:W-:Y:S01]  /*13bc0*/  STL.64 [R1+0x88], R18 ;  /* 0x0000881201007387 */ /* 0x0003e20000100a00 */
[----:B------:R-:W-:Y:S01]  /*13bd0*/  IMAD.MOV.U32 R29, RZ, RZ, R16 ;  /* 0x000000ffff1d7224 */ /* 0x000fe200078e0010 */
[----:B------:R-:W-:Y:S02]  /*13be0*/  F2FP.F16.E4M3.UNPACK_B R16, R2 ;  /* 0x00000002ff10723e */ /* 0x000fe400020006ff */
[----:B------:R-:W3:Y:S01]  /*13bf0*/  LDL.LU R5, [R1+0x83c] ;  /* 0x00083c0001057983 */ /* 0x000ee20000300800 */
[----:B------:R-:W-:Y:S02]  /*13c00*/  F2FP.F16.E4M3.UNPACK_B R17, R17 ;  /* 0x00000011ff11723e */ /* 0x000fe400020006ff */
[----:B------:R-:W-:Y:S01]  /*13c10*/  F2FP.F16.E4M3.UNPACK_B R2, R12 ;  /* 0x0000000cff02723e */ /* 0x000fe200020006ff */
[----:B-1----:R-:W-:Y:S01]  /*13c20*/  IMAD R19, R7, 0x100, R6 ;  /* 0x0000010007137824 */ /* 0x002fe200078e0206 */
[----:B------:R-:W-:Y:S01]  /*13c30*/  F2FP.F16.E4M3.UNPACK_B R18, R3 ;  /* 0x00000003ff12723e */ /* 0x000fe200020006ff */
[----:B------:R-:W3:Y:S01]  /*13c40*/  LDL.LU R6, [R1+0x838] ;  /* 0x0008380001067983 */ /* 0x000ee20000300800 */
[----:B------:R-:W-:-:S02]  /*13c50*/  F2FP.F16.E4M3.UNPACK_B R3, R13 ;  /* 0x0000000dff03723e */ /* 0x000fc400020006ff */
[----:B------:R-:W-:Y:S01]  /*13c60*/  F2FP.F16.E4M3.UNPACK_B R19, R19 ;  /* 0x00000013ff13723e */ /* 0x000fe200020006ff */
[----:B0-----:R-:W-:Y:S01]  /*13c70*/  STL.64 [R1+0x90], R20 ;  /* 0x0000901401007387 */ /* 0x001fe20000100a00 */
[----:B------:R-:W-:-:S03]  /*13c80*/  IMAD.MOV.U32 R7, RZ, RZ, R20 ;  /* 0x000000ffff077224 */ /* 0x000fc600078e0014 */
[----:B------:R-:W-:Y:S04]  /*13c90*/  STL.64 [R1+0x98], R22 ;  /* 0x0000981601007387 */ /* 0x000fe80000100a00 */
[----:B------:R-:W0:Y:S04]  /*13ca0*/  LDSM.16.M88.4 R20, [R0+0x2800] ;  /* 0x002800000014783b */ /* 0x000e280000000200 */
[----:B------:R-:W4:Y:S04]  /*13cb0*/  LDL.LU.64 R24, [R1+0xd0] ;  /* 0x0000d00001187983 */ /* 0x000f280000300a00 */
[----:B------:R-:W4:Y:S04]  /*13cc0*/  LDL.LU.64 R26, [R1+0xd8] ;  /* 0x0000d800011a7983 */ /* 0x000f280000300a00 */
[----:B0-----:R-:W-:Y:S04]  /*13cd0*/  STL.64 [R1+0xb0], R20 ;  /* 0x0000b01401007387 */ /* 0x001fe80000100a00 */
[----:B------:R0:W-:Y:S01]  /*13ce0*/  STL.64 [R1+0xb8], R22 ;  /* 0x0000b81601007387 */ /* 0x0001e20000100a00 */
[----:B--2---:R-:W-:Y:S01]  /*13cf0*/  HMMA.16816.F32 R8, R16, R2, R8 ;  /* 0x000000021008723c */ /* 0x004fe20000001808 */
[----:B------:R-:W-:-:S02]  /*13d00*/  F2FP.F16.E4M3.UNPACK_B R2, R15 ;  /* 0x0000000fff02723e */ /* 0x000fc400020006ff */
[----:B------:R-:W-:Y:S02]  /*13d10*/  F2FP.F16.E4M3.UNPACK_B R3, R14 ;  /* 0x0000000eff03723e */ /* 0x000fe400020006ff */
[----:B------:R-:W1:-:S14]  /*13d20*/  LDSM.16.M88.4 R12, [R0+0x3000] ;  /* 0x00300000000c783b */ /* 0x000e5c0000000200 */
[----:B0-----:R-:W-:Y:S02]  /*13d30*/  IMAD.MOV.U32 R23, RZ, RZ, R8 ;  /* 0x000000ffff177224 */ /* 0x001fe400078e0008 */
[----:B------:R-:W-:Y:S02]  /*13d40*/  IMAD.MOV.U32 R22, RZ, RZ, R9 ;  /* 0x000000ffff167224 */ /* 0x000fe400078e0009 */
[----:B------:R-:W-:Y:S01]  /*13d50*/  IMAD.MOV.U32 R21, RZ, RZ, R10 ;  /* 0x000000ffff157224 */ /* 0x000fe200078e000a */
[----:B------:R-:W2:Y:S01]  /*13d60*/  LDL.LU.64 R8, [R1+0xc0] ;  /* 0x0000c00001087983 */ /* 0x000ea20000300a00 */
[----:B------:R-:W-:-:S03]  /*13d70*/  IMAD.MOV.U32 R20, RZ, RZ, R11 ;  /* 0x000000ffff147224 */ /* 0x000fc600078e000b */
[----:B------:R-:W2:Y:S04]  /*13d80*/  LDL.LU.64 R10, [R1+0xc8] ;  /* 0x0000c800010a7983 */ /* 0x000ea80000300a00 */
[----:B-1----:R0:W-:Y:S04]  /*13d90*/  STL.64 [R1+0xa0], R12 ;  /* 0x0000a00c01007387 */ /* 0x0021e80000100a00 */
[----:B------:R-:W-:Y:S04]  /*13da0*/  STL.64 [R1+0xa8], R14 ;  /* 0x0000a80e01007387 */ /* 0x000fe80000100a00 */
[----:B0-----:R-:W2:Y:S01]  /*13db0*/  LDL.LU.64 R12, [R1+0x830] ;  /* 0x00083000010c7983 */ /* 0x001ea20000300a00 */
[----:B----4-:R-:W-:-:S15]  /*13dc0*/  HMMA.16816.F32 R24, R16, R2, R24 ;  /* 0x000000021018723c */ /* 0x010fde0000001818 */
[----:B------:R-:W-:-:S04]  /*13dd0*/  NOP ;  /* 0x0000000000007918 */ /* 0x000fc80000000000 */
[----:B------:R0:W-:Y:S04]  /*13de0*/  STL.64 [R1+0x7d8], R26 ;  /* 0x0007d81a01007387 */ /* 0x0001e80000100a00 */
[----:B0-----:R-:W4:Y:S04]  /*13df0*/  LDL R26, [R1+0xb0] ;  /* 0x0000b000011a7983 */ /* 0x001f280000100800 */
[----:B------:R-:W3:Y:S04]  /*13e00*/  LDL R27, [R1+0xb4] ;  /* 0x0000b400011b7983 */ /* 0x000ee80000100800 */
[----:B------:R0:W-:Y:S04]  /*13e10*/  STL.64 [R1+0x7d0], R24 ;  /* 0x0007d01801007387 */ /* 0x0001e80000100a00 */
[----:B0-----:R-:W3:Y:S01]  /*13e20*/  LDL R25, [R1+0x94] ;  /* 0x0000940001197983 */ /* 0x001ee20000100800 */
[----:B--2---:R-:W-:-:S02]  /*13e30*/  F2FP.F16.E4M3.UNPACK_B R2, R13 ;  /* 0x0000000dff02723e */ /* 0x004fc400020006ff */
[----:B------:R-:W-:Y:S02]  /*13e40*/  F2FP.F16.E4M3.UNPACK_B R3, R12 ;  /* 0x0000000cff03723e */ /* 0x000fe400020006ff */
[----:B------:R-:W0:Y:S05]  /*13e50*/  LDSM.16.M88.4 R12, [R0+0x3800] ;  /* 0x00380000000c783b */ /* 0x000e2a0000000200 */
[----:B------:R-:W-:Y:S01]  /*13e60*/  HMMA.16816.F32 R8, R16, R2, R8 ;  /* 0x000000021008723c */ /* 0x000fe20000001808 */
[----:B------:R-:W-:Y:S01]  /*13e70*/  F2FP.F16.E4M3.UNPACK_B R3, R28 ;  /* 0x0000001cff03723e */ /* 0x000fe200020006ff */
[----:B0-----:R-:W-:Y:S04]  /*13e80*/  STL.64 [R1+0x50], R12 ;  /* 0x0000500c01007387 */ /* 0x001fe80000100a00 */
[----:B------:R0:W-:Y:S04]  /*13e90*/  STL.64 [R1+0x58], R14 ;  /* 0x0000580e01007387 */ /* 0x0001e80000100a00 */
[----:B0-----:R-:W2:Y:S04]  /*13ea0*/  LDL.LU.64 R14, [R1+0x828] ;  /* 0x00082800010e7983 */ /* 0x001ea80000300a00 */
[----:B------:R-:W2:Y:S05]  /*13eb0*/  LDL.LU.64 R12, [R1+0x820] ;  /* 0x00082000010c7983 */ /* 0x000eaa0000300a00 */
[----:B------:R-:W-:Y:S04]  /*13ec0*/  STL.64 [R1+0x10], R8 ;  /* 0x0000100801007387 */ /* 0x000fe80000100a00 */
[----:B------:R0:W-:Y:S04]  /*13ed0*/  STL.64 [R1+0x18], R10 ;  /* 0x0000180a01007387 */ /* 0x0001e80000100a00 */
[----:B0-----:R-:W2:Y:S04]  /*13ee0*/  LDL.LU.64 R10, [R1+0x818] ;  /* 0x00081800010a7983 */ /* 0x001ea80000300a00 */
[----:B------:R-:W2:Y:S04]  /*13ef0*/  LDL.LU.64 R8, [R1+0x810] ;  /* 0x0008100001087983 */ /* 0x000ea80000300a00 */
[----:B------:R-:W2:Y:S04]  /*13f00*/  LDL.LU R0, [R1+0x1c0] ;  /* 0x0001c00001007983 */ /* 0x000ea80000300800 */
[----:B------:R-:W2:Y:S01]  /*13f10*/  LDL.LU R28, [R1+0x1dc] ;  /* 0x0001dc00011c7983 */ /* 0x000ea20000300800 */
[----:B------:R-:W-:-:S03]  /*13f20*/  F2FP.F16.E4M3.UNPACK_B R2, R29 ;  /* 0x0000001dff02723e */ /* 0x000fc600020006ff */
[----:B--2---:R0:W-:Y:S04]  /*13f30*/  STL [R1+0x7f0], R28 ;  /* 0x0007f01c01007387 */ /* 0x0041e80000100800 */
[----:B0-----:R-:W2:Y:S04]  /*13f40*/  LDL.LU R28, [R1+0x1c4] ;  /* 0x0001c400011c7983 */ /* 0x001ea80000300800 */
[----:B------:R-:W2:Y:S01]  /*13f50*/  LDL.LU R29, [R1+0x1d0] ;  /* 0x0001d000011d7983 */ /* 0x000ea20000300800 */
[----:B------:R-:W-:Y:S03]  /*13f60*/  HMMA.16816.F32 R12, R16, R2, R12 ;  /* 0x00000002100c723c */ /* 0x000fe6000000180c */
[----:B--2---:R0:W-:Y:S04]  /*13f70*/  STL [R1+0x7ec], R29 ;  /* 0x0007ec1d01007387 */ /* 0x0041e80000100800 */
[----:B0-----:R-:W2:-:S12]  /*13f80*/  LDL.LU R29, [R1+0x1e0] ;  /* 0x0001e000011d7983 */ /* 0x001e980000300800 */
[----:B------:R0:W-:Y:S04]  /*13f90*/  STL [R1+0x7e8], R13 ;  /* 0x0007e80d01007387 */ /* 0x0001e80000100800 */
[----:B0-----:R-:W2:Y:S04]  /*13fa0*/  LDL.LU R13, [R1+0x1d8] ;  /* 0x0001d800010d7983 */ /* 0x001ea80000300800 */
[----:B------:R0:W-:Y:S04]  /*13fb0*/  STL [R1+0x7e4], R14 ;  /* 0x0007e40e01007387 */ /* 0x0001e80000100800 */
[----:B0-----:R-:W2:Y:S04]  /*13fc0*/  LDL.LU R14, [R1+0x1f4] ;  /* 0x0001f400010e7983 */ /* 0x001ea80000300800 */
[----:B------:R0:W-:Y:S04]  /*13fd0*/  STL [R1+0x7e0], R15 ;  /* 0x0007e00f01007387 */ /* 0x0001e80000100800 */
[----:B0-----:R-:W2:Y:S01]  /*13fe0*/  LDL.LU R15, [R1+0x1ec] ;  /* 0x0001ec00010f7983 */ /* 0x001ea20000300800 */
[----:B------:R-:W-:-:S02]  /*13ff0*/  F2FP.F16.E4M3.UNPACK_B R2, R7 ;  /* 0x00000007ff02723e */ /* 0x000fc400020006ff */
[----:B---3--:R-:W-:Y:S01]  /*14000*/  F2FP.F16.E4M3.UNPACK_B R3, R25 ;  /* 0x00000019ff03723e */ /* 0x008fe200020006ff */
[----:B--2---:R-:W-:Y:S04]  /*14010*/  STL.64 [R1+0x800], R14 ;  /* 0x0008000e01007387 */ /* 0x004fe80000100a00 */
[----:B------:R0:W-:Y:S04]  /*14020*/  STL.64 [R1+0x7f8], R12 ;  /* 0x0007f80c01007387 */ /* 0x0001e80000100a00 */
[----:B0-----:R-:W2:Y:S04]  /*14030*/  LDL.LU.64 R12, [R1+0x20] ;  /* 0x00002000010c7983 */ /* 0x001ea80000300a00 */
[----:B------:R-:W2:Y:S04]  /*14040*/  LDL.LU.64 R14, [R1+0x28] ;  /* 0x00002800010e7983 */ /* 0x000ea80000300a00 */
[----:B------:R-:W3:Y:S01]  /*14050*/  LDL.LU R7, [R1+0x808] ;  /* 0x0008080001077983 */ /* 0x000ee20000300800 */
[----:B------:R-:W-:Y:S01]  /*14060*/  HMMA.16816.F32 R8, R16, R2, R8 ;  /* 0x000000021008723c */ /* 0x000fe20000001808 */
[----:B----4-:R-:W-:-:S02]  /*14070*/  F2FP.F16.E4M3.UNPACK_B R2, R26 ;  /* 0x0000001aff02723e */ /* 0x010fc400020006ff */
[----:B------:R-:W-:Y:S01]  /*14080*/  F2FP.F16.E4M3.UNPACK_B R3, R27 ;  /* 0x0000001bff03723e */ /* 0x000fe200020006ff */
[----:B------:R-:W-:Y:S02]  /*14090*/  IMAD.MOV.U32 R26, RZ, RZ, R21 ;  /* 0x000000ffff1a7224 */ /* 0x000fe400078e0015 */
[----:B------:R-:W-:Y:S02]  /*140a0*/  IMAD.MOV.U32 R27, RZ, RZ, R20 ;  /* 0x000000ffff1b7224 */ /* 0x000fe400078e0014 */
[----:B------:R-:W-:Y:S01]  /*140b0*/  IMAD.MOV.U32 R24, RZ, RZ, R23 ;  /* 0x000000ffff187224 */ /* 0x000fe200078e0017 */
[----:B------:R-:W4:Y:S01]  /*140c0*/  LDL.LU.64 R20, [R1+0xf0] ;  /* 0x0000f00001147983 */ /* 0x000f220000300a00 */
[----:B------:R-:W-:-:S03]  /*140d0*/  IMAD.MOV.U32 R25, RZ, RZ, R22 ;  /* 0x000000ffff197224 */ /* 0x000fc600078e0016 */
[----:B------:R-:W4:Y:S01]  /*140e0*/  LDL.LU.64 R22, [R1+0xf8] ;  /* 0x0000f80001167983 */ /* 0x000f220000300a00 */
[----:B---3--:R-:W-:Y:S03]  /*140f0*/  HMMA.16816.F32 R4, R16, R2, R4 ;  /* 0x000000021004723c */ /* 0x008fe60000001804 */
[----:B------:R-:W3:Y:S04]  /*14100*/  LDL R2, [R1+0xa0] ;  /* 0x0000a00001027983 */ /* 0x000ee80000100800 */
[----:B------:R-:W2:Y:S01]  /*14110*/  LDL R3, [R1+0xa4] ;  /* 0x0000a40001037983 */ /* 0x000ea20000100800 */
[----:B------:R-:W-:-:S11]  /*14120*/  IMAD R0, R0, 0x100, R28 ;  /* 0x0000010000007824 */ /* 0x000fd600078e021c */
[----:B------:R0:W-:Y:S04]  /*14130*/  STL [R1+0x7cc], R4 ;  /* 0x0007cc0401007387 */ /* 0x0001e80000100800 */
[----:B0-----:R-:W4:Y:S04]  /*14140*/  LDL.LU R4, [R1+0x64] ;  /* 0x0000640001047983 */ /* 0x001f280000300800 */
[----:B------:R0:W-:Y:S04]  /*14150*/  STL [R1+0x7c8], R5 ;  /* 0x0007c80501007387 */ /* 0x0001e80000100800 */
[----:B0-----:R-:W4:Y:S04]  /*14160*/  LDL.LU R5, [R1+0x60] ;  /* 0x0000600001057983 */ /* 0x001f280000300800 */
[----:B------:R0:W-:Y:S04]  /*14170*/  STL [R1+0x7c4], R6 ;  /* 0x0007c40601007387 */ /* 0x0001e80000100800 */
[----:B0-----:R-:W4:Y:S04]  /*14180*/  LDL.LU R6, [R1+0x44] ;  /* 0x0000440001067983 */ /* 0x001f280000300800 */
[----:B------:R0:W-:Y:S04]  /*14190*/  STL [R1+0x7c0], R7 ;  /* 0x0007c00701007387 */ /* 0x0001e80000100800 */
[----:B0-----:R-:W4:Y:S01]  /*141a0*/  LDL.LU R7, [R1+0x40] ;  /* 0x0000400001077983 */ /* 0x001f220000300800 */
[----:B---3--:R-:W-:-:S02]  /*141b0*/  F2FP.F16.E4M3.UNPACK_B R2, R2 ;  /* 0x00000002ff02723e */ /* 0x008fc400020006ff */
[----:B--2---:R-:W-:-:S07]  /*141c0*/  F2FP.F16.E4M3.UNPACK_B R3, R3 ;  /* 0x00000003ff03723e */ /* 0x004fce00020006ff */
[----:B------:R-:W-:-:S15]  /*141d0*/  HMMA.16816.F32 R12, R16, R2, R12 ;  /* 0x00000002100c723c */ /* 0x000fde000000180c */
[----:B------:R-:W-:-:S04]  /*141e0*/  NOP ;  /* 0x0000000000007918 */ /* 0x000fc80000000000 */
[----:B------:R-:W-:Y:S04]  /*141f0*/  STL.64 [R1+0x20], R12 ;  /* 0x0000200c01007387 */ /* 0x000fe80000100a00 */
[----:B------:R0:W-:Y:S04]  /*14200*/  STL.64 [R1+0x28], R14 ;  /* 0x0000280e01007387 */ /* 0x0001e80000100a00 */
[----:B0-----:R-:W2:Y:S04]  /*14210*/  LDL.LU.64 R14, [R1+0x800] ;  /* 0x00080000010e7983 */ /* 0x001ea80000300a00 */
[----:B------:R-:W3:Y:S04]  /*14220*/  LDL.LU.64 R12, [R1+0x7f8] ;  /* 0x0007f800010c7983 */ /* 0x000ee80000300a00 */
[----:B------:R-:W2:Y:S04]  /*14230*/  LDL R2, [R1+0x50] ;  /* 0x0000500001027983 */ /* 0x000ea80000100800 */
[----:B------:R-:W2:Y:S04]  /*14240*/  LDL R3, [R1+0x54] ;  /* 0x0000540001037983 */ /* 0x000ea80000100800 */
[----:B------:R-:W2:Y:S02]  /*14250*/  LDL.LU R28, [R1+0x7f0] ;  /* 0x0007f000011c7983 */ /* 0x000ea40000300800 */
[----:B--2---:R-:W-:-:S02]  /*14260*/  IMAD R28, R28, 0x100, R29 ;  /* 0x000001001c1c7824 */ /* 0x004fc400078e021d */
[----:B------:R-:W3:Y:S01]  /*14270*/  LDL.LU R29, [R1+0x7ec] ;  /* 0x0007ec00011d7983 */ /* 0x000ee20000300800 */
[----:B------:R-:W-:Y:S02]  /*14280*/  F2FP.F16.E4M3.UNPACK_B R2, R2 ;  /* 0x00000002ff02723e */ /* 0x000fe400020006ff */
[----:B------:R-:W-:Y:S01]  /*14290*/  F2FP.F16.E4M3.UNPACK_B R3, R3 ;  /* 0x00000003ff03723e */ /* 0x000fe200020006ff */
[----:B------:R-:W-:-:S06]  /*142a0*/  IMAD R15, R15, 0x100, R14 ;  /* 0x000001000f0f7824 */ /* 0x000fcc00078e020e */
[----:B----4-:R-:W-:Y:S01]  /*142b0*/  HMMA.16816.F32 R20, R16, R2, R20 ;  /* 0x000000021014723c */ /* 0x010fe20000001814 */
[----:B------:R-:W-:Y:S02]  /*142c0*/  F2FP.F16.E4M3.UNPACK_B R16, R0 ;  /* 0x00000000ff10723e */ /* 0x000fe400020006ff */
[----:B------:R-:W-:Y:S02]  /*142d0*/  F2FP.F16.E4M3.UNPACK_B R18, R28 ;  /* 0x0000001cff12723e */ /* 0x000fe400020006ff */
[----:B------:R-:W-:Y:S02]  /*142e0*/  F2FP.F16.E4M3.UNPACK_B R19, R15 ;  /* 0x0000000fff13723e */ /* 0x000fe400020006ff */
[----:B------:R-:W-:Y:S02]  /*142f0*/  F2FP.F16.E4M3.UNPACK_B R2, R7.H1 ;  /* 0x00000007ff02723e */ /* 0x000fe400030006ff */
[----:B------:R-:W-:Y:S01]  /*14300*/  F2FP.F16.E4M3.UNPACK_B R3, R6.H1 ;  /* 0x00000006ff03723e */ /* 0x000fe200030006ff */
[----:B---3--:R-:W-:-:S02]  /*14310*/  IMAD R29, R29, 0x100, R13 ;  /* 0x000001001d1d7824 */ /* 0x008fc400078e020d */
[----:B------:R-:W2:Y:S03]  /*14320*/  LDL.LU R13, [R1+0x7e8] ;  /* 0x0007e800010d7983 */ /* 0x000ea60000300800 */
[----:B------:R-:W-:Y:S01]  /*14330*/  F2FP.F16.E4M3.UNPACK_B R17, R29 ;  /* 0x0000001dff11723e */ /* 0x000fe200020006ff */
[----:B------:R-:W2:Y:S06]  /*14340*/  LDL.LU R14, [R1+0x7e4] ;  /* 0x0007e400010e7983 */ /* 0x000eac0000300800 */
[----:B------:R-:W-:Y:S01]  /*14350*/  HMMA.16816.F32 R24, R16, R2, R24 ;  /* 0x000000021018723c */ /* 0x000fe20000001818 */
[----:B------:R0:W-:Y:S04]  /*14360*/  STL [R1+0x7a8], R21 ;  /* 0x0007a81501007387 */ /* 0x0001e80000100800 */
[----:B0-----:R-:W3:Y:S04]  /*14370*/  LDL.LU R21, [R1+0x94] ;  /* 0x0000940001157983 */ /* 0x001ee80000300800 */
[----:B------:R0:W-:Y:S04]  /*14380*/  STL [R1+0x7a4], R22 ;  /* 0x0007a41601007387 */ /* 0x0001e80000100800 */
[----:B0-----:R-:W4:Y:S04]  /*14390*/  LDL.LU R22, [R1+0x90] ;  /* 0x0000900001167983 */ /* 0x001f280000300800 */
[----:B------:R0:W-:Y:S02]  /*143a0*/  STL [R1+0x7a0], R23 ;  /* 0x0007a01701007387 */ /* 0x0001e40000100800 */
[----:B------:R-:W-:-:S02]  /*143b0*/  IMAD.MOV.U32 R7, RZ, RZ, R24 ;  /* 0x000000ffff077224 */ /* 0x000fc400078e0018 */
[----:B0-----:R-:W2:Y:S04]  /*143c0*/  LDL.LU R23, [R1+0x84] ;  /* 0x0000840001177983 */ /* 0x001ea80000300800 */
[----:B------:R-:W2:Y:S04]  /*143d0*/  LDL.LU R0, [R1+0x80] ;  /* 0x0000800001007983 */ /* 0x000ea80000300800 */
[----:B------:R-:W2:Y:S04]  /*143e0*/  LDL.LU R28, [R1+0x74] ;  /* 0x00007400011c7983 */ /* 0x000ea80000300800 */
[----:B------:R-:W2:Y:S04]  /*143f0*/  LDL.LU R29, [R1+0x70] ;  /* 0x00007000011d7983 */ /* 0x000ea80000300800 */
[----:B------:R-:W2:Y:S04]  /*14400*/  LDL.LU R15, [R1+0x7e0] ;  /* 0x0007e000010f7983 */ /* 0x000ea80000300800 */
[----:B------:R-:W-:Y:S04]  /*14410*/  STL [R1+0x34], R25 ;  /* 0x0000341901007387 */ /* 0x000fe80000100800 */
[----:B------:R0:W-:Y:S04]  /*14420*/  STL.64 [R1+0x38], R26 ;  /* 0x0000381a01007387 */ /* 0x0001e80000100a00 */
[----:B0-----:R-:W2:Y:S04]  /*14430*/  LDL.LU.64 R26, [R1+0x7d8] ;  /* 0x0007d800011a7983 */ /* 0x001ea80000300a00 */
[----:B------:R-:W2:Y:S01]  /*14440*/  LDL.LU.64 R24, [R1+0x7d0] ;  /* 0x0007d00001187983 */ /* 0x000ea20000300a00 */
[----:B------:R-:W-:-:S02]  /*14450*/  F2FP.F16.E4M3.UNPACK_B R2, R5.H1 ;  /* 0x00000005ff02723e */ /* 0x000fc400030006ff */
[----:B------:R-:W-:-:S07]  /*14460*/  F2FP.F16.E4M3.UNPACK_B R3, R4.H1 ;  /* 0x00000004ff03723e */ /* 0x000fce00030006ff */
[----:B--2---:R-:W-:-:S15]  /*14470*/  HMMA.16816.F32 R24, R16, R2, R24 ;  /* 0x000000021018723c */ /* 0x004fde0000001818 */
[----:B------:R-:W-:-:S04]  /*14480*/  NOP ;  /* 0x0000000000007918 */ /* 0x000fc80000000000 */
[----:B------:R0:W-:Y:S01]  /*14490*/  STL [R1], R24 ;  /* 0x0000001801007387 */ /* 0x0001e20000100800 */
[----:B------:R-:W-:Y:S02]  /*144a0*/  IMAD.MOV.U32 R4, RZ, RZ, R25 ;  /* 0x000000ffff047224 */ /* 0x000fe400078e0019 */
[----:B------:R-:W-:Y:S02]  /*144b0*/  IMAD.MOV.U32 R5, RZ, RZ, R26 ;  /* 0x000000ffff057224 */ /* 0x000fe400078e001a */
[----:B------:R-:W-:Y:S01]  /*144c0*/  IMAD.MOV.U32 R6, RZ, RZ, R27 ;  /* 0x000000ffff067224 */ /* 0x000fe200078e001b */
[----:B0-----:R-:W2:Y:S04]  /*144d0*/  LDL.LU R24, [R1+0x10] ;  /* 0x0000100001187983 */ /* 0x001ea80000300800 */
[----:B------:R-:W2:Y:S04]  /*144e0*/  LDL.LU R25, [R1+0x14] ;  /* 0x0000140001197983 */ /* 0x000ea80000300800 */
[----:B------:R-:W2:Y:S04]  /*144f0*/  LDL.LU R26, [R1+0x18] ;  /* 0x00001800011a7983 */ /* 0x000ea80000300800 */
[----:B------:R-:W2:Y:S01]  /*14500*/  LDL.LU R27, [R1+0x1c] ;  /* 0x00001c00011b7983 */ /* 0x000ea20000300800 */
[----:B------:R-:W-:-:S02]  /*14510*/  F2FP.F16.E4M3.UNPACK_B R2, R29.H1 ;  /* 0x0000001dff02723e */ /* 0x000fc400030006ff */
[----:B------:R-:W-:-:S07]  /*14520*/  F2FP.F16.E4M3.UNPACK_B R3, R28.H1 ;  /* 0x0000001cff03723e */ /* 0x000fce00030006ff */
[----:B--2---:R-:W-:Y:S01]  /*14530*/  HMMA.16816.F32 R24, R16, R2, R24 ;  /* 0x000000021018723c */ /* 0x004fe20000001818 */
[----:B------:R-:W-:Y:S02]  /*14540*/  F2FP.F16.E4M3.UNPACK_B R2, R0.H1 ;  /* 0x00000000ff02723e */ /* 0x000fe400030006ff */
[----:B------:R-:W-:-:S07]  /*14550*/  F2FP.F16.E4M3.UNPACK_B R3, R23.H1 ;  /* 0x00000017ff03723e */ /* 0x000fce00030006ff */
[----:B------:R-:W-:Y:S01]  /*14560*/  HMMA.16816.F32 R12, R16, R2, R12 ;  /* 0x00000002100c723c */ /* 0x000fe2000000180c */
[----:B---3--:R-:W-:-:S08]  /*14570*/  F2FP.F16.E4M3.UNPACK_B R3, R21.H1 ;  /* 0x00000015ff03723e */ /* 0x008fd000030006ff */
[----:B------:R0:W-:Y:S01]  /*14580*/  STL.64 [R1+0x788], R26 ;  /* 0x0007881a01007387 */ /* 0x0001e20000100a00 */
[----:B----4-:R-:W-:-:S03]  /*14590*/  F2FP.F16.E4M3.UNPACK_B R2, R22.H1 ;  /* 0x00000016ff02723e */ /* 0x010fc600030006ff */
[----:B0-----:R-:W2:Y:S04]  /*145a0*/  LDL.LU R26, [R1+0xb0] ;  /* 0x0000b000011a7983 */ /* 0x001ea80000300800 */
[----:B------:R-:W3:Y:S04]  /*145b0*/  LDL.LU R27, [R1+0xb4] ;  /* 0x0000b400011b7983 */ /* 0x000ee80000300800 */
[----:B------:R0:W-:Y:S04]  /*145c0*/  STL.64 [R1+0x780], R24 ;  /* 0x0007801801007387 */ /* 0x0001e80000100a00 */
[----:B------:R-:W-:Y:S04]  /*145d0*/  STL.64 [R1+0x798], R14 ;  /* 0x0007980e01007387 */ /* 0x000fe80000100a00 */
[----:B------:R1:W-:Y:S04]  /*145e0*/  STL.64 [R1+0x790], R12 ;  /* 0x0007900c01007387 */ /* 0x0003e80000100a00 */
[----:B------:R-:W4:Y:S04]  /*145f0*/  LDL.LU R21, [R1+0x31c] ;  /* 0x00031c0001157983 */ /* 0x000f280000300800 */
[----:B------:R-:W4:Y:S04]  /*14600*/  LDL.LU R0, [R1+0x318] ;  /* 0x0003180001007983 */ /* 0x000f280000300800 */
[----:B------:R-:W4:Y:S04]  /*14610*/  LDL.LU R22, [R1+0x32c] ;  /* 0x00032c0001167983 */ /* 0x000f280000300800 */
[----:B------:R-:W4:Y:S04]  /*14620*/  LDL.LU R28, [R1+0x328] ;  /* 0x00032800011c7983 */ /* 0x000f280000300800 */
[----:B------:R-:W4:Y:S01]  /*14630*/  LDL.LU R23, [R1+0x324] ;  /* 0x0003240001177983 */ /* 0x000f220000300800 */
[----:B------:R-:W-:Y:S01]  /*14640*/  HMMA.16816.F32 R8, R16, R2, R8 ;  /* 0x000000021008723c */ /* 0x000fe20000001808 */
[----:B0-----:R-:W-:-:S02]  /*14650*/  IMAD.MOV.U32 R25, RZ, RZ, R4 ;  /* 0x000000ffff197224 */ /* 0x001fc400078e0004 */
[----:B-1----:R-:W-:Y:S01]  /*14660*/  IMAD.MOV.U32 R12, RZ, RZ, R7 ;  /* 0x000000ffff0c7224 */ /* 0x002fe200078e0007 */
[----:B--2---:R-:W-:Y:S01]  /*14670*/  F2FP.F16.E4M3.UNPACK_B R2, R26.H1 ;  /* 0x0000001aff02723e */ /* 0x004fe200030006ff */
[----:B------:R-:W-:Y:S01]  /*14680*/  IMAD.MOV.U32 R26, RZ, RZ, R5 ;  /* 0x000000ffff1a7224 */ /* 0x000fe200078e0005 */
[----:B---3--:R-:W-:Y:S01]  /*14690*/  F2FP.F16.E4M3.UNPACK_B R3, R27.H1 ;  /* 0x0000001bff03723e */ /* 0x008fe200030006ff */
[----:B------:R-:W-:Y:S01]  /*146a0*/  IMAD.MOV.U32 R27, RZ, RZ, R6 ;  /* 0x000000ffff1b7224 */ /* 0x000fe200078e0006 */
[----:B----4-:R-:W-:Y:S04]  /*146b0*/  STL.64 [R1+0x7b8], R22 ;  /* 0x0007b81601007387 */ /* 0x010fe80000100a00 */
[----:B------:R0:W-:Y:S04]  /*146c0*/  STL.64 [R1+0x7b0], R20 ;  /* 0x0007b01401007387 */ /* 0x0001e80000100a00 */
[----:B0-----:R-:W2:Y:S04]  /*146d0*/  LDL.LU R20, [R1+0x20] ;  /* 0x0000200001147983 */ /* 0x001ea80000300800 */
[----:B------:R-:W2:Y:S04]  /*146e0*/  LDL.LU R21, [R1+0x24] ;  /* 0x0000240001157983 */ /* 0x000ea80000300800 */
[----:B------:R-:W2:Y:S04]  /*146f0*/  LDL.LU R22, [R1+0x28] ;  /* 0x0000280001167983 */ /* 0x000ea80000300800 */
[----:B------:R-:W2:Y:S04]  /*14700*/  LDL.LU R23, [R1+0x2c] ;  /* 0x00002c0001177983 */ /* 0x000ea80000300800 */
[----:B------:R-:W3:Y:S04]  /*14710*/  LDL.LU R29, [R1+0x320] ;  /* 0x00032000011d7983 */ /* 0x000ee80000300800 */
[----:B------:R-:W-:Y:S04]  /*14720*/  STL [R1+0x768], R8 ;  /* 0x0007680801007387 */ /* 0x000fe80000100800 */
[----:B------:R-:W-:Y:S04]  /*14730*/  STL [R1+0x764], R9 ;  /* 0x0007640901007387 */ /* 0x000fe80000100800 */
[----:B------:R-:W-:Y:S04]  /*14740*/  STL [R1+0x760], R10 ;  /* 0x0007600a01007387 */ /* 0x000fe80000100800 */
[----:B------:R0:W-:Y:S04]  /*14750*/  STL [R1+0x75c], R11 ;  /* 0x00075c0b01007387 */ /* 0x0001e80000100800 */
[----:B------:R-:W4:Y:S04]  /*14760*/  LDL.LU R24, [R1] ;  /* 0x0000000001187983 */ /* 0x000f280000300800 */
[----:B------:R-:W2:Y:S04]  /*14770*/  LDL.LU R4, [R1+0x7cc] ;  /* 0x0007cc0001047983 */ /* 0x000ea80000300800 */
[----:B------:R-:W2:Y:S04]  /*14780*/  LDL.LU R5, [R1+0x7c8] ;  /* 0x0007c80001057983 */ /* 0x000ea80000300800 */
[----:B------:R-:W2:Y:S04]  /*14790*/  LDL.LU R6, [R1+0x7c4] ;  /* 0x0007c40001067983 */ /* 0x000ea80000300800 */
[----:B------:R-:W2:Y:S04]  /*147a0*/  LDL.LU R7, [R1+0x7c0] ;  /* 0x0007c00001077983 */ /* 0x000ea80000300800 */
[----:B------:R-:W3:Y:S04]  /*147b0*/  LDL.LU R13, [R1+0x34] ;  /* 0x00003400010d7983 */ /* 0x000ee80000300800 */
[----:B------:R-:W3:Y:S04]  /*147c0*/  LDL.LU R14, [R1+0x38] ;  /* 0x00003800010e7983 */ /* 0x000ee80000300800 */
[----:B------:R-:W3:Y:S04]  /*147d0*/  LDL.LU R15, [R1+0x3c] ;  /* 0x00003c00010f7983 */ /* 0x000ee80000300800 */
[----:B0-----:R-:W3:Y:S04]  /*147e0*/  LDL R11, [R1+0x48] ;  /* 0x00004800010b7983 */ /* 0x001ee80000100800 */
[----:B------:R-:W3:Y:S04]  /*147f0*/  LDL R10, [R1+0x4c] ;  /* 0x00004c00010a7983 */ /* 0x000ee80000100800 */
[----:B------:R-:W3:Y:S04]  /*14800*/  LDL R9, [R1+0x68] ;  /* 0x0000680001097983 */ /* 0x000ee80000100800 */
[----:B------:R-:W3:Y:S01]  /*14810*/  LDL R8, [R1+0x6c] ;  /* 0x00006c0001087983 */ /* 0x000ee20000100800 */
[----:B--2---:R-:W-:Y:S03]  /*14820*/  HMMA.16816.F32 R4, R16, R2, R4 ;  /* 0x000000021004723c */ /* 0x004fe60000001804 */
[----:B------:R-:W2:Y:S04]  /*14830*/  LDL.LU R2, [R1+0xa0] ;  /* 0x0000a00001027983 */ /* 0x000ea80000300800 */
[----:B------:R-:W3:-:S12]  /*14840*/  LDL.LU R3, [R1+0xa4] ;  /* 0x0000a40001037983 */ /* 0x000ed80000300800 */
        /* <DEDUP_REMOVED lines=8> */
[----:B--2---:R-:W-:-:S02]  /*148d0*/  F2FP.F16.E4M3.UNPACK_B R2, R2.H1 ;  /* 0x00000002ff02723e */ /* 0x004fc400030006ff */
[----:B---3--:R-:W-:-:S07]  /*148e0*/  F2FP.F16.E4M3.UNPACK_B R3, R3.H1 ;  /* 0x00000003ff03723e */ /* 0x008fce00030006ff */
[----:B------:R-:W-:-:S15]  /*148f0*/  HMMA.16816.F32 R20, R16, R2, R20 ;  /* 0x000000021014723c */ /* 0x000fde0000001814 */
[----:B------:R-:W-:-:S04]  /*14900*/  NOP ;  /* 0x0000000000007918 */ /* 0x000fc80000000000 */
[----:B------:R-:W-:Y:S04]  /*14910*/  STL.64 [R1+0x20], R20 ;  /* 0x0000201401007387 */ /* 0x000fe80000100a00 */
[----:B------:R0:W-:Y:S04]  /*14920*/  STL.64 [R1+0x28], R22 ;  /* 0x0000281601007387 */ /* 0x0001e80000100a00 */
[----:B0-----:R-:W2:Y:S04]  /*14930*/  LDL.LU.64 R22, [R1+0x7b8] ;  /* 0x0007b80001167983 */ /* 0x001ea80000300a00 */
[----:B------:R-:W3:Y:S01]  /*14940*/  LDL.LU.64 R20, [R1+0x7b0] ;  /* 0x0007b00001147983 */ /* 0x000ee20000300a00 */
[----:B----4-:R-:W-:-:S02]  /*14950*/  F2FP.F16.E4M3.UNPACK_B R2, R5.H1 ;  /* 0x00000005ff02723e */ /* 0x010fc400030006ff */
[----:B------:R-:W-:Y:S01]  /*14960*/  F2FP.F16.E4M3.UNPACK_B R3, R4.H1 ;  /* 0x00000004ff03723e */ /* 0x000fe200030006ff */
[----:B------:R-:W4:Y:S04]  /*14970*/  LDL R5, [R1+0x78] ;  /* 0x0000780001057983 */ /* 0x000f280000100800 */
[----:B------:R-:W4:Y:S01]  /*14980*/  LDL R4, [R1+0x7c] ;  /* 0x00007c0001047983 */ /* 0x000f220000100800 */
[----:B--2---:R-:W-:Y:S02]  /*14990*/  IMAD R28, R28, 0x100, R22 ;  /* 0x000001001c1c7824 */ /* 0x004fe400078e0216 */
[----:B------:R-:W-:Y:S02]  /*149a0*/  IMAD R29, R29, 0x100, R23 ;  /* 0x000001001d1d7824 */ /* 0x000fe400078e0217 */
[----:B---3--:R-:W-:-:S02]  /*149b0*/  IMAD R0, R0, 0x100, R21 ;  /* 0x0000010000007824 */ /* 0x008fc400078e0215 */
[----:B------:R-:W2:Y:S04]  /*149c0*/  LDL.LU R21, [R1+0x7a8] ;  /* 0x0007a80001157983 */ /* 0x000ea80000300800 */
[----:B------:R-:W2:Y:S04]  /*149d0*/  LDL.LU R22, [R1+0x7a4] ;  /* 0x0007a40001167983 */ /* 0x000ea80000300800 */
[----:B------:R-:W2:Y:S01]  /*149e0*/  LDL.LU R23, [R1+0x7a0] ;  /* 0x0007a00001177983 */ /* 0x000ea20000300800 */
[----:B------:R-:W-:Y:S01]  /*149f0*/  IMAD R6, R6, 0x100, R7 ;  /* 0x0000010006067824 */ /* 0x000fe200078e0207 */
[----:B--2---:R-:W-:Y:S01]  /*14a00*/  HMMA.16816.F32 R20, R16, R2, R20 ;  /* 0x000000021014723c */ /* 0x004fe20000001814 */
[----:B------:R-:W-:-:S02]  /*14a10*/  F2FP.F16.E4M3.UNPACK_B R16, R0 ;  /* 0x00000000ff10723e */ /* 0x000fc400020006ff */
[----:B------:R-:W-:Y:S02]  /*14a20*/  F2FP.F16.E4M3.UNPACK_B R18, R28 ;  /* 0x0000001cff12723e */ /* 0x000fe400020006ff */
[----:B------:R-:W-:Y:S02]  /*14a30*/  F2FP.F16.E4M3.UNPACK_B R17, R29 ;  /* 0x0000001dff11723e */ /* 0x000fe400020006ff */
[----:B------:R-:W-:Y:S02]  /*14a40*/  F2FP.F16.E4M3.UNPACK_B R19, R6 ;  /* 0x00000006ff13723e */ /* 0x000fe400020006ff */
[----:B------:R-:W-:Y:S02]  /*14a50*/  F2FP.F16.E4M3.UNPACK_B R2, R11 ;  /* 0x0000000bff02723e */ /* 0x000fe400020006ff */
[----:B------:R-:W-:-:S07]  /*14a60*/  F2FP.F16.E4M3.UNPACK_B R3, R10 ;  /* 0x0000000aff03723e */ /* 0x000fce00020006ff */
[----:B------:R-:W-:Y:S01]  /*14a70*/  HMMA.16816.F32 R12, R16, R2, R12 ;  /* 0x00000002100c723c */ /* 0x000fe2000000180c */
[----:B------:R-:W-:Y:S02]  /*14a80*/  F2FP.F16.E4M3.UNPACK_B R2, R9 ;  /* 0x00000009ff02723e */ /* 0x000fe400020006ff */
[----:B------:R-:W-:-:S07]  /*14a90*/  F2FP.F16.E4M3.UNPACK_B R3, R8 ;  /* 0x00000008ff03723e */ /* 0x000fce00020006ff */
[----:B------:R-:W-:Y:S01]  /*14aa0*/  HMMA.16816.F32 R24, R16, R2, R24 ;  /* 0x000000021018723c */ /* 0x000fe20000001818 */
[----:B------:R0:W-:Y:S04]  /*14ab0*/  STL [R1+0x74c], R20 ;  /* 0x00074c1401007387 */ /* 0x0001e80000100800 */
[----:B0-----:R-:W2:Y:S04]  /*14ac0*/  LDL R20, [R1+0x8c] ;  /* 0x00008c0001147983 */ /* 0x001ea80000100800 */
[----:B------:R-:W-:Y:S01]  /*14ad0*/  IMAD.MOV.U32 R7, RZ, RZ, R13 ;  /* 0x000000ffff077224 */ /* 0x000fe200078e000d */
[----:B------:R0:W-:Y:S01]  /*14ae0*/  STL [R1+0x748], R21 ;  /* 0x0007481501007387 */ /* 0x0001e20000100800 */
[----:B------:R-:W-:-:S03]  /*14af0*/  IMAD.MOV.U32 R6, RZ, RZ, R12 ;  /* 0x000000ffff067224 */ /* 0x000fc600078e000c */
[----:B0-----:R-:W3:Y:S04]  /*14b00*/  LDL R21, [R1+0x88] ;  /* 0x0000880001157983 */ /* 0x001ee80000100800 */
[----:B------:R-:W-:Y:S04]  /*14b10*/  STL [R1+0x744], R22 ;  /* 0x0007441601007387 */ /* 0x000fe80000100800 */
[----:B------:R-:W-:Y:S04]  /*14b20*/  STL [R1+0x740], R23 ;  /* 0x0007401701007387 */ /* 0x000fe80000100800 */
[----:B------:R0:W-:Y:S01]  /*14b30*/  STL.64 [R1+0x38], R14 ;  /* 0x0000380e01007387 */ /* 0x0001e20000100a00 */
[----:B------:R-:W-:-:S02]  /*14b40*/  IMAD.MOV.U32 R10, RZ, RZ, R26 ;  /* 0x000000ffff0a7224 */ /* 0x000fc400078e001a */
[----:B------:R-:W-:Y:S02]  /*14b50*/  IMAD.MOV.U32 R11, RZ, RZ, R27 ;  /* 0x000000ffff0b7224 */ /* 0x000fe400078e001b */
[----:B------:R-:W-:Y:S02]  /*14b60*/  IMAD.MOV.U32 R8, RZ, RZ, R24 ;  /* 0x000000ffff087224 */ /* 0x000fe400078e0018 */
[----:B------:R-:W-:Y:S01]  /*14b70*/  IMAD.MOV.U32 R9, RZ, RZ, R25 ;  /* 0x000000ffff097224 */ /* 0x000fe200078e0019 */
[----:B0-----:R-:W2:Y:S04]  /*14b80*/  LDL.LU.64 R14, [R1+0x798] ;  /* 0x00079800010e7983 */ /* 0x001ea80000300a00 */
[----:B------:R-:W2:Y:S04]  /*14b90*/  LDL.LU.64 R12, [R1+0x790] ;  /* 0x00079000010c7983 */ /* 0x000ea80000300a00 */
[----:B------:R0:W-:Y:S04]  /*14ba0*/  STL [R1+0x778], R7 ;  /* 0x0007780701007387 */ /* 0x0001e80000100800 */
[----:B------:R1:W-:Y:S04]  /*14bb0*/  STL [R1+0x774], R6 ;  /* 0x0007740601007387 */ /* 0x0003e80000100800 */
[----:B------:R-:W2:Y:S04]  /*14bc0*/  LDL.LU.64 R26, [R1+0x788] ;  /* 0x00078800011a7983 */ /* 0x000ea80000300a00 */
[----:B------:R-:W2:Y:S01]  /*14bd0*/  LDL.LU.64 R24, [R1+0x780] ;  /* 0x0007800001187983 */ /* 0x000ea20000300a00 */
[----:B----4-:R-:W-:-:S02]  /*14be0*/  F2FP.F16.E4M3.UNPACK_B R2, R5 ;  /* 0x00000005ff02723e */ /* 0x010fc400020006ff */
[----:B------:R-:W-:-:S07]  /*14bf0*/  F2FP.F16.E4M3.UNPACK_B R3, R4 ;  /* 0x00000004ff03723e */ /* 0x000fce00020006ff */
[----:B--2---:R-:W-:Y:S01]  /*14c00*/  HMMA.16816.F32 R24, R16, R2, R24 ;  /* 0x000000021018723c */ /* 0x004fe20000001818 */
[----:B------:R-:W-:-:S15]  /*14c10*/  F2FP.F16.E4M3.UNPACK_B R3, R20 ;  /* 0x00000014ff03723e */ /* 0x000fde00020006ff */
[----:B------:R-:W-:-:S03]  /*14c20*/  NOP ;  /* 0x0000000000007918 */ /* 0x000fc60000000000 */
[----:B0-----:R-:W-:Y:S02]  /*14c30*/  IMAD.MOV.U32 R7, RZ, RZ, R24 ;  /* 0x000000ffff077224 */ /* 0x001fe400078e0018 */
[----:B-1----:R-:W-:Y:S01]  /*14c40*/  IMAD.MOV.U32 R6, RZ, RZ, R25 ;  /* 0x000000ffff067224 */ /* 0x002fe200078e0019 */
[----:B------:R-:W2:Y:S01]  /*14c50*/  LDL.LU R24, [R1+0x20] ;  /* 0x0000200001187983 */ /* 0x000ea20000300800 */
[----:B------:R-:W-:Y:S02]  /*14c60*/  IMAD.MOV.U32 R4, RZ, RZ, R26 ;  /* 0x000000ffff047224 */ /* 0x000fe400078e001a */
[----:B------:R-:W-:Y:S01]  /*14c70*/  IMAD.MOV.U32 R5, RZ, RZ, R27 ;  /* 0x000000ffff057224 */ /* 0x000fe200078e001b */
[----:B------:R-:W2:Y:S04]  /*14c80*/  LDL.LU R25, [R1+0x24] ;  /* 0x0000240001197983 */ /* 0x000ea80000300800 */
[----:B------:R-:W2:Y:S04]  /*14c90*/  LDL.LU R26, [R1+0x28] ;  /* 0x00002800011a7983 */ /* 0x000ea80000300800 */
[----:B------:R-:W2:Y:S04]  /*14ca0*/  LDL.LU R27, [R1+0x2c] ;  /* 0x00002c00011b7983 */ /* 0x000ea80000300800 */
[----:B------:R-:W4:Y:S04]  /*14cb0*/  LDL.LU R0, [R1+0x678] ;  /* 0x0006780001007983 */ /* 0x000f280000300800 */
[----:B------:R-:W2:Y:S01]  /*14cc0*/  LDL.LU R20, [R1+0x68c] ;  /* 0x00068c0001147983 */ /* 0x000ea20000300800 */
[----:B---3--:R-:W-:-:S07]  /*14cd0*/  F2FP.F16.E4M3.UNPACK_B R2, R21 ;  /* 0x00000015ff02723e */ /* 0x008fce00020006ff */
[----:B------:R-:W-:Y:S01]  /*14ce0*/  HMMA.16816.F32 R12, R16, R2, R12 ;  /* 0x00000002100c723c */ /* 0x000fe2000000180c */
[----:B--2---:R0:W-:Y:S04]  /*14cf0*/  STL [R1+0x750], R20 ;  /* 0x0007501401007387 */ /* 0x0041e80000100800 */
[----:B0-----:R-:W4:Y:S04]  /*14d00*/  LDL.LU R20, [R1+0x67c] ;  /* 0x00067c0001147983 */ /* 0x001f280000300800 */
[----:B------:R-:W2:Y:S04]  /*14d10*/  LDL.LU R28, [R1+0x674] ;  /* 0x00067400011c7983 */ /* 0x000ea80000300800 */
[----:B------:R-:W3:Y:S04]  /*14d20*/  LDL.LU R21, [R1+0x688] ;  /* 0x0006880001157983 */ /* 0x000ee80000300800 */
[----:B------:R-:W3:Y:S04]  /*14d30*/  LDL.LU R29, [R1+0x684] ;  /* 0x00068400011d7983 */ /* 0x000ee80000300800 */
[----:B------:R-:W2:Y:S04]  /*14d40*/  LDL.LU R22, [R1+0x690] ;  /* 0x0006900001167983 */ /* 0x000ea80000300800 */
[----:B------:R-:W2:Y:S04]  /*14d50*/  LDL.LU R23, [R1+0x680] ;  /* 0x0006800001177983 */ /* 0x000ea80000300800 */
[----:B------:R-:W2:Y:S04]  /*14d60*/  LDL R2, [R1+0x98] ;  /* 0x0000980001027983 */ /* 0x000ea80000100800 */
[----:B------:R-:W3:Y:S04]  /*14d70*/  LDL R3, [R1+0x9c] ;  /* 0x00009c0001037983 */ /* 0x000ee80000100800 */
[----:B------:R0:W-:Y:S04]  /*14d80*/  STL.64 [R1+0x718], R14 ;  /* 0x0007180e01007387 */ /* 0x0001e80000100a00 */
[----:B------:R1:W-:Y:S01]  /*14d90*/  STL.64 [R1+0x710], R12 ;  /* 0x0007100c01007387 */ /* 0x0003e20000100a00 */
[----:B0-----:R-:W-:-:S02]  /*14da0*/  IMAD.MOV.U32 R14, RZ, RZ, R4 ;  /* 0x000000ffff0e7224 */ /* 0x001fc400078e0004 */
[----:B------:R-:W-:Y:S02]  /*14db0*/  IMAD.MOV.U32 R15, RZ, RZ, R5 ;  /* 0x000000ffff0f7224 */ /* 0x000fe400078e0005 */
[----:B-1----:R-:W-:Y:S02]  /*14dc0*/  IMAD.MOV.U32 R12, RZ, RZ, R7 ;  /* 0x000000ffff0c7224 */ /* 0x002fe400078e0007 */
[----:B------:R-:W4:Y:S01]  /*14dd0*/  LDL.LU R7, [R1+0x778] ;  /* 0x0007780001077983 */ /* 0x000f220000300800 */
[----:B------:R-:W-:-:S03]  /*14de0*/  IMAD.MOV.U32 R13, RZ, RZ, R6 ;  /* 0x000000ffff0d7224 */ /* 0x000fc600078e0006 */
[----:B------:R-:W4:Y:S04]  /*14df0*/  LDL.LU R6, [R1+0x774] ;  /* 0x0007740001067983 */ /* 0x000f280000300800 */
[----:B------:R-:W4:Y:S04]  /*14e00*/  LDL.LU R4, [R1+0x770] ;  /* 0x0007700001047983 */ /* 0x000f280000300800 */
[----:B------:R-:W4:Y:S04]  /*14e10*/  LDL.LU R5, [R1+0x76c] ;  /* 0x00076c0001057983 */ /* 0x000f280000300800 */
[----:B------:R0:W-:Y:S04]  /*14e20*/  STL.64 [R1+0x728], R14 ;  /* 0x0007280e01007387 */ /* 0x0001e80000100a00 */
[----:B------:R1:W-:Y:S01]  /*14e30*/  STL.64 [R1+0x720], R12 ;  /* 0x0007200c01007387 */ /* 0x0003e20000100a00 */
[----:B0-----:R-:W-:-:S02]  /*14e40*/  IMAD.MOV.U32 R14, RZ, RZ, R10 ;  /* 0x000000ffff0e7224 */ /* 0x001fc400078e000a */
[----:B-1----:R-:W-:Y:S02]  /*14e50*/  IMAD.MOV.U32 R12, RZ, RZ, R8 ;  /* 0x000000ffff0c7224 */ /* 0x002fe400078e0008 */
[----:B------:R-:W4:Y:S01]  /*14e60*/  LDL.LU R8, [R1+0x768] ;  /* 0x0007680001087983 */ /* 0x000f220000300800 */
[----:B------:R-:W-:Y:S02]  /*14e70*/  IMAD.MOV.U32 R13, RZ, RZ, R9 ;  /* 0x000000ffff0d7224 */ /* 0x000fe400078e0009 */
[----:B------:R-:W-:Y:S01]  /*14e80*/  IMAD.MOV.U32 R15, RZ, RZ, R11 ;  /* 0x000000ffff0f7224 */ /* 0x000fe200078e000b */
[----:B------:R-:W4:Y:S04]  /*14e90*/  LDL.LU R9, [R1+0x764] ;  /* 0x0007640001097983 */ /* 0x000f280000300800 */
[----:B------:R-:W4:Y:S04]  /*14ea0*/  LDL.LU R10, [R1+0x760] ;  /* 0x00076000010a7983 */ /* 0x000f280000300800 */
[----:B------:R-:W4:Y:S04]  /*14eb0*/  LDL.LU R11, [R1+0x75c] ;  /* 0x00075c00010b7983 */ /* 0x000f280000300800 */
[----:B------:R-:W-:Y:S04]  /*14ec0*/  STL.64 [R1+0x738], R14 ;  /* 0x0007380e01007387 */ /* 0x000fe80000100a00 */
[----:B------:R4:W-:Y:S01]  /*14ed0*/  STL.64 [R1+0x730], R12 ;  /* 0x0007300c01007387 */ /* 0x0009e20000100a00 */
[----:B--2---:R-:W-:-:S02]  /*14ee0*/  F2FP.F16.E4M3.UNPACK_B R2, R2 ;  /* 0x00000002ff02723e */ /* 0x004fc400020006ff */
[----:B---3--:R-:W-:Y:S01]  /*14ef0*/  F2FP.F16.E4M3.UNPACK_B R3, R3 ;  /* 0x00000003ff03723e */ /* 0x008fe200020006ff */
[----:B----4-:R-:W-:Y:S02]  /*14f00*/  IMAD.MOV.U32 R13, RZ, RZ, R7 ;  /* 0x000000ffff0d7224 */ /* 0x010fe400078e0007 */
[----:B------:R-:W-:Y:S02]  /*14f10*/  IMAD.MOV.U32 R12, RZ, RZ, R6 ;  /* 0x000000ffff0c7224 */ /* 0x000fe400078e0006 */
[----:B------:R-:W2:Y:S04]  /*14f20*/  LDL.LU R6, [R1+0x758] ;  /* 0x0007580001067983 */ /* 0x000ea80000300800 */
[----:B------:R-:W2:Y:S04]  /*14f30*/  LDL.LU R7, [R1+0x754] ;  /* 0x0007540001077983 */ /* 0x000ea80000300800 */
[----:B------:R-:W3:Y:S04]  /*14f40*/  LDL.LU R14, [R1+0x38] ;  /* 0x00003800010e7983 */ /* 0x000ee80000300800 */
[----:B------:R-:W3:Y:S01]  /*14f50*/  LDL.LU R15, [R1+0x3c] ;  /* 0x00003c00010f7983 */ /* 0x000ee20000300800 */
[----:B------:R-:W-:Y:S03]  /*14f60*/  HMMA.16816.F32 R8, R16, R2, R8 ;  /* 0x000000021008723c */ /* 0x000fe60000001808 */
[----:B------:R-:W4:Y:S04]  /*14f70*/  LDL R2, [R1+0xb8] ;  /* 0x0000b80001027983 */ /* 0x000f280000100800 */
[----:B------:R-:W2:Y:S01]  /*14f80*/  LDL R3, [R1+0xbc] ;  /* 0x0000bc0001037983 */ /* 0x000ea20000100800 */
[----:B----4-:R-:W-:-:S02]  /*14f90*/  F2FP.F16.E4M3.UNPACK_B R2, R2 ;  /* 0x00000002ff02723e */ /* 0x010fc400020006ff */
[----:B--2---:R-:W-:-:S07]  /*14fa0*/  F2FP.F16.E4M3.UNPACK_B R3, R3 ;  /* 0x00000003ff03723e */ /* 0x004fce00020006ff */
[----:B------:R-:W-:Y:S01]  /*14fb0*/  HMMA.16816.F32 R4, R16, R2, R4 ;  /* 0x000000021004723c */ /* 0x000fe20000001804 */
[----:B------:R-:W2:Y:S04]  /*14fc0*/  LDL R2, [R1+0xa8] ;  /* 0x0000a80001027983 */ /* 0x000ea80000100800 */
[----:B------:R-:W4:Y:S01]  /*14fd0*/  LDL R3, [R1+0xac] ;  /* 0x0000ac0001037983 */ /* 0x000f220000100800 */
[----:B------:R-:W-:Y:S01]  /*14fe0*/  IMAD R0, R0, 0x100, R20 ;  /* 0x0000010000007824 */ /* 0x000fe200078e0214 */
[----:B--2---:R-:W-:Y:S02]  /*14ff0*/  F2FP.F16.E4M3.UNPACK_B R2, R2 ;  /* 0x00000002ff02723e */ /* 0x004fe400020006ff */
[----:B----4-:R-:W-:-:S07]  /*15000*/  F2FP.F16.E4M3.UNPACK_B R3, R3 ;  /* 0x00000003ff03723e */ /* 0x010fce00020006ff */
[----:B------:R-:W-:Y:S01]  /*15010*/  HMMA.16816.F32 R24, R16, R2, R24 ;  /* 0x000000021018723c */ /* 0x000fe20000001818 */
[----:B------:R-:W2:Y:S04]  /*15020*/  LDL R2, [R1+0x58] ;  /* 0x0000580001027983 */ /* 0x000ea80000100800 */
[----:B------:R-:W4:Y:S04]  /*15030*/  LDL R3, [R1+0x5c] ;  /* 0x00005c0001037983 */ /* 0x000f280000100800 */
[----:B------:R-:W2:Y:S01]  /*15040*/  LDL.LU R20, [R1+0x750] ;  /* 0x0007500001147983 */ /* 0x000ea20000300800 */
[----:B------:R-:W-:-:S02]  /*15050*/  IMAD R23, R23, 0x100, R22 ;  /* 0x0000010017177824 */ /* 0x000fc400078e0216 */
[----:B------:R-:W-:Y:S02]  /*15060*/  IMAD R29, R29, 0x100, R21 ;  /* 0x000001001d1d7824 */ /* 0x000fe400078e0215 */
[----:B--2---:R-:W-:Y:S02]  /*15070*/  IMAD R28, R28, 0x100, R20 ;  /* 0x000001001c1c7824 */ /* 0x004fe400078e0214 */
[----:B------:R-:W2:Y:S04]  /*15080*/  LDL.LU R20, [R1+0x74c] ;  /* 0x00074c0001147983 */ /* 0x000ea80000300800 */
[----:B------:R-:W2:Y:S04]  /*15090*/  LDL.LU R21, [R1+0x748] ;  /* 0x0007480001157983 */ /* 0x000ea80000300800 */
[----:B------:R-:W2:Y:S04]  /*150a0*/  LDL.LU R22, [R1+0x744] ;  /* 0x0007440001167983 */ /* 0x000ea80000300800 */
[----:B------:R0:W-:Y:S04]  /*150b0*/  STL [R1+0x20], R23 ;  /* 0x0000201701007387 */ /* 0x0001e80000100800 */
[----:B0-----:R-:W2:Y:S01]  /*150c0*/  LDL.LU R23, [R1+0x740] ;  /* 0x0007400001177983 */ /* 0x001ea20000300800 */
[----:B------:R-:W-:-:S02]  /*150d0*/  F2FP.F16.E4M3.UNPACK_B R2, R2 ;  /* 0x00000002ff02723e */ /* 0x000fc400020006ff */
[----:B----4-:R-:W-:-:S07]  /*150e0*/  F2FP.F16.E4M3.UNPACK_B R3, R3 ;  /* 0x00000003ff03723e */ /* 0x010fce00020006ff */
[----:B--2---:R-:W-:Y:S01]  /*150f0*/  HMMA.16816.F32 R16, R16, R2, R20 ;  /* 0x000000021010723c */ /* 0x004fe20000001814 */
[----:B------:R-:W2:Y:S04]  /*15100*/  LDL.LU R21, [R1+0x48] ;  /* 0x0000480001157983 */ /* 0x000ea80000300800 */
[----:B------:R-:W4:Y:S04]  /*15110*/  LDL.LU R22, [R1+0x4c] ;  /* 0x00004c0001167983 */ /* 0x000f280000300800 */
[----:B------:R-:W3:Y:S01]  /*15120*/  LDL.LU R23, [R1+0x20] ;  /* 0x0000200001177983 */ /* 0x000ee20000300800 */
[----:B------:R-:W-:-:S03]  /*15130*/  F2FP.F16.E4M3.UNPACK_B R20, R0 ;  /* 0x00000000ff14723e */ /* 0x000fc600020006ff */
[----:B------:R-:W3:Y:S01]  /*15140*/  LDL.LU R0, [R1+0x9c] ;  /* 0x00009c0001007983 */ /* 0x000ee20000300800 */
[----:B--2---:R-:W-:Y:S02]  /*15150*/  F2FP.F16.E4M3.UNPACK_B R2, R21.H1 ;  /* 0x00000015ff02723e */ /* 0x004fe400030006ff */
[----:B------:R-:W-:Y:S02]  /*15160*/  F2FP.F16.E4M3.UNPACK_B R21, R29 ;  /* 0x0000001dff15723e */ /* 0x000fe400020006ff */
[----:B----4-:R-:W-:Y:S02]  /*15170*/  F2FP.F16.E4M3.UNPACK_B R3, R22.H1 ;  /* 0x00000016ff03723e */ /* 0x010fe400030006ff */
[----:B------:R-:W-:Y:S02]  /*15180*/  F2FP.F16.E4M3.UNPACK_B R22, R28 ;  /* 0x0000001cff16723e */ /* 0x000fe400020006ff */
[----:B---3--:R-:W-:Y:S01]  /*15190*/  F2FP.F16.E4M3.UNPACK_B R23, R23 ;  /* 0x00000017ff17723e */ /* 0x008fe200020006ff */
[----:B------:R-:W2:Y:S04]  /*151a0*/  LDL.LU R28, [R1+0x98] ;  /* 0x00009800011c7983 */ /* 0x000ea80000300800 */
[----:B------:R-:W3:Y:S02]  /*151b0*/  LDL.LU R29, [R1+0x8c] ;  /* 0x00008c00011d7983 */ /* 0x000ee40000300800 */
[----:B------:R-:W-:-:S15]  /*151c0*/  HMMA.16816.F32 R12, R20, R2, R12 ;  /* 0x00000002140c723c */ /* 0x000fde000000180c */
[----:B------:R-:W-:-:S04]  /*151d0*/  NOP ;  /* 0x0000000000007918 */ /* 0x000fc80000000000 */
[----:B------:R-:W-:Y:S04]  /*151e0*/  STL.64 [R1+0xe0], R12 ;  /* 0x0000e00c01007387 */ /* 0x000fe80000100a00 */
[----:B------:R0:W-:Y:S04]  /*151f0*/  STL.64 [R1+0xe8], R14 ;  /* 0x0000e80e01007387 */ /* 0x0001e80000100a00 */
[----:B0-----:R-:W4:Y:S04]  /*15200*/  LDL.LU.64 R14, [R1+0x738] ;  /* 0x00073800010e7983 */ /* 0x001f280000300a00 */
[----:B------:R-:W4:Y:S04]  /*15210*/  LDL.LU.64 R12, [R1+0x730] ;  /* 0x00073000010c7983 */ /* 0x000f280000300a00 */
[----:B------:R-:W2:Y:S04]  /*15220*/  LDL.LU R2, [R1+0x68] ;  /* 0x0000680001027983 */ /* 0x000ea80000300800 */
[----:B------:R-:W3:Y:S01]  /*15230*/  LDL.LU R3, [R1+0x6c] ;  /* 0x00006c0001037983 */ /* 0x000ee20000300800 */
[----:B--2---:R-:W-:-:S02]  /*15240*/  F2FP.F16.E4M3.UNPACK_B R2, R2.H1 ;  /* 0x00000002ff02723e */ /* 0x004fc400030006ff */
[----:B---3--:R-:W-:-:S07]  /*15250*/  F2FP.F16.E4M3.UNPACK_B R3, R3.H1 ;  /* 0x00000003ff03723e */ /* 0x008fce00030006ff */
[----:B----4-:R-:W-:-:S15]  /*15260*/  HMMA.16816.F32 R12, R20, R2, R12 ;  /* 0x00000002140c723c */ /* 0x010fde000000180c */
[----:B------:R-:W-:-:S04]  /*15270*/  NOP ;  /* 0x0000000000007918 */ /* 0x000fc80000000000 */
[----:B------:R-:W-:Y:S04]  /*15280*/  STL.64 [R1+0xd0], R12 ;  /* 0x0000d00c01007387 */ /* 0x000fe80000100a00 */
[----:B------:R0:W-:Y:S04]  /*15290*/  STL.64 [R1+0xd8], R14 ;  /* 0x0000d80e01007387 */ /* 0x0001e80000100a00 */
[----:B0-----:R-:W2:Y:S04]  /*152a0*/  LDL.LU.64 R14, [R1+0x728] ;  /* 0x00072800010e7983 */ /* 0x001ea80000300a00 */
[----:B------:R-:W2:Y:S04]  /*152b0*/  LDL.LU.64 R12, [R1+0x720] ;  /* 0x00072000010c7983 */ /* 0x000ea80000300a00 */
[----:B------:R-:W3:Y:S04]  /*152c0*/  LDL.LU R2, [R1+0x78] ;  /* 0x0000780001027983 */ /* 0x000ee80000300800 */
[----:B------:R-:W4:Y:S01]  /*152d0*/  LDL.LU R3, [R1+0x7c] ;  /* 0x00007c0001037983 */ /* 0x000f220000300800 */
[----:B---3--:R-:W-:-:S02]  /*152e0*/  F2FP.F16.E4M3.UNPACK_B R2, R2.H1 ;  /* 0x00000002ff02723e */ /* 0x008fc400030006ff */
[----:B----4-:R-:W-:-:S07]  /*152f0*/  F2FP.F16.E4M3.UNPACK_B R3, R3.H1 ;  /* 0x00000003ff03723e */ /* 0x010fce00030006ff */
[----:B--2---:R-:W-:-:S15]  /*15300*/  HMMA.16816.F32 R12, R20, R2, R12 ;  /* 0x00000002140c723c */ /* 0x004fde000000180c */
[----:B------:R-:W-:-:S04]  /*15310*/  NOP ;  /* 0x0000000000007918 */ /* 0x000fc80000000000 */
[----:B------:R-:W-:Y:S04]  /*15320*/  STL.64 [R1+0xc0], R12 ;  /* 0x0000c00c01007387 */ /* 0x000fe80000100a00 */
[----:B------:R0:W-:Y:S04]  /*15330*/  STL.64 [R1+0xc8], R14 ;  /* 0x0000c80e01007387 */ /* 0x0001e80000100a00 */
[----:B0-----:R-:W2:Y:S04]  /*15340*/  LDL.LU.64 R14, [R1+0x718] ;  /* 0x00071800010e7983 */ /* 0x001ea80000300a00 */
[----:B------:R-:W2:Y:S04]  /*15350*/  LDL.LU.64 R12, [R1+0x710] ;  /* 0x00071000010c7983 */ /* 0x000ea80000300a00 */
[----:B------:R-:W3:Y:S02]  /*15360*/  LDL.LU R3, [R1+0x88] ;  /* 0x0000880001037983 */ /* 0x000ee40000300800 */
[----:B---3--:R-:W-:-:S02]  /*15370*/  F2FP.F16.E4M3.UNPACK_B R2, R3.H1 ;  /* 0x00000003ff02723e */ /* 0x008fc400030006ff */
[----:B------:R-:W-:-:S07]  /*15380*/  F2FP.F16.E4M3.UNPACK_B R3, R29.H1 ;  /* 0x0000001dff03723e */ /* 0x000fce00030006ff */
[C---:B--2---:R-:W-:Y:S01]  /*15390*/  HMMA.16816.F32 R12, R20.reuse, R2, R12 ;  /* 0x00000002140c723c */ /* 0x044fe2000000180c */
[----:B------:R-:W-:Y:S02]  /*153a0*/  F2FP.F16.E4M3.UNPACK_B R2, R28.H1 ;  /* 0x0000001cff02723e */ /* 0x000fe400030006ff */
[----:B------:R-:W-:Y:S02]  /*153b0*/  F2FP.F16.E4M3.UNPACK_B R3, R0.H1 ;  /* 0x00000000ff03723e */ /* 0x000fe400030006ff */
[----:B------:R-:W0:Y:S05]  /*153c0*/  LDC R0, c[0x0][0x3a8] ;  /* 0x0000ea00ff007b82 */ /* 0x000e2a0000000800 */
[----:B------:R-:W-:Y:S09]  /*153d0*/  HMMA.16816.F32 R8, R20, R2, R8 ;  /* 0x000000021408723c */ /* 0x000ff20000001808 */
[----:B------:R-:W-:Y:S04]  /*153e0*/  STL [R1+0x6c4], R12 ;  /* 0x0006c40c01007387 */ /* 0x000fe80000100800 */
[----:B------:R-:W-:Y:S04]  /*153f0*/  STL [R1+0x6c0], R13 ;  /* 0x0006c00d01007387 */ /* 0x000fe80000100800 */
[----:B------:R-:W-:Y:S04]  /*15400*/  STL [R1+0x6bc], R14 ;  /* 0x0006bc0e01007387 */ /* 0x000fe80000100800 */
[----:B------:R1:W-:Y:S04]  /*15410*/  STL [R1+0x6b8], R15 ;  /* 0x0006b80f01007387 */ /* 0x0003e80000100800 */
[----:B-1----:R-:W2:Y:S04]  /*15420*/  LDL.LU R15, [R1+0x250] ;  /* 0x00025000010f7983 */ /* 0x002ea80000300800 */
[----:B------:R-:W3:Y:S04]  /*15430*/  LDL.LU R14, [R1+0x254] ;  /* 0x00025400010e7983 */ /* 0x000ee80000300800 */
[----:B------:R-:W4:Y:S04]  /*15440*/  LDL.LU R13, [R1+0x258] ;  /* 0x00025800010d7983 */ /* 0x000f280000300800 */
[----:B------:R-:W2:Y:S04]  /*15450*/  LDL.LU R12, [R1+0x25c] ;  /* 0x00025c00010c7983 */ /* 0x000ea80000300800 */
[----:B------:R-:W2:Y:S04]  /*15460*/  LDL.LU R29, [R1+0x260] ;  /* 0x00026000011d7983 */ /* 0x000ea80000300800 */
[----:B------:R-:W2:Y:S04]  /*15470*/  LDL.LU R28, [R1+0x338] ;  /* 0x00033800011c7983 */ /* 0x000ea80000300800 */
[----:B------:R-:W2:Y:S04]  /*15480*/  LDL.LU R2, [R1+0xb8] ;  /* 0x0000b80001027983 */ /* 0x000ea80000300800 */
[----:B------:R-:W3:Y:S04]  /*15490*/  LDL.LU R3, [R1+0xbc] ;  /* 0x0000bc0001037983 */ /* 0x000ee80000300800 */
[----:B------:R1:W-:Y:S04]  /*154a0*/  STL [R1+0x6d4], R8 ;  /* 0x0006d40801007387 */ /* 0x0003e80000100800 */
[----:B-1----:R-:W4:Y:S04]  /*154b0*/  LDL.LU R8, [R1+0x24c] ;  /* 0x00024c0001087983 */ /* 0x002f280000300800 */
[----:B------:R1:W-:Y:S04]  /*154c0*/  STL [R1+0x6d0], R9 ;  /* 0x0006d00901007387 */ /* 0x0003e80000100800 */
[----:B-1----:R-:W4:Y:S04]  /*154d0*/  LDL.LU R9, [R1+0x248] ;  /* 0x0002480001097983 */ /* 0x002f280000300800 */
[----:B------:R1:W-:Y:S04]  /*154e0*/  STL [R1+0x6cc], R10 ;  /* 0x0006cc0a01007387 */ /* 0x0003e80000100800 */
[----:B-1----:R-:W4:Y:S04]  /*154f0*/  LDL.LU R10, [R1+0x100] ;  /* 0x00010000010a7983 */ /* 0x002f280000300800 */
[----:B------:R1:W-:Y:S04]  /*15500*/  STL [R1+0x6c8], R11 ;  /* 0x0006c80b01007387 */ /* 0x0003e80000100800 */
[----:B-1----:R-:W4:Y:S01]  /*15510*/  LDL.LU R11, [R1+0x104] ;  /* 0x00010400010b7983 */ /* 0x002f220000300800 */
[----:B--2---:R-:W-:-:S02]  /*15520*/  F2FP.F16.E4M3.UNPACK_B R2, R2.H1 ;  /* 0x00000002ff02723e */ /* 0x004fc400030006ff */
[----:B---3--:R-:W-:-:S07]  /*15530*/  F2FP.F16.E4M3.UNPACK_B R3, R3.H1 ;  /* 0x00000003ff03723e */ /* 0x008fce00030006ff */
[----:B------:R-:W-:Y:S01]  /*15540*/  HMMA.16816.F32 R4, R20, R2, R4 ;  /* 0x000000021404723c */ /* 0x000fe20000001804 */
[----:B------:R-:W2:Y:S04]  /*15550*/  LDL.LU R2, [R1+0xa8] ;  /* 0x0000a80001027983 */ /* 0x000ea80000300800 */
[----:B------:R-:W3:-:S14]  /*15560*/  LDL.LU R3, [R1+0xac] ;  /* 0x0000ac0001037983 */ /* 0x000edc0000300800 */
[----:B------:R1:W-:Y:S04]  /*15570*/  STL [R1+0x6e4], R4 ;  /* 0x0006e40401007387 */ /* 0x0003e80000100800 */
[----:B-1----:R-:W3:Y:S04]  /*15580*/  LDL.LU R4, [R1+0x5c] ;  /* 0x00005c0001047983 */ /* 0x002ee80000300800 */
[----:B------:R1:W-:Y:S04]  /*15590*/  STL [R1+0x6e0], R5 ;  /* 0x0006e00501007387 */ /* 0x0003e80000100800 */
[----:B-1----:R-:W3:Y:S04]  /*155a0*/  LDL.LU R5, [R1+0x58] ;  /* 0x0000580001057983 */ /* 0x002ee80000300800 */
[----:B------:R-:W-:Y:S04]  /*155b0*/  STL [R1+0x6dc], R6 ;  /* 0x0006dc0601007387 */ /* 0x000fe80000100800 */
[----:B------:R1:W-:Y:S01]  /*155c0*/  STL [R1+0x6d8], R7 ;  /* 0x0006d80701007387 */ /* 0x0003e20000100800 */
[----:B0-----:R-:W-:-:S05]  /*155d0*/  IMAD.SHL.U32 R0, R0, 0x40, RZ ;  /* 0x0000004000007824 */ /* 0x001fca00078e00ff */
[C---:B----4-:R-:W-:Y:S02]  /*155e0*/  IADD3 R11, P0, PT, R0.reuse, R11, RZ ;  /* 0x0000000b000b7210 */ /* 0x050fe40007f1e0ff */
[----:B------:R-:W-:Y:S02]  /*155f0*/  IADD3 R9, P3, PT, R9, UR4, RZ ;  /* 0x0000000409097c10 */ /* 0x000fe4000ff7e0ff */
[----:B------:R-:W-:Y:S02]  /*15600*/  LEA.HI.X.SX32 R10, R0, R10, 0x1, P0 ;  /* 0x0000000a000a7211 */ /* 0x000fe400000f0eff */
[----:B------:R-:W-:Y:S02]  /*15610*/  IADD3 R8, P2, PT, R8, UR4, RZ ;  /* 0x0000000408087c10 */ /* 0x000fe4000ff5e0ff */
[----:B------:R-:W-:Y:S02]  /*15620*/  IADD3 R15, P1, PT, R15, UR4, RZ ;  /* 0x000000040f0f7c10 */ /* 0x000fe4000ff3e0ff */
[----:B------:R-:W-:-:S02]  /*15630*/  IADD3 R14, P0, PT, R14, UR4, RZ ;  /* 0x000000040e0e7c10 */ /* 0x000fc4000ff1e0ff */
[----:B------:R-:W-:Y:S02]  /*15640*/  IADD3 R13, P6, PT, R13, UR4, RZ ;  /* 0x000000040d0d7c10 */ /* 0x000fe4000ffde0ff */
[----:B--2---:R-:W-:Y:S02]  /*15650*/  F2FP.F16.E4M3.UNPACK_B R2, R2.H1 ;  /* 0x00000002ff02723e */ /* 0x004fe400030006ff */
[----:B---3--:R-:W-:-:S07]  /*15660*/  F2FP.F16.E4M3.UNPACK_B R3, R3.H1 ;  /* 0x00000003ff03723e */ /* 0x008fce00030006ff */
[----:B------:R-:W-:Y:S01]  /*15670*/  HMMA.16816.F32 R24, R20, R2, R24 ;  /* 0x000000021418723c */ /* 0x000fe20000001818 */
[----:B------:R-:W-:Y:S02]  /*15680*/  F2FP.F16.E4M3.UNPACK_B R3, R4.H1 ;  /* 0x00000004ff03723e */ /* 0x000fe400030006ff */
[----:B------:R-:W-:-:S07]  /*15690*/  F2FP.F16.E4M3.UNPACK_B R2, R5.H1 ;  /* 0x00000005ff02723e */ /* 0x000fce00030006ff */
[----:B-1----:R-:W-:Y:S09]  /*156a0*/  HMMA.16816.F32 R4, R20, R2, R16 ;  /* 0x000000021404723c */ /* 0x002ff20000001810 */
[----:B------:R-:W-:Y:S04]  /*156b0*/  STL.64 [R1+0x20], R24 ;  /* 0x0000201801007387 */ /* 0x000fe80000100a00 */
[----:B------:R-:W-:Y:S04]  /*156c0*/  STL.64 [R1+0x28], R26 ;  /* 0x0000281a01007387 */ /* 0x000fe80000100a00 */
[----:B------:R-:W-:Y:S04]  /*156d0*/  STL [R1+0x104], R11 ;  /* 0x0001040b01007387 */ /* 0x000fe80000100800 */
[----:B------:R-:W-:Y:S04]  /*156e0*/  STL.64 [R1+0xf0], R4 ;  /* 0x0000f00401007387 */ /* 0x000fe80000100a00 */
[----:B------:R-:W-:Y:S04]  /*156f0*/  STL.64 [R1+0xf8], R6 ;  /* 0x0000f80601007387 */ /* 0x000fe80000100a00 */
[----:B------:R-:W-:Y:S04]  /*15700*/  STL [R1+0x100], R10 ;  /* 0x0001000a01007387 */ /* 0x000fe80000100800 */
[----:B------:R-:W-:Y:S04]  /*15710*/  STL [R1+0x248], R9 ;  /* 0x0002480901007387 */ /* 0x000fe80000100800 */
[----:B------:R-:W-:Y:S04]  /*15720*/  STL [R1+0x24c], R8 ;  /* 0x00024c0801007387 */ /* 0x000fe80000100800 */
[----:B------:R-:W-:Y:S04]  /*15730*/  STL [R1+0x250], R15 ;  /* 0x0002500f01007387 */ /* 0x000fe80000100800 */
[----:B------:R-:W-:Y:S04]  /*15740*/  STL [R1+0x254], R14 ;  /* 0x0002540e01007387 */ /* 0x000fe80000100800 */
[----:B------:R-:W-:Y:S04]  /*15750*/  STL [R1+0x258], R13 ;  /* 0x0002580d01007387 */ /* 0x000fe80000100800 */
[----:B------:R-:W2:Y:S01]  /*15760*/  LDL.LU R0, [R1+0x268] ;  /* 0x0002680001007983 */ /* 0x000ea20000300800 */
[----:B------:R-:W-:-:S02]  /*15770*/  IADD3 R12, P5, PT, R12, UR4, RZ ;  /* 0x000000040c0c7c10 */ /* 0x000fc4000ffbe0ff */
[----:B------:R-:W-:-:S03]  /*15780*/  IADD3 R29, P4, PT, R29, UR4, RZ ;  /* 0x000000041d1d7c10 */ /* 0x000fc6000ff9e0ff */
[----:B------:R-:W-:Y:S01]  /*15790*/  STL [R1+0x25c], R12 ;  /* 0x00025c0c01007387 */ /* 0x000fe20000100800 */
[----:B------:R-:W-:-:S03]  /*157a0*/  USHF.R.S32.HI UR6, URZ, 0x1f, UR4 ;  /* 0x0000001fff067899 */ /* 0x000fc60008011404 */
[----:B--2---:R0:W-:Y:S04]  /*157b0*/  STL [R1+0x704], R0 ;  /* 0x0007040001007387 */ /* 0x0041e80000100800 */
[----:B------:R-:W-:Y:S04]  /*157c0*/  STL [R1+0x260], R29 ;  /* 0x0002601d01007387 */ /* 0x000fe80000100800 */
[----:B0-----:R-:W2:Y:S01]  /*157d0*/  LDL.LU R0, [R1+0x33c] ;  /* 0x00033c0001007983 */ /* 0x001ea20000300800 */
[----:B------:R-:W-:-:S05]  /*157e0*/  IADD3.X R28, PT, PT, R28, UR6, RZ, P3, !PT ;  /* 0x000000061c1c7c10 */ /* 0x000fca0009ffe4ff */
[----:B------:R-:W-:Y:S04]  /*157f0*/  STL [R1+0x338], R28 ;  /* 0x0003381c01007387 */ /* 0x000fe80000100800 */
[----:B--2---:R0:W-:Y:S04]  /*15800*/  STL [R1+0x708], R0 ;  /* 0x0007080001007387 */ /* 0x0041e80000100800 */
[----:B0-----:R-:W2:Y:S04]  /*15810*/  LDL.LU R0, [R1+0x264] ;  /* 0x0002640001007983 */ /* 0x001ea80000300800 */
[----:B------:R-:W3:Y:S04]  /*15820*/  LDL.LU R20, [R1+0x340] ;  /* 0x0003400001147983 */ /* 0x000ee80000300800 */
[----:B------:R-:W4:Y:S04]  /*15830*/  LDL.LU R21, [R1+0x26c] ;  /* 0x00026c0001157983 */ /* 0x000f280000300800 */
        /* <DEDUP_REMOVED lines=26> */
[----:B--2---:R-:W-:-:S05]  /*159e0*/  IADD3 R0, P3, PT, R0, UR4, RZ ;  /* 0x0000000400007c10 */ /* 0x004fca000ff7e0ff */
[----:B------:R0:W-:Y:S04]  /*159f0*/  STL [R1+0x264], R0 ;  /* 0x0002640001007387 */ /* 0x0001e80000100800 */
[----:B0-----:R-:W2:Y:S02]  /*15a00*/  LDL.LU R0, [R1+0x708] ;  /* 0x0007080001007983 */ /* 0x001ea40000300800 */
[----:B--2---:R-:W-:-:S05]  /*15a10*/  IADD3.X R0, PT, PT, R0, UR6, RZ, P2, !PT ;  /* 0x0000000600007c10 */ /* 0x004fca00097fe4ff */
[----:B------:R0:W-:Y:S04]  /*15a20*/  STL [R1+0x33c], R0 ;  /* 0x00033c0001007387 */ /* 0x0001e80000100800 */
[----:B0-----:R-:W2:Y:S01]  /*15a30*/  LDL.LU R0, [R1+0x704] ;  /* 0x0007040001007983 */ /* 0x001ea20000300800 */
[----:B---3--:R-:W-:Y:S02]  /*15a40*/  IADD3.X R20, PT, PT, R20, UR6, RZ, P1, !PT ;  /* 0x0000000614147c10 */ /* 0x008fe40008ffe4ff */
[----:B----4-:R-:W-:Y:S02]  /*15a50*/  IADD3 R21, P1, PT, R21, UR4, RZ ;  /* 0x0000000415157c10 */ /* 0x010fe4000ff3e0ff */
[----:B------:R-:W-:Y:S02]  /*15a60*/  IADD3.X R22, PT, PT, R22, UR6, RZ, P0, !PT ;  /* 0x0000000616167c10 */ /* 0x000fe400087fe4ff */
[----:B------:R-:W-:-:S02]  /*15a70*/  IADD3 R23, P0, PT, R23, UR4, RZ ;  /* 0x0000000417177c10 */ /* 0x000fc4000ff1e0ff */
[----:B------:R-:W-:Y:S02]  /*15a80*/  IADD3.X R2, PT, PT, R2, UR6, RZ, P6, !PT ;  /* 0x0000000602027c10 */ /* 0x000fe4000b7fe4ff */
[----:B------:R-:W-:Y:S02]  /*15a90*/  IADD3 R3, P6, PT, R3, UR4, RZ ;  /* 0x0000000403037c10 */ /* 0x000fe4000ffde0ff */
[----:B------:R-:W-:Y:S02]  /*15aa0*/  IADD3.X R16, PT, PT, R16, UR6, RZ, P5, !PT ;  /* 0x0000000610107c10 */ /* 0x000fe4000affe4ff */
[----:B------:R-:W-:Y:S02]  /*15ab0*/  IADD3 R17, P5, PT, R17, UR4, RZ ;  /* 0x0000000411117c10 */ /* 0x000fe4000ffbe0ff */
        /* <DEDUP_REMOVED lines=16> */
[----:B--2---:R-:W-:-:S05]  /*15bc0*/  IADD3 R0, P2, PT, R0, UR4, RZ ;  /* 0x0000000400007c10 */ /* 0x004fca000ff5e0ff */
[----:B------:R-:W-:Y:S04]  /*15bd0*/  STL [R1+0x268], R0 ;  /* 0x0002680001007387 */ /* 0x000fe80000100800 */
[----:B------:R-:W-:Y:S04]  /*15be0*/  STL [R1+0x340], R20 ;  /* 0x0003401401007387 */ /* 0x000fe80000100800 */
[----:B------:R-:W-:Y:S04]  /*15bf0*/  STL [R1+0x26c], R21 ;  /* 0x00026c1501007387 */ /* 0x000fe80000100800 */
[----:B------:R-:W-:Y:S04]  /*15c00*/  STL [R1+0x344], R22 ;  /* 0x0003441601007387 */ /* 0x000fe80000100800 */
[----:B------:R-:W-:Y:S01]  /*15c10*/  STL [R1+0x270], R23 ;  /* 0x0002701701007387 */ /* 0x000fe20000100800 */
[----:B------:R-:W-:-:S03]  /*15c20*/  IADD3.X R26, PT, PT, R26, UR6, RZ, P2, !PT ;  /* 0x000000061a1a7c10 */ /* 0x000fc600097fe4ff */
[----:B------:R-:W-:Y:S01]  /*15c30*/  STL [R1+0x348], R2 ;  /* 0x0003480201007387 */ /* 0x000fe20000100800 */
[----:B------:R-:W-:-:S03]  /*15c40*/  IADD3 R27, P2, PT, R27, UR4, RZ ;  /* 0x000000041b1b7c10 */ /* 0x000fc6000ff5e0ff */
        /* <DEDUP_REMOVED lines=23> */
[----:B------:R-:W-:Y:S04]  /*15dc0*/  STL [R1+0x29c], R12 ;  /* 0x00029c0c01007387 */ /* 0x000fe80000100800 */
[----:B0-----:R-:W2:Y:S04]  /*15dd0*/  LDL.LU R28, [R1+0x374] ;  /* 0x00037400011c7983 */ /* 0x001ea80000300800 */
[----:B------:R-:W-:Y:S04]  /*15de0*/  STL [R1+0x370], R29 ;  /* 0x0003701d01007387 */ /* 0x000fe80000100800 */
[----:B------:R-:W3:Y:S04]  /*15df0*/  LDL.LU R0, [R1+0x378] ;  /* 0x0003780001007983 */ /* 0x000ee80000300800 */
[----:B---3--:R0:W-:Y:S04]  /*15e00*/  STL [R1+0x700], R0 ;  /* 0x0007000001007387 */ /* 0x0081e80000100800 */
[----:B0-----:R-:W3:Y:S04]  /*15e10*/  LDL.LU R0, [R1+0x2a4] ;  /* 0x0002a40001007983 */ /* 0x001ee80000300800 */
        /* <DEDUP_REMOVED lines=18> */
[----:B------:R-:W4:Y:S01]  /*15f40*/  LDL.LU R11, [R1+0x2cc] ;  /* 0x0002cc00010b7983 */ /* 0x000f220000300800 */
[----:B--2---:R-:W-:-:S03]  /*15f50*/  IADD3.X R28, PT, PT, R28, UR6, RZ, P1, !PT ;  /* 0x000000061c1c7c10 */ /* 0x004fc60008ffe4ff */
        /* <DEDUP_REMOVED lines=8> */
[----:B------:R0:W-:Y:S04]  /*15fe0*/  STL [R1+0x374], R28 ;  /* 0x0003741c01007387 */ /* 0x0001e80000100800 */
[----:B0-----:R-:W2:Y:S01]  /*15ff0*/  LDL.LU R28, [R1+0x3b0] ;  /* 0x0003b000011c7983 */ /* 0x001ea20000300800 */
[----:B---3--:R-:W-:-:S05]  /*16000*/  IADD3 R0, P1, PT, R0, UR4, RZ ;  /* 0x0000000400007c10 */ /* 0x008fca000ff3e0ff */
[----:B------:R0:W-:Y:S04]  /*16010*/  STL [R1+0x2a4], R0 ;  /* 0x0002a40001007387 */ /* 0x0001e80000100800 */
[----:B0-----:R-:W3:Y:S01]  /*16020*/  LDL.LU R0, [R1+0x700] ;  /* 0x0007000001007983 */ /* 0x001ee20000300800 */
[----:B----4-:R-:W-:Y:S02]  /*16030*/  IADD3.X R21, PT, PT, R21, UR6, RZ, P6, !PT ;  /* 0x0000000615157c10 */ /* 0x010fe4000b7fe4ff */
        /* <DEDUP_REMOVED lines=15> */
[----:B--2---:R-:W-:Y:S02]  /*16130*/  IADD3.X R10, PT, PT, R10, UR6, RZ, P4, !PT ;  /* 0x000000060a0a7c10 */ /* 0x004fe4000a7fe4ff */
[----:B------:R-:W-:Y:S02]  /*16140*/  IADD3 R9, P4, PT, R9, UR4, RZ ;  /* 0x0000000409097c10 */ /* 0x000fe4000ff9e0ff */
[----:B------:R-:W-:Y:S02]  /*16150*/  IADD3.X R8, PT, PT, R8, UR6, RZ, P3, !PT ;  /* 0x0000000608087c10 */ /* 0x000fe40009ffe4ff */
[----:B------:R-:W-:Y:S02]  /*16160*/  IADD3 R15, P3, PT, R15, UR4, RZ ;  /* 0x000000040f0f7c10 */ /* 0x000fe4000ff7e0ff */
[----:B------:R-:W-:Y:S02]  /*16170*/  IADD3.X R14, PT, PT, R14, UR6, RZ, P2, !PT ;  /* 0x000000060e0e7c10 */ /* 0x000fe400097fe4ff */
[----:B------:R-:W-:-:S02]  /*16180*/  IADD3 R13, P2, PT, R13, UR4, RZ ;  /* 0x000000040d0d7c10 */ /* 0x000fc4000ff5e0ff */
[----:B------:R-:W-:Y:S02]  /*16190*/  IADD3.X R12, PT, PT, R12, UR6, RZ, P1, !PT ;  /* 0x000000060c0c7c10 */ /* 0x000fe40008ffe4ff */
[----:B------:R-:W-:Y:S02]  /*161a0*/  IADD3 R29, P1, PT, R29, UR4, RZ ;  /* 0x000000041d1d7c10 */ /* 0x000fe4000ff3e0ff */
[----:B---3--:R-:W-:Y:S02]  /*161b0*/  IADD3.X R0, PT, PT, R0, UR6, RZ, P0, !PT ;  /* 0x0000000600007c10 */ /* 0x008fe400087fe4ff */
[----:B------:R-:W-:-:S03]  /*161c0*/  IADD3 R20, P0, PT, R20, UR4, RZ ;  /* 0x0000000414147c10 */ /* 0x000fc6000ff1e0ff */
        /* <DEDUP_REMOVED lines=31> */
[----:B------:R-:W3:Y:S01]  /*163c0*/  LDL.LU R0, [R1+0x2e4] ;  /* 0x0002e40001007983 */ /* 0x000ee20000300800 */
[----:B------:R-:W-:-:S03]  /*163d0*/  IADD3.X R28, PT, PT, R28, UR6, RZ, P0, !PT ;  /* 0x000000061c1c7c10 */ /* 0x000fc600087fe4ff */
[----:B---3--:R0:W-:Y:S04]  /*163e0*/  STL [R1+0x6fc], R0 ;  /* 0x0006fc0001007387 */ /* 0x0081e80000100800 */
[----:B0-----:R-:W3:Y:S04]  /*163f0*/  LDL.LU R0, [R1+0x3b4] ;  /* 0x0003b40001007983 */ /* 0x001ee80000300800 */
[----:B------:R0:W-:Y:S04]  /*16400*/  STL [R1+0x3b0], R28 ;  /* 0x0003b01c01007387 */ /* 0x0001e80000100800 */
        /* <DEDUP_REMOVED lines=19> */
[----:B--2---:R-:W-:-:S03]  /*16540*/  IADD3 R29, P0, PT, R29, UR4, RZ ;  /* 0x000000041d1d7c10 */ /* 0x004fc6000ff1e0ff */
[----:B------:R-:W2:Y:S04]  /*16550*/  LDL.LU R10, [R1+0x30c] ;  /* 0x00030c00010a7983 */ /* 0x000ea80000300800 */
[----:B------:R-:W2:Y:S04]  /*16560*/  LDL.LU R9, [R1+0x3e0] ;  /* 0x0003e00001097983 */ /* 0x000ea80000300800 */
[----:B------:R-:W2:Y:S04]  /*16570*/  LDL.LU R8, [R1+0x310] ;  /* 0x0003100001087983 */ /* 0x000ea80000300800 */
[----:B------:R-:W2:Y:S04]  /*16580*/  LDL.LU R15, [R1+0x3f0] ;  /* 0x0003f000010f7983 */ /* 0x000ea80000300800 */
[----:B------:R-:W2:Y:S04]  /*16590*/  LDL.LU R14, [R1+0x314] ;  /* 0x00031400010e7983 */ /* 0x000ea80000300800 */
[----:B------:R-:W2:Y:S04]  /*165a0*/  LDL.LU R13, [R1+0x3f4] ;  /* 0x0003f400010d7983 */ /* 0x000ea80000300800 */
[----:B0-----:R-:W2:Y:S04]  /*165b0*/  LDL.LU R28, [R1+0x414] ;  /* 0x00041400011c7983 */ /* 0x001ea80000300800 */
[----:B------:R-:W2:Y:S04]  /*165c0*/  LDL.LU R12, [R1+0x3f8] ;  /* 0x0003f800010c7983 */ /* 0x000ea80000300800 */
[----:B------:R0:W-:Y:S04]  /*165d0*/  STL [R1+0x2e0], R29 ;  /* 0x0002e01d01007387 */ /* 0x0001e80000100800 */
[----:B0-----:R-:W2:Y:S01]  /*165e0*/  LDL.LU R29, [R1+0x41c] ;  /* 0x00041c00011d7983 */ /* 0x001ea20000300800 */
[----:B---3--:R-:W-:-:S05]  /*165f0*/  IADD3.X R0, PT, PT, R0, UR6, RZ, P6, !PT ;  /* 0x0000000600007c10 */ /* 0x008fca000b7fe4ff */
        /* <DEDUP_REMOVED lines=19> */
[----:B--2---:R-:W-:Y:S02]  /*16730*/  IADD3 R10, P3, PT, R10, UR4, RZ ;  /* 0x000000040a0a7c10 */ /* 0x004fe4000ff7e0ff */
[----:B------:R-:W-:Y:S02]  /*16740*/  IADD3.X R9, PT, PT, R9, UR6, RZ, P2, !PT ;  /* 0x0000000609097c10 */ /* 0x000fe400097fe4ff */
[----:B------:R-:W-:Y:S02]  /*16750*/  IADD3 R8, P2, PT, R8, UR4, RZ ;  /* 0x0000000408087c10 */ /* 0x000fe4000ff5e0ff */
[----:B------:R-:W-:Y:S02]  /*16760*/  IADD3.X R15, PT, PT, R15, UR6, RZ, P1, !PT ;  /* 0x000000060f0f7c10 */ /* 0x000fe40008ffe4ff */
[----:B------:R-:W-:-:S02]  /*16770*/  IADD3 R14, P1, PT, R14, UR4, RZ ;  /* 0x000000040e0e7c10 */ /* 0x000fc4000ff3e0ff */
[----:B------:R-:W-:Y:S02]  /*16780*/  IADD3.X R13, PT, PT, R13, UR6, RZ, P0, !PT ;  /* 0x000000060d0d7c10 */ /* 0x000fe400087fe4ff */
[----:B------:R-:W-:Y:S02]  /*16790*/  IADD3 R28, P0, PT, R28, UR4, RZ ;  /* 0x000000041c1c7c10 */ /* 0x000fe4000ff1e0ff */
[----:B---3--:R-:W-:-:S05]  /*167a0*/  IADD3 R0, P6, PT, R0, UR4, RZ ;  /* 0x0000000400007c10 */ /* 0x008fca000ffde0ff */
        /* <DEDUP_REMOVED lines=31> */
[----:B------:R-:W-:-:S02]  /*169a0*/  IADD3.X R12, PT, PT, R12, UR6, RZ, P6, !PT ;  /* 0x000000060c0c7c10 */ /* 0x000fc4000b7fe4ff */
[----:B------:R-:W-:Y:S01]  /*169b0*/  IADD3 R29, P6, PT, R29, UR4, RZ ;  /* 0x000000041d1d7c10 */ /* 0x000fe2000ffde0ff */
[----:B---3--:R0:W-:Y:S04]  /*169c0*/  STL [R1+0x6f8], R0 ;  /* 0x0006f80001007387 */ /* 0x0081e80000100800 */
[----:B------:R-:W-:Y:S04]  /*169d0*/  STL [R1+0x3f8], R12 ;  /* 0x0003f80c01007387 */ /* 0x000fe80000100800 */
        /* <DEDUP_REMOVED lines=27> */
[----:B0-----:R-:W2:Y:S04]  /*16b90*/  LDL.LU R29, [R1+0x48c] ;  /* 0x00048c00011d7983 */ /* 0x001ea80000300800 */
        /* <DEDUP_REMOVED lines=62> */
[----:B------:R-:W-:-:S03]  /*16f80*/  IADD3 R12, P5, PT, R12, UR4, RZ ;  /* 0x000000040c0c7c10 */ /* 0x000fc6000ffbe0ff */
[----:B------:R-:W-:Y:S01]  /*16f90*/  STL [R1+0x458], R13 ;  /* 0x0004580d01007387 */ /* 0x000fe20000100800 */
[----:B------:R-:W-:-:S03]  /*16fa0*/  IADD3.X R28, PT, PT, R28, UR6, RZ, P4, !PT ;  /* 0x000000061c1c7c10 */ /* 0x000fc6000a7fe4ff */
        /* <DEDUP_REMOVED lines=28> */
[----:B0-----:R-:W2:Y:S04]  /*17170*/  LDL.LU R28, [R1+0x504] ;  /* 0x00050400011c7983 */ /* 0x001ea80000300800 */
[----:B------:R-:W2:Y:S04]  /*17180*/  LDL.LU R14, [R1+0x4d0] ;  /* 0x0004d000010e7983 */ /* 0x000ea80000300800 */
[----:B------:R-:W2:Y:S04]  /*17190*/  LDL.LU R13, [R1+0x50c] ;  /* 0x00050c00010d7983 */ /* 0x000ea80000300800 */
        /* <DEDUP_REMOVED lines=58> */
[----:B------:R-:W-:Y:S04]  /*17540*/  STL [R1+0x4d0], R14 ;  /* 0x0004d00e01007387 */ /* 0x000fe80000100800 */
[----:B------:R-:W3:Y:S01]  /*17550*/  LDL.LU R0, [R1+0x4e8] ;  /* 0x0004e80001007983 */ /* 0x000ee20000300800 */
[----:B------:R-:W-:-:S02]  /*17560*/  IADD3 R13, P4, PT, R13, UR4, RZ ;  /* 0x000000040d0d7c10 */ /* 0x000fc4000ff9e0ff */
[----:B------:R-:W-:-:S03]  /*17570*/  IADD3.X R12, PT, PT, R12, UR6, RZ, P3, !PT ;  /* 0x000000060c0c7c10 */ /* 0x000fc60009ffe4ff */
[----:B------:R-:W-:Y:S01]  /*17580*/  STL [R1+0x50c], R13 ;  /* 0x00050c0d01007387 */ /* 0x000fe20000100800 */
[----:B------:R-:W-:-:S03]  /*17590*/  IADD3 R29, P3, PT, R29, UR4, RZ ;  /* 0x000000041d1d7c10 */ /* 0x000fc6000ff7e0ff */
        /* <DEDUP_REMOVED lines=32> */
[----:B------:R-:W2:Y:S04]  /*177a0*/  LDL.LU R12, [R1+0x58c] ;  /* 0x00058c00010c7983 */ /* 0x000ea80000300800 */
        /* <DEDUP_REMOVED lines=19> */
[----:B--2---:R-:W-:-:S02]  /*178e0*/  IADD3 R11, P6, PT, R11, UR4, RZ ;  /* 0x000000040b0b7c10 */ /* 0x004fc4000ffde0ff */
[----:B------:R-:W-:Y:S02]  /*178f0*/  IADD3.X R10, PT, PT, R10, UR6, RZ, P5, !PT ;  /* 0x000000060a0a7c10 */ /* 0x000fe4000affe4ff */
        /* <DEDUP_REMOVED lines=73> */
[----:B------:R-:W2:Y:S04]  /*17d90*/  LDL.LU R12, [R1+0x5d0] ;  /* 0x0005d000010c7983 */ /* 0x000ea80000300800 */
        /* <DEDUP_REMOVED lines=63> */
[----:B------:R1:W-:Y:S04]  /*18190*/  STL [R1+0x5d0], R12 ;  /* 0x0005d00c01007387 */ /* 0x0003e80000100800 */
        /* <DEDUP_REMOVED lines=9> */
[----:B-1----:R-:W4:Y:S04]  /*18230*/  LDL.LU R12, [R1+0x600] ;  /* 0x00060000010c7983 */ /* 0x002f280000300800 */
        /* <DEDUP_REMOVED lines=18> */
[----:B------:R-:W2:Y:S04]  /*18360*/  LDL.LU R26, [R1+0x650] ;  /* 0x00065000011a7983 */ /* 0x000ea80000300800 */
[----:B------:R-:W2:Y:S04]  /*18370*/  LDL.LU R27, [R1+0x658] ;  /* 0x00065800011b7983 */ /* 0x000ea80000300800 */
[----:B0-----:R-:W2:Y:S04]  /*18380*/  LDL.LU R29, [R1+0x660] ;  /* 0x00066000011d7983 */ /* 0x001ea80000300800 */
[----:B-1----:R-:W2:Y:S01]  /*18390*/  LDL.LU R28, [R1+0x668] ;  /* 0x00066800011c7983 */ /* 0x002ea20000300800 */
        /* <DEDUP_REMOVED lines=16> */
[----:B--2---:R-:W-:Y:S02]  /*184a0*/  IADD3 R2, P4, PT, R2, UR4, RZ ;  /* 0x0000000402027c10 */ /* 0x004fe4000ff9e0ff */
[----:B------:R-:W-:Y:S02]  /*184b0*/  IADD3.X R3, PT, PT, R3, UR6, RZ, P3, !PT ;  /* 0x0000000603037c10 */ /* 0x000fe40009ffe4ff */
[----:B------:R-:W-:-:S02]  /*184c0*/  IADD3 R16, P3, PT, R16, UR4, RZ ;  /* 0x0000000410107c10 */ /* 0x000fc4000ff7e0ff */
[----:B------:R-:W-:Y:S02]  /*184d0*/  IADD3.X R17, PT, PT, R17, UR6, RZ, P2, !PT ;  /* 0x0000000611117c10 */ /* 0x000fe400097fe4ff */
[----:B------:R-:W-:Y:S02]  /*184e0*/  IADD3 R18, P2, PT, R18, UR4, RZ ;  /* 0x0000000412127c10 */ /* 0x000fe4000ff5e0ff */
[----:B------:R-:W-:Y:S02]  /*184f0*/  IADD3.X R19, PT, PT, R19, UR6, RZ, P1, !PT ;  /* 0x0000000613137c10 */ /* 0x000fe40008ffe4ff */
[----:B------:R-:W-:Y:S02]  /*18500*/  IADD3.X R24, PT, PT, R24, UR6, RZ, P0, !PT ;  /* 0x0000000618187c10 */ /* 0x000fe400087fe4ff */
[----:B------:R-:W-:Y:S01]  /*18510*/  IADD3.X R25, PT, PT, R25, UR6, RZ, P6, !PT ;  /* 0x0000000619197c10 */ /* 0x000fe2000b7fe4ff */
[----:B------:R-:W-:Y:S01]  /*18520*/  UIADD3 UR5, UPT, UPT, UR5, -0x1, URZ ;  /* 0xffffffff05057890 */ /* 0x000fe2000fffe0ff */
[----:B------:R-:W-:-:S02]  /*18530*/  IADD3.X R27, PT, PT, R27, UR6, RZ, P4, !PT ;  /* 0x000000061b1b7c10 */ /* 0x000fc4000a7fe4ff */
[----:B------:R-:W-:Y:S02]  /*18540*/  IADD3.X R29, PT, PT, R29, UR6, RZ, P3, !PT ;  /* 0x000000061d1d7c10 */ /* 0x000fe40009ffe4ff */
[----:B------:R-:W-:Y:S01]  /*18550*/  IADD3.X R28, PT, PT, R28, UR6, RZ, P2, !PT ;  /* 0x000000061c1c7c10 */ /* 0x000fe200097fe4ff */
[----:B------:R-:W-:Y:S02]  /*18560*/  UISETP.NE.U32.AND UP0, UPT, UR5, URZ, UPT ;  /* 0x000000ff0500728c */ /* 0x000fe4000bf05070 */
[----:B------:R-:W-:Y:S01]  /*18570*/  UIADD3 UR9, UPT, UPT, UR9, -0x40, URZ ;  /* 0xffffffc009097890 */ /* 0x000fe2000fffe0ff */
[----:B---3--:R-:W-:Y:S02]  /*18580*/  IADD3.X R4, PT, PT, R4, UR6, RZ, P5, !PT ;  /* 0x0000000604047c10 */ /* 0x008fe4000affe4ff */
[----:B------:R-:W-:-:S03]  /*18590*/  IADD3 R5, P5, PT, R5, UR4, RZ ;  /* 0x0000000405057c10 */ /* 0x000fc6000ffbe0ff */
[----:B------:R0:W-:Y:S04]  /*185a0*/  STL [R1+0x5e0], R4 ;  /* 0x0005e00401007387 */ /* 0x0001e80000100800 */
[----:B0-----:R0:W5:Y:S04]  /*185b0*/  LDL.LU R4, [R1+0x6e4] ;  /* 0x0006e40001047983 */ /* 0x0011680000300800 */
[----:B------:R1:W-:Y:S04]  /*185c0*/  STL [R1+0x61c], R5 ;  /* 0x00061c0501007387 */ /* 0x0003e80000100800 */
[----:B-1----:R0:W5:Y:S04]  /*185d0*/  LDL.LU R5, [R1+0x6e0] ;  /* 0x0006e00001057983 */ /* 0x0021680000300800 */
        /* <DEDUP_REMOVED lines=8> */
[----:B------:R1:W-:Y:S01]  /*18660*/  STL [R1+0x5f8], R10 ;  /* 0x0005f80a01007387 */ /* 0x0003e20000100800 */
[----:B------:R-:W-:-:S03]  /*18670*/  IADD3.X R21, PT, PT, R21, UR6, RZ, P5, !PT ;  /* 0x0000000615157c10 */ /* 0x000fc6000affe4ff */
[----:B-1----:R0:W5:Y:S04]  /*18680*/  LDL.LU R10, [R1+0x6cc] ;  /* 0x0006cc00010a7983 */ /* 0x0021680000300800 */
[----:B------:R1:W-:Y:S01]  /*18690*/  STL [R1+0x634], R11 ;  /* 0x0006340b01007387 */ /* 0x0003e20000100800 */
[----:B------:R-:W-:-:S03]  /*186a0*/  IADD3 R22, P5, PT, R22, UR4, RZ ;  /* 0x0000000416167c10 */ /* 0x000fc6000ffbe0ff */
        /* <DEDUP_REMOVED lines=10> */
[----:B------:R0:W-:Y:S04]  /*18750*/  STL [R1+0x610], R0 ;  /* 0x0006100001007387 */ /* 0x0001e80000100800 */
        /* <DEDUP_REMOVED lines=15> */
[----:B------:R0:W-:Y:S01]  /*18850*/  STL [R1+0x660], R29 ;  /* 0x0006601d01007387 */ /* 0x0001e20000100800 */
[----:B------:R-:W-:Y:S05]  /*18860*/  BRA.U UP0, `(.L_x_2) ;  /* 0xffffff4d003c7547 */ /* 0x000fea000b83ffff */
.L_x_1:
[----:B-----5:R3:W-:Y:S01]  /*18870*/  STL [R1+0x6d4], R5 ;  /* 0x0006d40501007387 */ /* 0x0207e20000100800 */
[----:B------:R-:W-:Y:S02]  /*18880*/  F2FP.SATFINITE.E4M3.F32.PACK_AB_MERGE_C R8, R9, R8, RZ ;  /* 0x000000080908723e */ /* 0x000fe400048070ff */
[----:B------:R-:W-:Y:S02]  /*18890*/  F2FP.SATFINITE.E4M3.F32.PACK_AB_MERGE_C R10, R11, R10, RZ ;  /* 0x0000000a0b0a723e */ /* 0x000fe400048070ff */
[----:B------:R-:W-:Y:S02]  /*188a0*/  F2FP.SATFINITE.E4M3.F32.PACK_AB_MERGE_C R12, R13, R12, RZ ;  /* 0x0000000c0d0c723e */ /* 0x000fe400048070ff */
[----:B------:R-:W-:Y:S01]  /*188b0*/  F2FP.SATFINITE.E4M3.F32.PACK_AB_MERGE_C R14, R15, R14, RZ ;  /* 0x0000000e0f0e723e */ /* 0x000fe200048070ff */
[----:B------:R-:W4:Y:S01]  /*188c0*/  S2UR UR5, SR_CgaCtaId ;  /* 0x00000000000579c3 */ /* 0x000f220000008800 */
[----:B------:R-:W-:Y:S01]  /*188d0*/  UMOV UR4, 0x400 ;  /* 0x0000040000047882 */ /* 0x000fe20000000000 */
[----:B---3--:R-:W3:Y:S01]  /*188e0*/  LDL.LU R5, [R1+0xe0] ;  /* 0x0000e00001057983 */ /* 0x008ee20000300800 */
[----:B------:R-:W0:Y:S03]  /*188f0*/  LDCU.128 UR12, c[0x0][0x390] ;  /* 0x00007200ff0c77ac */ /* 0x000e260008000c00 */
[----:B0-----:R-:W3:Y:S01]  /*18900*/  LDL.LU R2, [R1+0xe4] ;  /* 0x0000e40001027983 */ /* 0x001ee20000300800 */
[----:B------:R-:W0:Y:S03]  /*18910*/  LDCU UR6, c[0x0][0x3b4] ;  /* 0x00007680ff0677ac */ /* 0x000e260008000800 */
[----:B------:R1:W-:Y:S04]  /*18920*/  STL [R1+0x6d0], R6 ;  /* 0x0006d00601007387 */ /* 0x0003e80000100800 */
[----:B-12---:R-:W2:Y:S04]  /*18930*/  LDL.LU R6, [R1+0xe8] ;  /* 0x0000e80001067983 */ /* 0x006ea80000300800 */
[----:B------:R-:W2:Y:S04]  /*18940*/  LDL.LU R0, [R1+0xec] ;  /* 0x0000ec0001007983 */ /* 0x000ea80000300800 */
[----:B------:R1:W-:Y:S04]  /*18950*/  STL [R1+0x6cc], R7 ;  /* 0x0006cc0701007387 */ /* 0x0003e80000100800 */
[----:B-1----:R-:W4:Y:S04]  /*18960*/  LDL.LU R7, [R1+0xd0] ;  /* 0x0000d00001077983 */ /* 0x002f280000300800 */
[----:B------:R-:W4:Y:S04]  /*18970*/  LDL.LU R3, [R1+0xd4] ;  /* 0x0000d40001037983 */ /* 0x000f280000300800 */
[----:B------:R1:W-:Y:S04]  /*18980*/  STL [R1+0x6c8], R20 ;  /* 0x0006c81401007387 */ /* 0x0003e80000100800 */
        /* <DEDUP_REMOVED lines=14> */
[----:B---3--:R-:W-:-:S03]  /*18a70*/  F2FP.SATFINITE.E4M3.F32.PACK_AB_MERGE_C R2, R2, R5, RZ ;  /* 0x000000050202723e */ /* 0x008fc600048070ff */
[----:B------:R-:W3:Y:S01]  /*18a80*/  LDL.LU R5, [R1+0x6d4] ;  /* 0x0006d40001057983 */ /* 0x000ee20000300800 */
[----:B--2---:R-:W-:-:S03]  /*18a90*/  F2FP.SATFINITE.E4M3.F32.PACK_AB_MERGE_C R0, R0, R6, RZ ;  /* 0x000000060000723e */ /* 0x004fc600048070ff */
[----:B------:R-:W2:Y:S01]  /*18aa0*/  LDL.LU R6, [R1+0x6d0] ;  /* 0x0006d00001067983 */ /* 0x000ea20000300800 */
[----:B----4-:R-:W-:-:S03]  /*18ab0*/  F2FP.SATFINITE.E4M3.F32.PACK_AB_MERGE_C R3, R3, R7, RZ ;  /* 0x000000070303723e */ /* 0x010fc600048070ff */
[----:B------:R-:W2:Y:S01]  /*18ac0*/  LDL.LU R7, [R1+0x6cc] ;  /* 0x0006cc0001077983 */ /* 0x000ea20000300800 */
[----:B------:R-:W-:-:S03]  /*18ad0*/  F2FP.SATFINITE.E4M3.F32.PACK_AB_MERGE_C R16, R16, R20, RZ ;  /* 0x000000141010723e */ /* 0x000fc600048070ff */
[----:B------:R-:W4:Y:S01]  /*18ae0*/  LDL.LU R20, [R1+0x6c8] ;  /* 0x0006c80001147983 */ /* 0x000f220000300800 */
[----:B------:R-:W-:Y:S02]  /*18af0*/  F2FP.SATFINITE.E4M3.F32.PACK_AB_MERGE_C R18, R18, R17, RZ ;  /* 0x000000111212723e */ /* 0x000fe400048070ff */
[----:B------:R-:W1:Y:S01]  /*18b00*/  S2R R17, SR_TID.X ;  /* 0x0000000000117919 */ /* 0x000e620000002100 */
[----:B------:R-:W-:Y:S02]  /*18b10*/  LOP3.LUT R8, R8, 0xffff, RZ, 0xc0, !PT ;  /* 0x0000ffff08087812 */ /* 0x000fe400078ec0ff */
[----:B------:R-:W-:Y:S02]  /*18b20*/  LOP3.LUT R2, R2, 0xffff, RZ, 0xc0, !PT ;  /* 0x0000ffff02027812 */ /* 0x000fe400078ec0ff */
[----:B------:R-:W-:Y:S02]  /*18b30*/  LOP3.LUT R10, R10, 0xffff, RZ, 0xc0, !PT ;  /* 0x0000ffff0a0a7812 */ /* 0x000fe400078ec0ff */
[----:B------:R-:W-:Y:S01]  /*18b40*/  F2FP.SATFINITE.E4M3.F32.PACK_AB_MERGE_C R19, R19, R29, RZ ;  /* 0x0000001d1313723e */ /* 0x000fe200048070ff */
[----:B------:R-:W-:Y:S01]  /*18b50*/  BAR.SYNC.DEFER_BLOCKING 0x0 ;  /* 0x0000000000007b1d */ /* 0x000fe20000010000 */
[----:B---3--:R-:W-:-:S02]  /*18b60*/  F2FP.SATFINITE.E4M3.F32.PACK_AB_MERGE_C R4, R5, R4, RZ ;  /* 0x000000040504723e */ /* 0x008fc400048070ff */
[----:B------:R-:W-:Y:S02]  /*18b70*/  F2FP.SATFINITE.E4M3.F32.PACK_AB_MERGE_C R5, R27, R28, RZ ;  /* 0x0000001c1b05723e */ /* 0x000fe400048070ff */
[----:B--2---:R-:W-:Y:S02]  /*18b80*/  F2FP.SATFINITE.E4M3.F32.PACK_AB_MERGE_C R6, R7, R6, RZ ;  /* 0x000000060706723e */ /* 0x004fe400048070ff */
[----:B------:R-:W-:Y:S02]  /*18b90*/  F2FP.SATFINITE.E4M3.F32.PACK_AB_MERGE_C R7, R25, R26, RZ ;  /* 0x0000001a1907723e */ /* 0x000fe400048070ff */
[----:B------:R-:W2:Y:S01]  /*18ba0*/  LDL.LU R25, [R1+0x6b0] ;  /* 0x0006b00001197983 */ /* 0x000ea20000300800 */
[----:B------:R-:W-:Y:S01]  /*18bb0*/  F2FP.SATFINITE.E4M3.F32.PACK_AB_MERGE_C R9, R21, R23, RZ ;  /* 0x000000171509723e */ /* 0x000fe200048070ff */
[----:B-1----:R-:W-:Y:S01]  /*18bc0*/  IMAD.SHL.U32 R21, R17, 0x20, RZ ;  /* 0x0000002011157824 */ /* 0x002fe200078e00ff */
[----:B------:R-:W-:Y:S01]  /*18bd0*/  LOP3.LUT R5, R5, 0xffff, RZ, 0xc0, !PT ;  /* 0x0000ffff05057812 */ /* 0x000fe200078ec0ff */
[----:B------:R-:W3:Y:S01]  /*18be0*/  LDL.LU R26, [R1+0x6b4] ;  /* 0x0006b400011a7983 */ /* 0x000ee20000300800 */
[----:B------:R-:W-:-:S02]  /*18bf0*/  LOP3.LUT R4, R4, 0xffff, RZ, 0xc0, !PT ;  /* 0x0000ffff04047812 */ /* 0x000fc400078ec0ff */
[----:B------:R-:W-:Y:S01]  /*18c00*/  LOP3.LUT R23, R17, 0x60, RZ, 0xc0, !PT ;  /* 0x0000006011177812 */ /* 0x000fe200078ec0ff */
[----:B------:R-:W3:Y:S01]  /*18c10*/  LDL.LU R27, [R1+0x6a8] ;  /* 0x0006a800011b7983 */ /* 0x000ee20000300800 */
[----:B------:R-:W-:Y:S02]  /*18c20*/  LOP3.LUT R21, R21, 0x60, RZ, 0xc0, !PT ;  /* 0x0000006015157812 */ /* 0x000fe400078ec0ff */
[----:B------:R-:W-:Y:S02]  /*18c30*/  LOP3.LUT R3, R3, 0xffff, RZ, 0xc0, !PT ;  /* 0x0000ffff03037812 */ /* 0x000fe400078ec0ff */
[----:B------:R-:W-:Y:S01]  /*18c40*/  LOP3.LUT R18, R18, 0xffff, RZ, 0xc0, !PT ;  /* 0x0000ffff12127812 */ /* 0x000fe200078ec0ff */
[----:B------:R-:W-:Y:S01]  /*18c50*/  IMAD R21, R23, 0x8, R21 ;  /* 0x0000000817157824 */ /* 0x000fe200078e0215 */
[----:B----4-:R-:W-:Y:S02]  /*18c60*/  PRMT R13, R5, 0x3340, R20 ;  /* 0x00003340050d7816 */ /* 0x010fe40000000014 */
[----:B------:R-:W-:-:S02]  /*18c70*/  PRMT R20, R8, 0x3340, R4 ;  /* 0x0000334008147816 */ /* 0x000fc40000000004 */
[----:B------:R-:W-:Y:S02]  /*18c80*/  LOP3.LUT R6, R6, 0xffff, RZ, 0xc0, !PT ;  /* 0x0000ffff06067812 */ /* 0x000fe400078ec0ff */
[----:B------:R-:W-:Y:S02]  /*18c90*/  LOP3.LUT R7, R7, 0xffff, RZ, 0xc0, !PT ;  /* 0x0000ffff07077812 */ /* 0x000fe400078ec0ff */
[----:B------:R-:W-:Y:S02]  /*18ca0*/  PRMT R15, R2, 0x3340, R3 ;  /* 0x00003340020f7816 */ /* 0x000fe40000000003 */
[----:B------:R-:W-:Y:S02]  /*18cb0*/  PRMT R13, R20, 0x5410, R13 ;  /* 0x00005410140d7816 */ /* 0x000fe4000000000d */
[----:B------:R-:W-:Y:S02]  /*18cc0*/  PRMT R11, R18, 0x3340, R11 ;  /* 0x00003340120b7816 */ /* 0x000fe4000000000b */
[----:B------:R-:W-:-:S02]  /*18cd0*/  SHF.R.U32.HI R2, RZ, 0x8, R2 ;  /* 0x00000008ff027819 */ /* 0x000fc40000011602 */
[----:B------:R-:W-:Y:S02]  /*18ce0*/  SHF.R.U32.HI R3, RZ, 0x8, R3 ;  /* 0x00000008ff037819 */ /* 0x000fe40000011603 */
[----:B------:R-:W-:Y:S02]  /*18cf0*/  PRMT R20, R7, 0x3340, R1 ;  /* 0x0000334007147816 */ /* 0x000fe40000000001 */
[----:B------:R-:W-:Y:S02]  /*18d00*/  PRMT R23, R10, 0x3340, R6 ;  /* 0x000033400a177816 */ /* 0x000fe40000000006 */
[----:B------:R-:W-:Y:S02]  /*18d10*/  SHF.R.U32.HI R18, RZ, 0x8, R18 ;  /* 0x00000008ff127819 */ /* 0x000fe40000011612 */
[----:B------:R-:W-:Y:S02]  /*18d20*/  LOP3.LUT R0, R0, 0xffff, RZ, 0xc0, !PT ;  /* 0x0000ffff00007812 */ /* 0x000fe400078ec0ff */
[----:B------:R-:W-:-:S02]  /*18d30*/  LOP3.LUT R16, R16, 0xffff, RZ, 0xc0, !PT ;  /* 0x0000ffff10107812 */ /* 0x000fc400078ec0ff */
[----:B------:R-:W-:Y:S02]  /*18d40*/  LOP3.LUT R19, R19, 0xffff, RZ, 0xc0, !PT ;  /* 0x0000ffff13137812 */ /* 0x000fe400078ec0ff */
[----:B------:R-:W-:Y:S02]  /*18d50*/  LOP3.LUT R3, R3, 0xffff, RZ, 0xc0, !PT ;  /* 0x0000ffff03037812 */ /* 0x000fe400078ec0ff */
[----:B------:R-:W-:Y:S02]  /*18d60*/  LOP3.LUT R2, R2, 0xffff, RZ, 0xc0, !PT ;  /* 0x0000ffff02027812 */ /* 0x000fe400078ec0ff */
[----:B------:R-:W-:Y:S02]  /*18d70*/  PRMT R20, R23, 0x5410, R20 ;  /* 0x0000541017147816 */ /* 0x000fe40000000014 */
[----:B------:R-:W-:Y:S02]  /*18d80*/  LOP3.LUT R18, R18, 0xffff, RZ, 0xc0, !PT ;  /* 0x0000ffff12127812 */ /* 0x000fe400078ec0ff */
[----:B------:R-:W-:-:S02]  /*18d90*/  SHF.R.S32.HI R23, RZ, 0x4, R17 ;  /* 0x00000004ff177819 */ /* 0x000fc40000011411 */
[----:B------:R-:W-:Y:S02]  /*18da0*/  F2FP.SATFINITE.E4M3.F32.PACK_AB_MERGE_C R22, R22, R24, RZ ;  /* 0x000000181616723e */ /* 0x000fe400048070ff */
[----:B------:R-:W-:Y:S02]  /*18db0*/  PRMT R11, R15, 0x5410, R11 ;  /* 0x000054100f0b7816 */ /* 0x000fe4000000000b */
[----:B------:R-:W-:Y:S02]  /*18dc0*/  SHF.R.U32.HI R8, RZ, 0x8, R8 ;  /* 0x00000008ff087819 */ /* 0x000fe40000011608 */
[----:B------:R-:W-:Y:S02]  /*18dd0*/  PRMT R15, R19, 0x3340, R1 ;  /* 0x00003340130f7816 */ /* 0x000fe40000000001 */
[----:B------:R-:W-:Y:S02]  /*18de0*/  PRMT R24, R0, 0x3340, R16 ;  /* 0x0000334000187816 */ /* 0x000fe40000000010 */
[----:B------:R-:W-:-:S02]  /*18df0*/  PRMT R2, R2, 0x3340, R3 ;  /* 0x0000334002027816 */ /* 0x000fc40000000003 */
[----:B------:R-:W-:Y:S02]  /*18e00*/  SHF.R.U32.HI R5, RZ, 0x8, R5 ;  /* 0x00000008ff057819 */ /* 0x000fe40000011605 */
[----:B------:R-:W-:Y:S02]  /*18e10*/  PRMT R3, R18, 0x3340, R1 ;  /* 0x0000334012037816 */ /* 0x000fe40000000001 */
[----:B------:R-:W-:Y:S02]  /*18e20*/  SGXT R23, R23, 0x1 ;  /* 0x000000011717781a */ /* 0x000fe40000000200 */
[----:B------:R-:W-:Y:S02]  /*18e30*/  PRMT R15, R24, 0x5410, R15 ;  /* 0x00005410180f7816 */ /* 0x000fe4000000000f */
[----:B------:R-:W-:Y:S02]  /*18e40*/  LOP3.LUT R24, R23, 0x420, RZ, 0xc0, !PT ;  /* 0x0000042017187812 */ /* 0x000fe400078ec0ff */
[----:B------:R-:W-:-:S02]  /*18e50*/  SHF.R.U32.HI R0, RZ, 0x8, R0 ;  /* 0x00000008ff007819 */ /* 0x000fc40000011600 */
[----:B------:R-:W-:Y:S02]  /*18e60*/  SHF.R.U32.HI R16, RZ, 0x8, R16 ;  /* 0x00000008ff107819 */ /* 0x000fe40000011610 */
[----:B------:R-:W-:Y:S02]  /*18e70*/  SHF.R.U32.HI R19, RZ, 0x8, R19 ;  /* 0x00000008ff137819 */ /* 0x000fe40000011613 */
[----:B------:R-:W-:Y:S02]  /*18e80*/  SHF.R.U32.HI R4, RZ, 0x8, R4 ;  /* 0x00000008ff047819 */ /* 0x000fe40000011604 */
[----:B------:R-:W-:Y:S02]  /*18e90*/  SHF.R.U32.HI R10, RZ, 0x8, R10 ;  /* 0x00000008ff0a7819 */ /* 0x000fe4000001160a */
[----:B------:R-:W-:Y:S02]  /*18ea0*/  SHF.R.U32.HI R6, RZ, 0x8, R6 ;  /* 0x00000008ff067819 */ /* 0x000fe40000011606 */
[----:B------:R-:W-:-:S02]  /*18eb0*/  SHF.R.U32.HI R7, RZ, 0x8, R7 ;  /* 0x00000008ff077819 */ /* 0x000fc40000011607 */
[----:B------:R-:W-:Y:S02]  /*18ec0*/  LOP3.LUT R16, R16, 0xffff, RZ, 0xc0, !PT ;  /* 0x0000ffff10107812 */ /* 0x000fe400078ec0ff */
[----:B------:R-:W-:Y:S02]  /*18ed0*/  LOP3.LUT R4, R4, 0xffff, RZ, 0xc0, !PT ;  /* 0x0000ffff04047812 */ /* 0x000fe400078ec0ff */
[----:B------:R-:W-:Y:S01]  /*18ee0*/  LOP3.LUT R6, R6, 0xffff, RZ, 0xc0, !PT ;  /* 0x0000ffff06067812 */ /* 0x000fe200078ec0ff */
[----:B------:R-:W-:Y:S01]  /*18ef0*/  ULEA UR4, UR5, UR4, 0x18 ;  /* 0x0000000405047291 */ /* 0x000fe2000f8ec0ff */
[----:B------:R-:W-:Y:S02]  /*18f00*/  PRMT R3, R2, 0x5410, R3 ;  /* 0x0000541002037816 */ /* 0x000fe40000000003 */
[----:B------:R-:W-:Y:S02]  /*18f10*/  LOP3.LUT R12, R12, 0xffff, RZ, 0xc0, !PT ;  /* 0x0000ffff0c0c7812 */ /* 0x000fe400078ec0ff */
[----:B------:R-:W-:-:S02]  /*18f20*/  LOP3.LUT R14, R14, 0xffff, RZ, 0xc0, !PT ;  /* 0x0000ffff0e0e7812 */ /* 0x000fc400078ec0ff */
[----:B------:R-:W-:Y:S02]  /*18f30*/  PRMT R2, R11, 0x4210, R12 ;  /* 0x000042100b027816 */ /* 0x000fe4000000000c */
[----:B--2---:R-:W-:Y:S02]  /*18f40*/  LOP3.LUT R18, R25, 0xf8, RZ, 0xc0, !PT ;  /* 0x000000f819127812 */ /* 0x004fe400078ec0ff */
[----:B------:R-:W-:Y:S02]  /*18f50*/  LOP3.LUT R25, R8, 0xffff, RZ, 0xc0, !PT ;  /* 0x0000ffff08197812 */ /* 0x000fe400078ec0ff */
[----:B------:R-:W-:Y:S02]  /*18f60*/  LOP3.LUT R8, R5, 0xffff, RZ, 0xc0, !PT ;  /* 0x0000ffff05087812 */ /* 0x000fe400078ec0ff */
[----:B------:R-:W-:Y:S02]  /*18f70*/  LOP3.LUT R5, R17, 0xc, RZ, 0xc0, !PT ;  /* 0x0000000c11057812 */ /* 0x000fe400078ec0ff */
[----:B------:R-:W-:-:S03]  /*18f80*/  PRMT R23, R8, 0x3340, R1 ;  /* 0x0000334008177816 */ /* 0x000fc60000000001 */
[C---:B------:R-:W-:Y:S02]  /*18f90*/  IMAD R18, R5.reuse, 0x100, R18 ;  /* 0x0000010005127824 */ /* 0x040fe400078e0212 */
[----:B------:R-:W-:Y:S01]  /*18fa0*/  IMAD R24, R5, 0x2, R24 ;  /* 0x0000000205187824 */ /* 0x000fe200078e0218 */
[----:B------:R-:W-:Y:S02]  /*18fb0*/  LOP3.LUT R5, R0, 0xffff, RZ, 0xc0, !PT ;  /* 0x0000ffff00057812 */ /* 0x000fe400078ec0ff */
[----:B------:R-:W-:Y:S02]  /*18fc0*/  LOP3.LUT R0, R19, 0xffff, RZ, 0xc0, !PT ;  /* 0x0000ffff13007812 */ /* 0x000fe400078ec0ff */
[----:B------:R-:W-:Y:S02]  /*18fd0*/  LOP3.LUT R19, R10, 0xffff, RZ, 0xc0, !PT ;  /* 0x0000ffff0a137812 */ /* 0x000fe400078ec0ff */
[----:B------:R-:W-:Y:S02]  /*18fe0*/  LOP3.LUT R8, R7, 0xffff, RZ, 0xc0, !PT ;  /* 0x0000ffff07087812 */ /* 0x000fe400078ec0ff */
[----:B------:R-:W-:-:S02]  /*18ff0*/  PRMT R16, R5, 0x3340, R16 ;  /* 0x0000334005107816 */ /* 0x000fc40000000010 */
[----:B------:R-:W-:Y:S02]  /*19000*/  PRMT R4, R25, 0x3340, R4 ;  /* 0x0000334019047816 */ /* 0x000fe40000000004 */
[--C-:B------:R-:W-:Y:S02]  /*19010*/  PRMT R5, R0, 0x3340, R1.reuse ;  /* 0x0000334000057816 */ /* 0x100fe40000000001 */
[----:B------:R-:W-:Y:S02]  /*19020*/  PRMT R6, R19, 0x3340, R6 ;  /* 0x0000334013067816 */ /* 0x000fe40000000006 */
[----:B------:R-:W-:Y:S02]  /*19030*/  PRMT R19, R8, 0x3340, R1 ;  /* 0x0000334008137816 */ /* 0x000fe40000000001 */
[----:B------:R-:W-:Y:S02]  /*19040*/  PRMT R23, R4, 0x5410, R23 ;  /* 0x0000541004177816 */ /* 0x000fe40000000017 */
[----:B------:R-:W-:-:S02]  /*19050*/  PRMT R7, R16, 0x5410, R5 ;  /* 0x0000541010077816 */ /* 0x000fc40000000005 */
[----:B------:R-:W-:Y:S02]  /*19060*/  LOP3.LUT R0, R9, 0xffff, RZ, 0xc0, !PT ;  /* 0x0000ffff09007812 */ /* 0x000fe400078ec0ff */
[----:B------:R-:W-:Y:S02]  /*19070*/  LOP3.LUT R21, R24, R21, RZ, 0x3c, !PT ;  /* 0x0000001518157212 */ /* 0x000fe400078e3cff */
[----:B------:R-:W-:Y:S02]  /*19080*/  PRMT R10, R6, 0x5410, R19 ;  /* 0x00005410060a7816 */ /* 0x000fe40000000013 */
[----:B------:R-:W-:Y:S02]  /*19090*/  LOP3.LUT R9, R22, 0xffff, RZ, 0xc0, !PT ;  /* 0x0000ffff16097812 */ /* 0x000fe400078ec0ff */
[----:B------:R-:W-:Y:S02]  /*190a0*/  PRMT R4, R3, 0x5210, R12 ;  /* 0x0000521003047816 */ /* 0x000fe4000000000c */
[----:B------:R-:W-:-:S02]  /*190b0*/  PRMT R6, R15, 0x4210, R14 ;  /* 0x000042100f067816 */ /* 0x000fc4000000000e */
[--C-:B------:R-:W-:Y:S02]  /*190c0*/  PRMT R3, R13, 0x4210, R0.reuse ;  /* 0x000042100d037816 */ /* 0x100fe40000000000 */
[----:B------:R-:W-:Y:S02]  /*190d0*/  PRMT R5, R23, 0x5210, R0 ;  /* 0x0000521017057816 */ /* 0x000fe40000000000 */
[----:B------:R-:W-:Y:S02]  /*190e0*/  PRMT R14, R7, 0x5210, R14 ;  /* 0x00005210070e7816 */ /* 0x000fe4000000000e */
[--C-:B------:R-:W-:Y:S02]  /*190f0*/  PRMT R7, R20, 0x4210, R9.reuse ;  /* 0x0000421014077816 */ /* 0x100fe40000000009 */
[----:B------:R-:W-:Y:S02]  /*19100*/  LOP3.LUT R8, R21, 0x40, RZ, 0x3c, !PT ;  /* 0x0000004015087812 */ /* 0x000fe400078e3cff */
[----:B------:R-:W-:Y:S01]  /*19110*/  PRMT R15, R10, 0x5210, R9 ;  /* 0x000052100a0f7816 */ /* 0x000fe20000000009 */
[----:B------:R-:W-:Y:S04]  /*19120*/  STS.64 [R21+UR4], R2 ;  /* 0x0000000215007988 */ /* 0x000fe80008000a04 */
[----:B------:R1:W-:Y:S01]  /*19130*/  STS.64 [R21+UR4+0x80], R4 ;  /* 0x0000800415007988 */ /* 0x0003e20008000a04 */
[--C-:B------:R-:W-:Y:S01]  /*19140*/  LOP3.LUT R12, R18, 0x60, R17.reuse, 0x78, !PT ;  /* 0x00000060120c7812 */ /* 0x100fe200078e7811 */
[----:B------:R-:W2:Y:S02]  /*19150*/  LDC R20, c[0x0][0x3b8] ;  /* 0x0000ee00ff147b82 */ /* 0x000ea40000000800 */
[----:B------:R-:W-:Y:S04]  /*19160*/  STS.64 [R8+UR4+0x800], R6 ;  /* 0x0008000608007988 */ /* 0x000fe80008000a04 */
[----:B------:R4:W-:Y:S02]  /*19170*/  STS.64 [R8+UR4+0x880], R14 ;  /* 0x0008800e08007988 */ /* 0x0009e40008000a04 */
[----:B------:R-:W-:Y:S01]  /*19180*/  BAR.SYNC.DEFER_BLOCKING 0x0 ;  /* 0x0000000000007b1d */ /* 0x000fe20000010000 */
[----:B------:R-:W-:-:S04]  /*19190*/  SHF.R.U32.HI R10, RZ, 0x4, R17 ;  /* 0x00000004ff0a7819 */ /* 0x000fc80000011611 */
[----:B-1----:R-:W-:Y:S02]  /*191a0*/  SGXT.U32 R21, R10, 0x3 ;  /* 0x000000030a15781a */ /* 0x002fe40000000000 */
[C---:B------:R-:W-:Y:S02]  /*191b0*/  LEA.HI R22, R17.reuse, 0x38, RZ, 0x1c ;  /* 0x0000003811167811 */ /* 0x040fe400078fe0ff */
[----:B---3--:R-:W-:Y:S01]  /*191c0*/  LEA.HI R0, R17, R27, RZ, 0x1c ;  /* 0x0000001b11007211 */ /* 0x008fe200078fe0ff */
[----:B------:R-:W1:Y:S04]  /*191d0*/  LDS.64 R10, [R12+UR4] ;  /* 0x000000040c0a7984 */ /* 0x000e680008000a00 */
[----:B------:R-:W3:Y:S04]  /*191e0*/  LDS.64 R16, [R12+UR4+0x100] ;  /* 0x000100040c107984 */ /* 0x000ee80008000a00 */
[----:B------:R-:W2:Y:S01]  /*191f0*/  LDS.64 R14, [R12+UR4+0x200] ;  /* 0x000200040c0e7984 */ /* 0x000ea20008000a00 */
[----:B------:R-:W-:-:S02]  /*19200*/  LOP3.LUT R4, R27, 0xf0, R21, 0xfe, !PT ;  /* 0x000000f01b047812 */ /* 0x000fc400078efe15 */
[C-C-:B------:R-:W-:Y:S01]  /*19210*/  LOP3.LUT R3, R27.reuse, 0xe8, R21.reuse, 0xfe, !PT ;  /* 0x000000e81b037812 */ /* 0x140fe200078efe15 */
[----:B------:R1:W-:Y:S01]  /*19220*/  STL [R1+0x6c4], R0 ;  /* 0x0006c40001007387 */ /* 0x0003e20000100800 */
[C---:B------:R-:W-:Y:S01]  /*19230*/  ISETP.GE.AND P0, PT, R26.reuse, UR14, PT ;  /* 0x0000000e1a007c0c */ /* 0x040fe2000bf06270 */
[----:B0-----:R-:W-:Y:S01]  /*19240*/  IMAD R9, R26, UR6, RZ ;  /* 0x000000061a097c24 */ /* 0x001fe2000f8e02ff */
[C---:B----4-:R-:W-:Y:S02]  /*19250*/  LOP3.LUT R8, R27.reuse, R21, RZ, 0xfc, !PT ;  /* 0x000000151b087212 */ /* 0x050fe400078efcff */
[C-C-:B------:R-:W-:Y:S02]  /*19260*/  LOP3.LUT R19, R27.reuse, 0xd8, R21.reuse, 0xfe, !PT ;  /* 0x000000d81b137812 */ /* 0x140fe400078efe15 */
[C-C-:B------:R-:W-:Y:S02]  /*19270*/  LOP3.LUT R29, R27.reuse, 0x68, R21.reuse, 0xfe, !PT ;  /* 0x000000681b1d7812 */ /* 0x140fe400078efe15 */
[----:B------:R-:W-:-:S02]  /*19280*/  LOP3.LUT R28, R27, 0x60, R21, 0xfe, !PT ;  /* 0x000000601b1c7812 */ /* 0x000fc400078efe15 */
[C-C-:B------:R-:W-:Y:S02]  /*19290*/  LOP3.LUT R5, R27.reuse, 0x48, R21.reuse, 0xfe, !PT ;  /* 0x000000481b057812 */ /* 0x140fe400078efe15 */
[C-C-:B------:R-:W-:Y:S02]  /*192a0*/  LOP3.LUT R6, R27.reuse, 0x40, R21.reuse, 0xfe, !PT ;  /* 0x000000401b067812 */ /* 0x140fe400078efe15 */
[C-C-:B------:R-:W-:Y:S02]  /*192b0*/  LOP3.LUT R7, R27.reuse, 0x30, R21.reuse, 0xfe, !PT ;  /* 0x000000301b077812 */ /* 0x140fe400078efe15 */
[C-C-:B------:R-:W-:Y:S02]  /*192c0*/  LOP3.LUT R23, R27.reuse, 0x28, R21.reuse, 0xfe, !PT ;  /* 0x000000281b177812 */ /* 0x140fe400078efe15 */
[C-C-:B------:R-:W-:Y:S02]  /*192d0*/  LOP3.LUT R24, R27.reuse, 0x20, R21.reuse, 0xfe, !PT ;  /* 0x000000201b187812 */ /* 0x140fe400078efe15 */
[C-C-:B------:R-:W-:Y:S01]  /*192e0*/  LOP3.LUT R25, R27.reuse, 0x10, R21.reuse, 0xfe, !PT ;  /* 0x000000101b197812 */ /* 0x140fe200078efe15 */
[C---:B------:R-:W-:Y:S01]  /*192f0*/  IMAD.IADD R22, R27.reuse, 0x1, R22 ;  /* 0x000000011b167824 */ /* 0x040fe200078e0216 */
[C-C-:B-1----:R-:W-:Y:S01]  /*19300*/  LOP3.LUT R0, R27.reuse, 0xe0, R21.reuse, 0xfe, !PT ;  /* 0x000000e01b007812 */ /* 0x142fe200078efe15 */
[----:B------:R-:W0:Y:S04]  /*19310*/  LDS.64 R12, [R12+UR4+0x300] ;  /* 0x000300040c0c7984 */ /* 0x000e280008000a00 */
[----:B------:R-:W-:Y:S04]  /*19320*/  STL [R1+0x6c0], R11 ;  /* 0x0006c00b01007387 */ /* 0x000fe80000100800 */
[----:B------:R1:W-:Y:S04]  /*19330*/  STL [R1+0x34], R4 ;  /* 0x0000340401007387 */ /* 0x0003e80000100800 */
[----:B------:R4:W-:Y:S04]  /*19340*/  STL [R1+0x30], R3 ;  /* 0x0000300301007387 */ /* 0x0009e80000100800 */
[----:B------:R2:W-:Y:S01]  /*19350*/  STL [R1+0x2c], R0 ;  /* 0x00002c0001007387 */ /* 0x0005e20000100800 */
[----:B-1----:R-:W-:-:S02]  /*19360*/  LOP3.LUT R4, R27, 0xd0, R21, 0xfe, !PT ;  /* 0x000000d01b047812 */ /* 0x002fc400078efe15 */
[----:B----4-:R-:W-:-:S03]  /*19370*/  LOP3.LUT R3, R27, 0xc8, R21, 0xfe, !PT ;  /* 0x000000c81b037812 */ /* 0x010fc600078efe15 */
[----:B------:R-:W-:Y:S01]  /*19380*/  STL [R1+0x28], R4 ;  /* 0x0000280401007387 */ /* 0x000fe20000100800 */
[----:B--2---:R-:W-:-:S03]  /*19390*/  LOP3.LUT R0, R27, 0xc0, R21, 0xfe, !PT ;  /* 0x000000c01b007812 */ /* 0x004fc600078efe15 */
[----:B------:R1:W-:Y:S04]  /*193a0*/  STL [R1+0x24], R3 ;  /* 0x0000240301007387 */ /* 0x0003e80000100800 */
[----:B---3--:R-:W-:Y:S04]  /*193b0*/  STL [R1+0x6bc], R17 ;  /* 0x0006bc1101007387 */ /* 0x008fe80000100800 */
[----:B------:R2:W-:Y:S01]  /*193c0*/  STL [R1+0x20], R0 ;  /* 0x0000200001007387 */ /* 0x0005e20000100800 */
[----:B-1----:R-:W-:-:S05]  /*193d0*/  LOP3.LUT R3, R27, 0xb0, R21, 0xfe, !PT ;  /* 0x000000b01b037812 */ /* 0x002fca00078efe15 */
[----:B------:R1:W-:Y:S01]  /*193e0*/  STL [R1+0x1c], R3 ;  /* 0x00001c0301007387 */ /* 0x0003e20000100800 */
[----:B--2---:R-:W-:-:S03]  /*193f0*/  LOP3.LUT R0, R27, 0xa8, R21, 0xfe, !PT ;  /* 0x000000a81b007812 */ /* 0x004fc600078efe15 */
[----:B------:R-:W-:Y:S04]  /*19400*/  STL [R1+0x6b8], R15 ;  /* 0x0006b80f01007387 */ /* 0x000fe80000100800 */
[----:B------:R2:W-:Y:S01]  /*19410*/  STL [R1+0x18], R0 ;  /* 0x0000180001007387 */ /* 0x0005e20000100800 */
[C-C-:B-1----:R-:W-:Y:S02]  /*19420*/  LOP3.LUT R3, R27.reuse, 0xa0, R21.reuse, 0xfe, !PT ;  /* 0x000000a01b037812 */ /* 0x142fe400078efe15 */
[C---:B------:R-:W-:Y:S01]  /*19430*/  ISETP.LT.AND P1, PT, R8.reuse, UR15, !P0 ;  /* 0x0000000f08007c0c */ /* 0x040fe2000c721270 */
[----:B------:R-:W-:Y:S01]  /*19440*/  IMAD R8, R8, R20, RZ ;  /* 0x0000001408087224 */ /* 0x000fe200078e02ff */
[----:B--2---:R-:W-:Y:S01]  /*19450*/  LOP3.LUT R0, R27, 0x98, R21, 0xfe, !PT ;  /* 0x000000981b007812 */ /* 0x004fe200078efe15 */
[----:B------:R1:W-:Y:S01]  /*19460*/  STL [R1+0x14], R3 ;  /* 0x0000140301007387 */ /* 0x0003e20000100800 */
[----:B------:R-:W-:-:S02]  /*19470*/  IADD3 R2, P2, PT, R9, UR12, RZ ;  /* 0x0000000c09027c10 */ /* 0x000fc4000ff5e0ff */
[C-C-:B------:R-:W-:Y:S01]  /*19480*/  LOP3.LUT R15, R27.reuse, 0x90, R21.reuse, 0xfe, !PT ;  /* 0x000000901b0f7812 */ /* 0x140fe200078efe15 */
[----:B------:R2:W-:Y:S01]  /*19490*/  STL [R1+0x10], R0 ;  /* 0x0000100001007387 */ /* 0x0005e20000100800 */
[C-C-:B------:R-:W-:Y:S02]  /*194a0*/  LOP3.LUT R11, R27.reuse, 0x88, R21.reuse, 0xfe, !PT ;  /* 0x000000881b0b7812 */ /* 0x140fe400078efe15 */
[C-C-:B------:R-:W-:Y:S02]  /*194b0*/  LOP3.LUT R17, R27.reuse, 0x80, R21.reuse, 0xfe, !PT ;  /* 0x000000801b117812 */ /* 0x140fe400078efe15 */
[C-C-:B------:R-:W-:Y:S02]  /*194c0*/  LOP3.LUT R4, R27.reuse, 0x50, R21.reuse, 0xfe, !PT ;  /* 0x000000501b047812 */ /* 0x140fe400078efe15 */
[C-C-:B-1----:R-:W-:Y:S02]  /*194d0*/  LOP3.LUT R3, R27.reuse, 0x58, R21.reuse, 0xfe, !PT ;  /* 0x000000581b037812 */ /* 0x142fe400078efe15 */
[----:B------:R-:W-:-:S02]  /*194e0*/  LOP3.LUT R26, R27, 0x18, R21, 0xfe, !PT ;  /* 0x000000181b1a7812 */ /* 0x000fc400078efe15 */
[C-C-:B--2---:R-:W-:Y:S02]  /*194f0*/  LOP3.LUT R0, R27.reuse, 0x70, R21.reuse, 0xfe, !PT ;  /* 0x000000701b007812 */ /* 0x144fe400078efe15 */
[----:B------:R-:W-:Y:S02]  /*19500*/  LOP3.LUT R21, R27, 0x8, R21, 0xfe, !PT ;  /* 0x000000081b157812 */ /* 0x000fe400078efe15 */
[----:B------:R-:W-:Y:S02]  /*19510*/  LEA.HI.X.SX32 R9, R9, UR13, 0x1, P2 ;  /* 0x0000000d09097c11 */ /* 0x000fe400090f0eff */
[----:B------:R-:W-:Y:S02]  /*19520*/  IADD3 R18, P3, PT, R8, R2, RZ ;  /* 0x0000000208127210 */ /* 0x000fe40007f7e0ff */
[C---:B------:R-:W-:Y:S01]  /*19530*/  ISETP.LT.AND P2, PT, R21.reuse, UR15, !P0 ;  /* 0x0000000f15007c0c */ /* 0x040fe2000c741270 */
[----:B------:R-:W-:Y:S01]  /*19540*/  IMAD R21, R21, R20, RZ ;  /* 0x0000001415157224 */ /* 0x000fe200078e02ff */
[----:B------:R-:W-:-:S02]  /*19550*/  ISETP.LT.AND P4, PT, R19, UR15, !P0 ;  /* 0x0000000f13007c0c */ /* 0x000fc4000c781270 */
[-C--:B------:R-:W-:Y:S02]  /*19560*/  LEA.HI.X.SX32 R19, R8, R9.reuse, 0x1, P3 ;  /* 0x0000000908137211 */ /* 0x080fe400018f0eff */
[----:B------:R-:W-:Y:S02]  /*19570*/  PRMT R27, R10, 0x7770, RZ ;  /* 0x000077700a1b7816 */ /* 0x000fe400000000ff */
[C---:B------:R-:W-:Y:S01]  /*19580*/  ISETP.LT.AND P3, PT, R25.reuse, UR15, !P0 ;  /* 0x0000000f19007c0c */ /* 0x040fe2000c761270 */
[----:B------:R-:W-:Y:S01]  /*19590*/  IMAD R25, R25, R20, RZ ;  /* 0x0000001419197224 */ /* 0x000fe200078e02ff */
[C---:B------:R-:W-:Y:S01]  /*195a0*/  IADD3 R20, P5, PT, R21.reuse, R2, RZ ;  /* 0x0000000215147210 */ /* 0x040fe20007fbe0ff */
[----:B------:R1:W-:Y:S03]  /*195b0*/  @P1 STG.E.U8 desc[UR10][R18.64], R27 ;  /* 0x0000001b12001986 */ /* 0x0003e6000c10110a */
[----:B------:R-:W-:Y:S01]  /*195c0*/  LEA.HI.X.SX32 R21, R21, R9, 0x1, P5 ;  /* 0x0000000915157211 */ /* 0x000fe200028f0eff */
[----:B-1----:R-:W1:Y:S01]  /*195d0*/  LDC R19, c[0x0][0x3b8] ;  /* 0x0000ee00ff137b82 */ /* 0x002e620000000800 */
[----:B------:R-:W-:-:S05]  /*195e0*/  PRMT R27, R16, 0x7770, RZ ;  /* 0x00007770101b7816 */ /* 0x000fca00000000ff */
[----:B------:R2:W-:Y:S02]  /*195f0*/  @P2 STG.E.U8 desc[UR10][R20.64], R27 ;  /* 0x0000001b14002986 */ /* 0x0005e4000c10110a */
[----:B--2---:R-:W2:Y:S01]  /*19600*/  LDC R27, c[0x0][0x3b8] ;  /* 0x0000ee00ff1b7b82 */ /* 0x004ea20000000800 */
[CC--:B------:R-:W-:Y:S02]  /*19610*/  IADD3 R18, P6, PT, R25.reuse, R2.reuse, RZ ;  /* 0x0000000219127210 */ /* 0x0c0fe40007fde0ff */
[C---:B------:R-:W-:Y:S01]  /*19620*/  ISETP.LT.AND P1, PT, R26.reuse, UR15, !P0 ;  /* 0x0000000f1a007c0c */ /* 0x040fe2000c721270 */
[----:B-1----:R-:W-:Y:S01]  /*19630*/  IMAD R26, R26, R19, RZ ;  /* 0x000000131a1a7224 */ /* 0x002fe200078e02ff */
[----:B------:R-:W-:Y:S02]  /*19640*/  LEA.HI.X.SX32 R19, R25, R9, 0x1, P6 ;  /* 0x0000000919137211 */ /* 0x000fe400030f0eff */
[----:B------:R-:W-:Y:S02]  /*19650*/  PRMT R25, R14, 0x7770, RZ ;  /* 0x000077700e197816 */ /* 0x000fe400000000ff */
[----:B------:R-:W-:-:S02]  /*19660*/  IADD3 R20, P2, PT, R26, R2, RZ ;  /* 0x000000021a147210 */ /* 0x000fc40007f5e0ff */
[----:B------:R-:W-:Y:S01]  /*19670*/  ISETP.LT.AND P5, PT, R24, UR15, !P0 ;  /* 0x0000000f18007c0c */ /* 0x000fe2000c7a1270 */
[----:B------:R0:W-:Y:S01]  /*19680*/  @P3 STG.E.U8 desc[UR10][R18.64], R25 ;  /* 0x0000001912003986 */ /* 0x0001e2000c10110a */
[----:B------:R-:W-:Y:S02]  /*19690*/  LEA.HI.X.SX32 R21, R26, R9, 0x1, P2 ;  /* 0x000000091a157211 */ /* 0x000fe400010f0eff */
[----:B------:R-:W1:Y:S01]  /*196a0*/  LDC R26, c[0x0][0x3b8] ;  /* 0x0000ee00ff1a7b82 */ /* 0x000e620000000800 */
[----:B--2---:R-:W-:Y:S01]  /*196b0*/  IMAD R24, R24, R27, RZ ;  /* 0x0000001b18187224 */ /* 0x004fe200078e02ff */
[----:B0-----:R-:W-:-:S04]  /*196c0*/  PRMT R19, R12, 0x7770, RZ ;  /* 0x000077700c137816 */ /* 0x001fc800000000ff */
[C---:B------:R-:W-:Y:S01]  /*196d0*/  IADD3 R18, P2, PT, R24.reuse, R2, RZ ;  /* 0x0000000218127210 */ /* 0x040fe20007f5e0ff */
[----:B------:R0:W-:Y:S03]  /*196e0*/  @P1 STG.E.U8 desc[UR10][R20.64], R19 ;  /* 0x0000001314001986 */ /* 0x0001e6000c10110a */
[----:B0-----:R-:W-:Y:S02]  /*196f0*/  LEA.HI.X.SX32 R19, R24, R9, 0x1, P2 ;  /* 0x0000000918137211 */ /* 0x001fe400010f0eff */
[----:B------:R-:W-:-:S05]  /*19700*/  PRMT R24, R10, 0x7771, RZ ;  /* 0x000077710a187816 */ /* 0x000fca00000000ff */
[----:B------:R0:W-:Y:S01]  /*19710*/  @P5 STG.E.U8 desc[UR10][R18.64], R24 ;  /* 0x0000001812005986 */ /* 0x0001e2000c10110a */
[----:B------:R-:W-:-:S03]  /*19720*/  ISETP.LT.AND P5, PT, R0, UR15, !P0 ;  /* 0x0000000f00007c0c */ /* 0x000fc6000c7a1270 */
[----:B------:R-:W2:Y:S04]  /*19730*/  LDL.LU R0, [R1+0x6c4] ;  /* 0x0006c40001007983 */ /* 0x000ea80000300800 */
[----:B------:R-:W3:Y:S01]  /*19740*/  LDL.LU R25, [R1+0x1c] ;  /* 0x00001c0001197983 */ /* 0x000ee20000300800 */
[C---:B------:R-:W-:Y:S01]  /*19750*/  ISETP.LT.AND P3, PT, R23.reuse, UR15, !P0 ;  /* 0x0000000f17007c0c */ /* 0x040fe2000c761270 */
[----:B-1----:R-:W-:Y:S01]  /*19760*/  IMAD R23, R23, R26, RZ ;  /* 0x0000001a17177224 */ /* 0x002fe200078e02ff */
[----:B------:R-:W-:Y:S01]  /*19770*/  ISETP.LT.AND P6, PT, R22, UR15, !P0 ;  /* 0x0000000f16007c0c */ /* 0x000fe2000c7c1270 */
[----:B------:R-:W-:Y:S01]  /*19780*/  IMAD R8, R26, 0x40, R8 ;  /* 0x000000401a087824 */ /* 0x000fe200078e0208 */
[----:B------:R-:W-:Y:S01]  /*19790*/  ISETP.LT.AND P2, PT, R7, UR15, !P0 ;  /* 0x0000000f07007c0c */ /* 0x000fe2000c741270 */
[----:B------:R-:W4:Y:S01]  /*197a0*/  LDL.LU R27, [R1+0x10] ;  /* 0x00001000011b7983 */ /* 0x000f220000300800 */
[----:B------:R-:W-:Y:S01]  /*197b0*/  IADD3 R20, P1, PT, R23, R2, RZ ;  /* 0x0000000217147210 */ /* 0x000fe20007f3e0ff */
[----:B------:R-:W-:-:S03]  /*197c0*/  IMAD R22, R22, R26, RZ ;  /* 0x0000001a16167224 */ /* 0x000fc600078e02ff */
[----:B------:R-:W-:Y:S01]  /*197d0*/  LEA.HI.X.SX32 R21, R23, R9, 0x1, P1 ;  /* 0x0000000917157211 */ /* 0x000fe200008f0eff */
[----:B------:R-:W-:Y:S01]  /*197e0*/  IMAD R7, R7, R26, RZ ;  /* 0x0000001a07077224 */ /* 0x000fe200078e02ff */
[----:B------:R-:W-:Y:S02]  /*197f0*/  PRMT R23, R16, 0x7771, RZ ;  /* 0x0000777110177816 */ /* 0x000fe400000000ff */
[----:B0-----:R-:W-:-:S03]  /*19800*/  IADD3 R18, P1, PT, R22, R2, RZ ;  /* 0x0000000216127210 */ /* 0x001fc60007f3e0ff */
[----:B------:R0:W-:Y:S01]  /*19810*/  @P3 STG.E.U8 desc[UR10][R20.64], R23 ;  /* 0x0000001714003986 */ /* 0x0001e2000c10110a */
[----:B------:R-:W-:Y:S02]  /*19820*/  LEA.HI.X.SX32 R19, R22, R9, 0x1, P1 ;  /* 0x0000000916137211 */ /* 0x000fe400008f0eff */
[----:B------:R-:W-:Y:S01]  /*19830*/  ISETP.LT.AND P1, PT, R5, UR15, !P0 ;  /* 0x0000000f05007c0c */ /* 0x000fe2000c721270 */
[----:B------:R-:W4:Y:S01]  /*19840*/  LDL.LU R22, [R1+0x18] ;  /* 0x0000180001167983 */ /* 0x000f220000300800 */
[----:B------:R-:W-:Y:S02]  /*19850*/  PRMT R5, R14, 0x7771, RZ ;  /* 0x000077710e057816 */ /* 0x000fe400000000ff */
[----:B0-----:R-:W-:-:S04]  /*19860*/  IADD3 R20, P3, PT, R7, R2, RZ ;  /* 0x0000000207147210 */ /* 0x001fc80007f7e0ff */
[----:B------:R-:W-:Y:S02]  /*19870*/  LEA.HI.X.SX32 R21, R7, R9, 0x1, P3 ;  /* 0x0000000907157211 */ /* 0x000fe400018f0eff */
[----:B------:R-:W-:Y:S02]  /*19880*/  ISETP.LT.AND P3, PT, R6, UR15, !P0 ;  /* 0x0000000f06007c0c */ /* 0x000fe4000c761270 */
[----:B------:R-:W-:Y:S01]  /*19890*/  PRMT R7, R12, 0x7771, RZ ;  /* 0x000077710c077816 */ /* 0x000fe200000000ff */
[----:B------:R0:W-:Y:S01]  /*198a0*/  @P2 STG.E.U8 desc[UR10][R20.64], R5 ;  /* 0x0000000514002986 */ /* 0x0001e2000c10110a */
[----:B------:R-:W-:-:S03]  /*198b0*/  IADD3 R6, P2, PT, R8, R2, RZ ;  /* 0x0000000208067210 */ /* 0x000fc60007f5e0ff */
[----:B------:R1:W-:Y:S01]  /*198c0*/  @P6 STG.E.U8 desc[UR10][R18.64], R7 ;  /* 0x0000000712006986 */ /* 0x0003e2000c10110a */
[----:B0-----:R-:W-:Y:S01]  /*198d0*/  IMAD R5, R26, 0x8, R8 ;  /* 0x000000081a057824 */ /* 0x001fe200078e0208 */
[----:B-1----:R-:W-:-:S03]  /*198e0*/  LEA.HI.X.SX32 R7, R8, R9, 0x1, P2 ;  /* 0x0000000908077211 */ /* 0x002fc600010f0eff */
[----:B------:R-:W-:Y:S01]  /*198f0*/  IMAD R8, R26, 0x8, R5 ;  /* 0x000000081a087824 */ /* 0x000fe200078e0205 */
[----:B------:R-:W-:Y:S02]  /*19900*/  PRMT R18, R10, 0x7772, RZ ;  /* 0x000077720a127816 */ /* 0x000fe400000000ff */
[----:B------:R-:W-:Y:S02]  /*19910*/  ISETP.LT.AND P2, PT, R4, UR15, !P0 ;  /* 0x0000000f04007c0c */ /* 0x000fe4000c741270 */
[CC--:B------:R-:W-:Y:S01]  /*19920*/  IADD3 R4, P6, PT, R5.reuse, R2.reuse, RZ ;  /* 0x0000000205047210 */ /* 0x0c0fe20007fde0ff */
[----:B------:R0:W-:Y:S03]  /*19930*/  @P3 STG.E.U8 desc[UR10][R6.64], R18 ;  /* 0x0000001206003986 */ /* 0x0001e6000c10110a */
[----:B------:R-:W-:Y:S02]  /*19940*/  LEA.HI.X.SX32 R5, R5, R9, 0x1, P6 ;  /* 0x0000000905057211 */ /* 0x000fe400030f0eff */
[----:B------:R-:W-:Y:S01]  /*19950*/  ISETP.LT.AND P6, PT, R3, UR15, !P0 ;  /* 0x0000000f03007c0c */ /* 0x000fe2000c7c1270 */
[----:B------:R-:W-:Y:S01]  /*19960*/  IMAD R3, R26, 0x8, R8 ;  /* 0x000000081a037824 */ /* 0x000fe200078e0208 */
[----:B0-----:R-:W-:-:S02]  /*19970*/  IADD3 R6, P3, PT, R8, R2, RZ ;  /* 0x0000000208067210 */ /* 0x001fc40007f7e0ff */
[----:B------:R-:W-:Y:S02]  /*19980*/  PRMT R18, R16, 0x7772, RZ ;  /* 0x0000777210127816 */ /* 0x000fe400000000ff */
[----:B------:R-:W-:Y:S02]  /*19990*/  LEA.HI.X.SX32 R7, R8, R9, 0x1, P3 ;  /* 0x0000000908077211 */ /* 0x000fe400018f0eff */
[----:B------:R-:W-:Y:S01]  /*199a0*/  PRMT R8, R14, 0x7772, RZ ;  /* 0x000077720e087816 */ /* 0x000fe200000000ff */
[----:B------:R0:W-:Y:S04]  /*199b0*/  @P1 STG.E.U8 desc[UR10][R4.64], R18 ;  /* 0x0000001204001986 */ /* 0x0001e8000c10110a */
[----:B------:R1:W-:Y:S01]  /*199c0*/  @P2 STG.E.U8 desc[UR10][R6.64], R8 ;  /* 0x0000000806002986 */ /* 0x0003e2000c10110a */
[----:B------:R-:W-:-:S02]  /*199d0*/  ISETP.LT.AND P2, PT, R28, UR15, !P0 ;  /* 0x0000000f1c007c0c */ /* 0x000fc4000c741270 */
[----:B0-----:R-:W-:Y:S01]  /*199e0*/  IADD3 R4, P3, PT, R3, R2, RZ ;  /* 0x0000000203047210 */ /* 0x001fe20007f7e0ff */
[----:B-1----:R-:W-:-:S03]  /*199f0*/  IMAD R7, R26, 0x8, R3 ;  /* 0x000000081a077824 */ /* 0x002fc600078e0203 */
[-C--:B------:R-:W-:Y:S02]  /*19a00*/  LEA.HI.X.SX32 R5, R3, R9.reuse, 0x1, P3 ;  /* 0x0000000903057211 */ /* 0x080fe400018f0eff */
[----:B------:R-:W-:Y:S01]  /*19a10*/  PRMT R18, R12, 0x7772, RZ ;  /* 0x000077720c127816 */ /* 0x000fe200000000ff */
[----:B------:R-:W-:Y:S01]  /*19a20*/  IMAD R8, R26, 0x8, R7 ;  /* 0x000000081a087824 */ /* 0x000fe200078e0207 */
[----:B------:R-:W-:Y:S02]  /*19a30*/  IADD3 R6, P3, PT, R7, R2, RZ ;  /* 0x0000000207067210 */ /* 0x000fe40007f7e0ff */
[----:B------:R-:W-:Y:S01]  /*19a40*/  ISETP.LT.AND P1, PT, R29, UR15, !P0 ;  /* 0x0000000f1d007c0c */ /* 0x000fe2000c721270 */
[----:B------:R0:W-:Y:S01]  /*19a50*/  @P6 STG.E.U8 desc[UR10][R4.64], R18 ;  /* 0x0000001204006986 */ /* 0x0001e2000c10110a */
[----:B------:R-:W-:Y:S02]  /*19a60*/  LEA.HI.X.SX32 R7, R7, R9, 0x1, P3 ;  /* 0x0000000907077211 */ /* 0x000fe400018f0eff */
[----:B------:R-:W-:-:S02]  /*19a70*/  PRMT R10, R10, 0x7773, RZ ;  /* 0x000077730a0a7816 */ /* 0x000fc400000000ff */
[----:B------:R-:W-:Y:S02]  /*19a80*/  PRMT R16, R16, 0x7773, RZ ;  /* 0x0000777310107816 */ /* 0x000fe400000000ff */
[----:B0-----:R-:W-:-:S04]  /*19a90*/  IADD3 R4, P3, PT, R8, R2, RZ ;  /* 0x0000000208047210 */ /* 0x001fc80007f7e0ff */
[----:B------:R-:W-:Y:S01]  /*19aa0*/  LEA.HI.X.SX32 R5, R8, R9, 0x1, P3 ;  /* 0x0000000908057211 */ /* 0x000fe200018f0eff */
[----:B------:R-:W-:Y:S04]  /*19ab0*/  @P2 STG.E.U8 desc[UR10][R6.64], R10 ;  /* 0x0000000a06002986 */ /* 0x000fe8000c10110a */
[----:B------:R0:W-:Y:S02]  /*19ac0*/  @P1 STG.E.U8 desc[UR10][R4.64], R16 ;  /* 0x0000001004001986 */ /* 0x0001e4000c10110a */
[----:B0-----:R-:W0:Y:S01]  /*19ad0*/  LDC R16, c[0x0][0x3b8] ;  /* 0x0000ee00ff107b82 */ /* 0x001e220000000800 */
[----:B------:R-:W-:Y:S01]  /*19ae0*/  IMAD R8, R26, 0x8, R8 ;  /* 0x000000081a087824 */ /* 0x000fe200078e0208 */
[----:B------:R-:W-:-:S04]  /*19af0*/  PRMT R21, R14, 0x7773, RZ ;  /* 0x000077730e157816 */ /* 0x000fc800000000ff */
[----:B------:R-:W-:-:S04]  /*19b00*/  IADD3 R4, P2, PT, R8, R2, RZ ;  /* 0x0000000208047210 */ /* 0x000fc80007f5e0ff */
[----:B------:R-:W-:-:S05]  /*19b10*/  LEA.HI.X.SX32 R5, R8, R9, 0x1, P2 ;  /* 0x0000000908057211 */ /* 0x000fca00010f0eff */
[----:B------:R1:W-:Y:S01]  /*19b20*/  @P5 STG.E.U8 desc[UR10][R4.64], R21 ;  /* 0x0000001504005986 */ /* 0x0003e2000c10110a */
[----:B------:R-:W-:Y:S01]  /*19b30*/  ISETP.LT.AND P2, PT, R17, UR15, !P0 ;  /* 0x0000000f11007c0c */ /* 0x000fe2000c741270 */
[----:B0-----:R-:W-:-:S05]  /*19b40*/  IMAD R8, R16, 0x10, R8 ;  /* 0x0000001010087824 */ /* 0x001fca00078e0208 */
[----:B-1----:R-:W-:-:S04]  /*19b50*/  IADD3 R4, P5, PT, R8, R2, RZ ;  /* 0x0000000208047210 */ /* 0x002fc80007fbe0ff */
[----:B------:R-:W-:Y:S02]  /*19b60*/  LEA.HI.X.SX32 R5, R8, R9, 0x1, P5 ;  /* 0x0000000908057211 */ /* 0x000fe400028f0eff */
[----:B------:R-:W-:Y:S01]  /*19b70*/  ISETP.LT.AND P5, PT, R15, UR15, !P0 ;  /* 0x0000000f0f007c0c */ /* 0x000fe2000c7a1270 */
[----:B--2---:R-:W-:-:S05]  /*19b80*/  VIADD R3, R0, 0x78 ;  /* 0x0000007800037836 */ /* 0x004fca0000000000 */
[C---:B------:R-:W-:Y:S01]  /*19b90*/  ISETP.LT.AND P6, PT, R3.reuse, UR15, !P0 ;  /* 0x0000000f03007c0c */ /* 0x040fe2000c7c1270 */
[----:B------:R-:W-:-:S05]  /*19ba0*/  IMAD R3, R3, R26, RZ ;  /* 0x0000001a03037224 */ /* 0x000fca00078e02ff */
[----:B------:R-:W-:-:S04]  /*19bb0*/  IADD3 R6, P3, PT, R3, R2, RZ ;  /* 0x0000000203067210 */ /* 0x000fc80007f7e0ff */
[----:B------:R-:W-:Y:S02]  /*19bc0*/  LEA.HI.X.SX32 R7, R3, R9, 0x1, P3 ;  /* 0x0000000903077211 */ /* 0x000fe400018f0eff */
[----:B------:R-:W-:Y:S02]  /*19bd0*/  ISETP.LT.AND P3, PT, R11, UR15, !P0 ;  /* 0x0000000f0b007c0c */ /* 0x000fe4000c761270 */
[----:B------:R-:W2:Y:S01]  /*19be0*/  LDL.LU R11, [R1+0x6c0] ;  /* 0x0006c000010b7983 */ /* 0x000ea20000300800 */
[----:B---3--:R-:W-:-:S03]  /*19bf0*/  ISETP.LT.AND P1, PT, R25, UR15, !P0 ;  /* 0x0000000f19007c0c */ /* 0x008fc6000c721270 */
[----:B------:R-:W3:Y:S04]  /*19c00*/  LDL.LU R25, [R1+0x14] ;  /* 0x0000140001197983 */ /* 0x000ee80000300800 */
[----:B------:R-:W3:Y:S04]  /*19c10*/  LDL.LU R17, [R1+0x6bc] ;  /* 0x0006bc0001117983 */ /* 0x000ee80000300800 */
[----:B------:R-:W3:Y:S04]  /*19c20*/  LDL.LU R15, [R1+0x6b8] ;  /* 0x0006b800010f7983 */ /* 0x000ee80000300800 */
[----:B------:R-:W3:Y:S04]  /*19c30*/  LDL.LU R24, [R1+0x28] ;  /* 0x0000280001187983 */ /* 0x000ee80000300800 */
[----:B------:R-:W3:Y:S01]  /*19c40*/  LDL.LU R26, [R1+0x24] ;  /* 0x00002400011a7983 */ /* 0x000ee20000300800 */
[----:B------:R-:W-:Y:S01]  /*19c50*/  PRMT R23, R12, 0x7773, RZ ;  /* 0x000077730c177816 */ /* 0x000fe200000000ff */
[----:B------:R-:W-:-:S04]  /*19c60*/  IMAD R3, R16, 0x8, R8 ;  /* 0x0000000810037824 */ /* 0x000fc800078e0208 */
[----:B------:R0:W-:Y:S01]  /*19c70*/  @P6 STG.E.U8 desc[UR10][R6.64], R23 ;  /* 0x0000001706006986 */ /* 0x0001e2000c10110a */
[----:B------:R-:W-:Y:S01]  /*19c80*/  IMAD R8, R16, 0x8, R3 ;  /* 0x0000000810087824 */ /* 0x000fe200078e0203 */
[----:B0-----:R-:W-:-:S04]  /*19c90*/  IADD3 R6, P6, PT, R3, R2, RZ ;  /* 0x0000000203067210 */ /* 0x001fc80007fde0ff */
[----:B------:R-:W-:Y:S01]  /*19ca0*/  LEA.HI.X.SX32 R7, R3, R9, 0x1, P6 ;  /* 0x0000000903077211 */ /* 0x000fe200030f0eff */
[----:B------:R-:W-:Y:S01]  /*19cb0*/  IMAD R3, R16, 0x8, R8 ;  /* 0x0000000810037824 */ /* 0x000fe200078e0208 */
[----:B--2---:R-:W-:-:S05]  /*19cc0*/  PRMT R19, R11, 0x7770, RZ ;  /* 0x000077700b137816 */ /* 0x004fca00000000ff */
[----:B------:R0:W-:Y:S01]  /*19cd0*/  @P2 STG.E.U8 desc[UR10][R4.64], R19 ;  /* 0x0000001304002986 */ /* 0x0001e2000c10110a */
[----:B----4-:R-:W-:Y:S02]  /*19ce0*/  ISETP.LT.AND P2, PT, R27, UR15, !P0 ;  /* 0x0000000f1b007c0c */ /* 0x010fe4000c741270 */
[----:B---3--:R-:W-:Y:S01]  /*19cf0*/  PRMT R21, R17, 0x7770, RZ ;  /* 0x0000777011157816 */ /* 0x008fe200000000ff */
[----:B------:R-:W2:Y:S01]  /*19d00*/  LDL.LU R27, [R1+0x20] ;  /* 0x00002000011b7983 */ /* 0x000ea20000300800 */
[----:B------:R-:W-:Y:S02]  /*19d10*/  PRMT R23, R15, 0x7770, RZ ;  /* 0x000077700f177816 */ /* 0x000fe400000000ff */
[CC--:B0-----:R-:W-:Y:S01]  /*19d20*/  IADD3 R4, P6, PT, R8.reuse, R2.reuse, RZ ;  /* 0x0000000208047210 */ /* 0x0c1fe20007fde0ff */
[----:B------:R0:W-:Y:S03]  /*19d30*/  @P3 STG.E.U8 desc[UR10][R6.64], R21 ;  /* 0x0000001506003986 */ /* 0x0001e6000c10110a */
[----:B------:R-:W-:Y:S01]  /*19d40*/  LEA.HI.X.SX32 R5, R8, R9, 0x1, P6 ;  /* 0x0000000908057211 */ /* 0x000fe200030f0eff */
[----:B------:R-:W-:Y:S01]  /*19d50*/  IMAD R8, R16, 0x8, R3 ;  /* 0x0000000810087824 */ /* 0x000fe200078e0203 */
[----:B------:R-:W-:Y:S01]  /*19d60*/  PRMT R19, R11, 0x7771, RZ ;  /* 0x000077710b137816 */ /* 0x000fe200000000ff */
[----:B------:R-:W3:Y:S04]  /*19d70*/  LDL.LU R28, [R1+0x2c] ;  /* 0x00002c00011c7983 */ /* 0x000ee80000300800 */
[----:B------:R1:W-:Y:S01]  /*19d80*/  @P5 STG.E.U8 desc[UR10][R4.64], R23 ;  /* 0x0000001704005986 */ /* 0x0003e2000c10110a */
[----:B0-----:R-:W-:-:S02]  /*19d90*/  IADD3 R6, P6, PT, R3, R2, RZ ;  /* 0x0000000203067210 */ /* 0x001fc40007fde0ff */
[----:B------:R-:W-:Y:S02]  /*19da0*/  ISETP.LT.AND P5, PT, R25, UR15, !P0 ;  /* 0x0000000f19007c0c */ /* 0x000fe4000c7a1270 */
[----:B------:R-:W-:Y:S01]  /*19db0*/  LEA.HI.X.SX32 R7, R3, R9, 0x1, P6 ;  /* 0x0000000903077211 */ /* 0x000fe200030f0eff */
[----:B------:R-:W-:Y:S01]  /*19dc0*/  VIADD R3, R0, 0xb8 ;  /* 0x000000b800037836 */ /* 0x000fe20000000000 */
[----:B------:R-:W-:Y:S01]  /*19dd0*/  PRMT R25, R13, 0x7770, RZ ;  /* 0x000077700d197816 */ /* 0x000fe200000000ff */
[----:B------:R-:W-:Y:S01]  /*19de0*/  IMAD R10, R16, 0x8, R8 ;  /* 0x00000008100a7824 */ /* 0x000fe200078e0208 */
[----:B-1----:R-:W-:-:S03]  /*19df0*/  IADD3 R4, P6, PT, R8, R2, RZ ;  /* 0x0000000208047210 */ /* 0x002fc60007fde0ff */
[----:B------:R0:W-:Y:S01]  /*19e00*/  @P2 STG.E.U8 desc[UR10][R6.64], R25 ;  /* 0x0000001906002986 */ /* 0x0001e2000c10110a */
[C---:B------:R-:W-:Y:S01]  /*19e10*/  ISETP.LT.AND P2, PT, R3.reuse, UR15, !P0 ;  /* 0x0000000f03007c0c */ /* 0x040fe2000c741270 */
[----:B------:R-:W-:Y:S01]  /*19e20*/  IMAD R3, R3, R16, RZ ;  /* 0x0000001003037224 */ /* 0x000fe200078e02ff */
[----:B------:R-:W-:-:S05]  /*19e30*/  LEA.HI.X.SX32 R5, R8, R9, 0x1, P6 ;  /* 0x0000000908057211 */ /* 0x000fca00030f0eff */
[----:B------:R1:W-:Y:S01]  /*19e40*/  @P5 STG.E.U8 desc[UR10][R4.64], R19 ;  /* 0x0000001304005986 */ /* 0x0003e2000c10110a */
[----:B0-----:R-:W-:-:S04]  /*19e50*/  IADD3 R6, P6, PT, R10, R2, RZ ;  /* 0x000000020a067210 */ /* 0x001fc80007fde0ff */
[-C--:B------:R-:W-:Y:S02]  /*19e60*/  LEA.HI.X.SX32 R7, R10, R9.reuse, 0x1, P6 ;  /* 0x000000090a077211 */ /* 0x080fe400030f0eff */
[C---:B-1----:R-:W-:Y:S02]  /*19e70*/  IADD3 R4, P6, PT, R3.reuse, R2, RZ ;  /* 0x0000000203047210 */ /* 0x042fe40007fde0ff */
[----:B------:R-:W-:Y:S02]  /*19e80*/  ISETP.LT.AND P5, PT, R24, UR15, !P0 ;  /* 0x0000000f18007c0c */ /* 0x000fe4000c7a1270 */
[----:B------:R-:W-:Y:S01]  /*19e90*/  LEA.HI.X.SX32 R5, R3, R9, 0x1, P6 ;  /* 0x0000000903057211 */ /* 0x000fe200030f0eff */
[----:B------:R-:W4:Y:S01]  /*19ea0*/  LDL.LU R24, [R1+0x30] ;  /* 0x0000300001187983 */ /* 0x000f220000300800 */
[----:B------:R-:W-:-:S03]  /*19eb0*/  ISETP.LT.AND P6, PT, R26, UR15, !P0 ;  /* 0x0000000f1a007c0c */ /* 0x000fc6000c7c1270 */
[----:B------:R-:W4:Y:S01]  /*19ec0*/  LDL.LU R26, [R1+0x34] ;  /* 0x00003400011a7983 */ /* 0x000f220000300800 */
[----:B------:R-:W-:Y:S01]  /*19ed0*/  ISETP.LT.AND P3, PT, R22, UR15, !P0 ;  /* 0x0000000f16007c0c */ /* 0x000fe2000c761270 */
[----:B------:R-:W-:Y:S01]  /*19ee0*/  IMAD R10, R16, 0x8, R10 ;  /* 0x00000008100a7824 */ /* 0x000fe200078e020a */
[----:B------:R-:W-:Y:S02]  /*19ef0*/  PRMT R21, R17, 0x7771, RZ ;  /* 0x0000777111157816 */ /* 0x000fe400000000ff */
[----:B------:R-:W-:-:S09]  /*19f00*/  PRMT R29, R15, 0x7771, RZ ;  /* 0x000077710f1d7816 */ /* 0x000fd200000000ff */
[----:B------:R0:W-:Y:S02]  /*19f10*/  @P3 STG.E.U8 desc[UR10][R6.64], R21 ;  /* 0x0000001506003986 */ /* 0x0001e4000c10110a */
[----:B0-----:R-:W-:-:S04]  /*19f20*/  IADD3 R6, P3, PT, R10, R2, RZ ;  /* 0x000000020a067210 */ /* 0x001fc80007f7e0ff */
[----:B------:R-:W-:Y:S01]  /*19f30*/  LEA.HI.X.SX32 R7, R10, R9, 0x1, P3 ;  /* 0x000000090a077211 */ /* 0x000fe200018f0eff */
[----:B------:R-:W-:-:S04]  /*19f40*/  IMAD R10, R16, 0x10, R10 ;  /* 0x00000010100a7824 */ /* 0x000fc800078e020a */
[----:B------:R-:W-:Y:S01]  /*19f50*/  @P1 STG.E.U8 desc[UR10][R6.64], R29 ;  /* 0x0000001d06001986 */ /* 0x000fe2000c10110a */
[----:B------:R-:W-:Y:S01]  /*19f60*/  IADD3 R20, P1, PT, R10, R2, RZ ;  /* 0x000000020a147210 */ /* 0x000fe20007f3e0ff */
[----:B------:R-:W-:-:S03]  /*19f70*/  IMAD R3, R16, 0x8, R10 ;  /* 0x0000000810037824 */ /* 0x000fc600078e020a */
[-C--:B------:R-:W-:Y:S01]  /*19f80*/  LEA.HI.X.SX32 R21, R10, R9.reuse, 0x1, P1 ;  /* 0x000000090a157211 */ /* 0x080fe200008f0eff */
[C---:B------:R-:W-:Y:S01]  /*19f90*/  IMAD R8, R16.reuse, 0x8, R3 ;  /* 0x0000000810087824 */ /* 0x040fe200078e0203 */
[-C--:B------:R-:W-:Y:S02]  /*19fa0*/  IADD3 R22, P1, PT, R3, R2.reuse, RZ ;  /* 0x0000000203167210 */ /* 0x080fe40007f3e0ff */
[----:B------:R-:W-:Y:S02]  /*19fb0*/  PRMT R19, R13, 0x7771, RZ ;  /* 0x000077710d137816 */ /* 0x000fe400000000ff */
[----:B------:R-:W-:Y:S01]  /*19fc0*/  LEA.HI.X.SX32 R23, R3, R9, 0x1, P1 ;  /* 0x0000000903177211 */ /* 0x000fe200008f0eff */
[----:B------:R-:W-:Y:S02]  /*19fd0*/  IMAD R3, R16, 0x8, R8 ;  /* 0x0000000810037824 */ /* 0x000fe400078e0208 */
[----:B------:R-:W-:Y:S01]  /*19fe0*/  VIADD R0, R0, 0xf8 ;  /* 0x000000f800007836 */ /* 0x000fe20000000000 */
[----:B------:R0:W-:Y:S01]  /*19ff0*/  @P2 STG.E.U8 desc[UR10][R4.64], R19 ;  /* 0x0000001304002986 */ /* 0x0001e2000c10110a */
[----:B------:R-:W-:-:S02]  /*1a000*/  IADD3 R18, P2, PT, R8, R2, RZ ;  /* 0x0000000208127210 */ /* 0x000fc40007f5e0ff */
[C---:B------:R-:W-:Y:S01]  /*1a010*/  IMAD R10, R0.reuse, R16, RZ ;  /* 0x00000010000a7224 */ /* 0x040fe200078e02ff */
[----:B------:R-:W-:Y:S02]  /*1a020*/  ISETP.LT.AND P1, PT, R0, UR15, !P0 ;  /* 0x0000000f00007c0c */ /* 0x000fe4000c721270 */
[----:B------:R-:W-:Y:S01]  /*1a030*/  PRMT R25, R11, 0x7772, RZ ;  /* 0x000077720b197816 */ /* 0x000fe200000000ff */
[----:B0-----:R-:W-:Y:S01]  /*1a040*/  IMAD R5, R16, 0x8, R3 ;  /* 0x0000000810057824 */ /* 0x001fe200078e0203 */
[----:B------:R-:W-:-:S03]  /*1a050*/  LEA.HI.X.SX32 R19, R8, R9, 0x1, P2 ;  /* 0x0000000908137211 */ /* 0x000fc600010f0eff */
[----:B------:R-:W-:Y:S01]  /*1a060*/  IMAD R0, R16, 0x8, R5 ;  /* 0x0000000810007824 */ /* 0x000fe200078e0205 */
[----:B------:R-:W-:-:S03]  /*1a070*/  IADD3 R4, P2, PT, R5, R2, RZ ;  /* 0x0000000205047210 */ /* 0x000fc60007f5e0ff */
[----:B------:R-:W-:Y:S01]  /*1a080*/  IMAD R8, R16, 0x8, R0 ;  /* 0x0000000810087824 */ /* 0x000fe200078e0200 */
[----:B------:R-:W-:Y:S02]  /*1a090*/  LEA.HI.X.SX32 R5, R5, R9, 0x1, P2 ;  /* 0x0000000905057211 */ /* 0x000fe400010f0eff */
[----:B------:R-:W-:Y:S02]  /*1a0a0*/  PRMT R11, R11, 0x7773, RZ ;  /* 0x000077730b0b7816 */ /* 0x000fe400000000ff */
[----:B--2---:R-:W-:Y:S02]  /*1a0b0*/  ISETP.LT.AND P3, PT, R27, UR15, !P0 ;  /* 0x0000000f1b007c0c */ /* 0x004fe4000c761270 */
[----:B------:R-:W-:-:S11]  /*1a0c0*/  PRMT R27, R17, 0x7772, RZ ;  /* 0x00007772111b7816 */ /* 0x000fd600000000ff */
[----:B------:R0:W-:Y:S01]  /*1a0d0*/  @P3 STG.E.U8 desc[UR10][R20.64], R25 ;  /* 0x0000001914003986 */ /* 0x0001e2000c10110a */
[----:B------:R-:W-:-:S03]  /*1a0e0*/  IADD3 R6, P3, PT, R3, R2, RZ ;  /* 0x0000000203067210 */ /* 0x000fc60007f7e0ff */
[----:B------:R1:W-:Y:S01]  /*1a0f0*/  @P6 STG.E.U8 desc[UR10][R22.64], R27 ;  /* 0x0000001b16006986 */ /* 0x0003e2000c10110a */
[-C--:B------:R-:W-:Y:S02]  /*1a100*/  LEA.HI.X.SX32 R7, R3, R9.reuse, 0x1, P3 ;  /* 0x0000000903077211 */ /* 0x080fe400018f0eff */
[----:B---3--:R-:W-:Y:S02]  /*1a110*/  ISETP.LT.AND P3, PT, R28, UR15, !P0 ;  /* 0x0000000f1c007c0c */ /* 0x008fe4000c761270 */
[-C--:B0-----:R-:W-:Y:S02]  /*1a120*/  IADD3 R20, P6, PT, R0, R2.reuse, RZ ;  /* 0x0000000200147210 */ /* 0x081fe40007fde0ff */
[----:B-1----:R-:W-:Y:S02]  /*1a130*/  IADD3 R22, P2, PT, R8, R2, RZ ;  /* 0x0000000208167210 */ /* 0x002fe40007f5e0ff */
[-C--:B------:R-:W-:Y:S02]  /*1a140*/  LEA.HI.X.SX32 R21, R0, R9.reuse, 0x1, P6 ;  /* 0x0000000900157211 */ /* 0x080fe400030f0eff */
[----:B------:R-:W-:-:S02]  /*1a150*/  LEA.HI.X.SX32 R23, R8, R9, 0x1, P2 ;  /* 0x0000000908177211 */ /* 0x000fc400010f0eff */
[C---:B------:R-:W-:Y:S02]  /*1a160*/  IADD3 R2, P6, PT, R10.reuse, R2, RZ ;  /* 0x000000020a027210 */ /* 0x040fe40007fde0ff */
[----:B------:R-:W-:Y:S02]  /*1a170*/  PRMT R25, R15, 0x7772, RZ ;  /* 0x000077720f197816 */ /* 0x000fe400000000ff */
[----:B------:R-:W-:Y:S02]  /*1a180*/  LEA.HI.X.SX32 R3, R10, R9, 0x1, P6 ;  /* 0x000000090a037211 */ /* 0x000fe400030f0eff */
[----:B------:R-:W-:Y:S02]  /*1a190*/  PRMT R9, R13, 0x7772, RZ ;  /* 0x000077720d097816 */ /* 0x000fe400000000ff */
[----:B------:R-:W-:Y:S01]  /*1a1a0*/  PRMT R17, R17, 0x7773, RZ ;  /* 0x0000777311117816 */ /* 0x000fe200000000ff */
[----:B------:R0:W-:Y:S01]  /*1a1b0*/  @P5 STG.E.U8 desc[UR10][R18.64], R25 ;  /* 0x0000001912005986 */ /* 0x0001e2000c10110a */
[----:B------:R-:W-:-:S02]  /*1a1c0*/  PRMT R15, R15, 0x7773, RZ ;  /* 0x000077730f0f7816 */ /* 0x000fc400000000ff */
[----:B----4-:R-:W-:Y:S02]  /*1a1d0*/  ISETP.LT.AND P2, PT, R24, UR15, !P0 ;  /* 0x0000000f18007c0c */ /* 0x010fe4000c741270 */
[----:B------:R-:W-:Y:S01]  /*1a1e0*/  ISETP.LT.AND P0, PT, R26, UR15, !P0 ;  /* 0x0000000f1a007c0c */ /* 0x000fe2000c701270 */
[----:B------:R0:W-:Y:S04]  /*1a1f0*/  @P4 STG.E.U8 desc[UR10][R6.64], R9 ;  /* 0x0000000906004986 */ /* 0x0001e8000c10110a */
[----:B------:R0:W-:Y:S06]  /*1a200*/  @P3 STG.E.U8 desc[UR10][R4.64], R11 ;  /* 0x0000000b04003986 */ /* 0x0001ec000c10110a */
[----:B------:R0:W-:Y:S01]  /*1a210*/  @P2 STG.E.U8 desc[UR10][R20.64], R17 ;  /* 0x0000001114002986 */ /* 0x0001e2000c10110a */
[----:B------:R-:W-:-:S03]  /*1a220*/  PRMT R13, R13, 0x7773, RZ ;  /* 0x000077730d0d7816 */ /* 0x000fc600000000ff */
[----:B------:R0:W-:Y:S01]  /*1a230*/  @P0 STG.E.U8 desc[UR10][R22.64], R15 ;  /* 0x0000000f16000986 */ /* 0x0001e2000c10110a */
[----:B------:R-:W-:Y:S05]  /*1a240*/  @!P1 EXIT ;  /* 0x000000000000994d */ /* 0x000fea0003800000 */
[----:B------:R-:W-:Y:S01]  /*1a250*/  STG.E.U8 desc[UR10][R2.64], R13 ;  /* 0x0000000d02007986 */ /* 0x000fe2000c10110a */
[----:B------:R-:W-:Y:S05]  /*1a260*/  EXIT ;  /* 0x000000000000794d */ /* 0x000fea0003800000 */
.L_x_3:
[----:B------:R-:W-:-:S00]  /*1a270*/  BRA `(.L_x_3) ;  /* 0xfffffffc00fc7947 */ /* 0x000fc0000383ffff */
[----:B------:R-:W-:-:S00]  /*1a280*/  NOP ;  /* 0x0000000000007918 */ /* 0x000fc00000000000 */
[----:B------:R-:W-:-:S00]  /*1a290*/  NOP ;  /* 0x0000000000007918 */ /* 0x000fc00000000000 */
[----:B------:R-:W-:-:S00]  /*1a2a0*/  NOP ;  /* 0x0000000000007918 */ /* 0x000fc00000000000 */
[----:B------:R-:W-:-:S00]  /*1a2b0*/  NOP ;  /* 0x0000000000007918 */ /* 0x000fc00000000000 */
[----:B------:R-:W-:-:S00]  /*1a2c0*/  NOP ;  /* 0x0000000000007918 */ /* 0x000fc00000000000 */
[----:B------:R-:W-:-:S00]  /*1a2d0*/  NOP ;  /* 0x0000000000007918 */ /* 0x000fc00000000000 */
[----:B------:R-:W-:-:S00]  /*1a2e0*/  NOP ;  /* 0x0000000000007918 */ /* 0x000fc00000000000 */
[----:B------:R-:W-:-:S00]  /*1a2f0*/  NOP ;  /* 0x0000000000007918 */ /* 0x000fc00000000000 */
.L_x_4:


//--------------------- .nv.shared.matmul_kernel  --------------------------
	.section	.nv.shared.matmul_kernel,"aw",@nobits
	.sectionflags	@""
	.align	16
	.zero		1024


//--------------------- .nv.shared.reserved.0     --------------------------
	.section	.nv.shared.reserved.0,"aw",@nobits
	.weak		__nv_reservedSMEM_offset_0_alias
	.size		__nv_reservedSMEM_offset_0_alias, 0, 64
	.other		__nv_reservedSMEM_offset_0_alias,@"STO_CUDA_RESERVED_SHARED STV_DEFAULT"
__nv_reservedSMEM_offset_0_alias:
	.zero		0
	.zero		64


//--------------------- .nv.constant0.matmul_kernel --------------------------
	.section	.nv.constant0.matmul_kernel,"a",@progbits
	.sectionflags	@""
	.align	4
.nv.constant0.matmul_kernel:
	.zero		976


//--------------------- SYMBOLS --------------------------

	.type		.nv.reservedSmem.offset0,@object
	.size		.nv.reservedSmem.offset0,0x4
	.type		.nv.reservedSmem.cap,@object
	.size		.nv.reservedSmem.cap,0x4
